	.target	sm_90a

	.elftype	@"ET_EXEC"


//--------------------- .note.nv.tkinfo           --------------------------
	.section	.note.nv.tkinfo,"",@"SHT_NOTE"
	.sectionflags	@"SHF_NOTE_NV_TKINFO"
	.tkinfo
        /*0018*/ 	.word	0x00000002
        /*0030*/ 	.string	""
        /*0030*/ 	.string	"ptxas"
        /*0030*/ 	.string	"Cuda compilation tools, release 13.0, V13.0.88"
        /*0030*/ 	.string	"Build cuda_13.0.r13.0/compiler.36424714_0"
        /*0030*/ 	.string	"-arch sm_90a -m 64 "



//--------------------- .note.nv.cuinfo           --------------------------
	.section	.note.nv.cuinfo,"",@"SHT_NOTE"
	.sectionflags	@"SHF_NOTE_NV_CUINFO"
        /*0018*/ 	.short	0x0002
        /*001a*/ 	.short	0x005a
        /*001c*/ 	.short	0x0082
	.zero		2


//--------------------- .nv.info                  --------------------------
	.section	.nv.info,"",@"SHT_CUDA_INFO"
	.align	4


	//----- nvinfo : EIATTR_REGCOUNT
	.align		4
        /*0000*/ 	.byte	0x04, 0x2f
        /*0002*/ 	.short	(.L_15 - .L_14)
	.align		4
.L_14:
        /*0004*/ 	.word	index@(_ZN7cutlass13device_kernelINS_4fmha6kernel28FmhaKernelTmaWarpSpecializedINS1_10collective30FmhaMainloopTmaWarpSpecializedINS_6half_tEffN4cute5tupleIJNS7_1CILi128EEENS9_ILi256EEENS9_ILi64EEEEEENS8_IJiNS9_ILi1EEENS8_IJiiEEEEEESG_SG_NS4_14ResidualFusionEJEEENS4_15FmhaFwdEpilogueIS6_fNS8_IJSC_SC_SB_EEEEENS2_23IndividualTileSchedulerEJEEEEEvNT_6ParamsE)
        /*0008*/ 	.word	0x000000a8


	//----- nvinfo : EIATTR_FRAME_SIZE
	.align		4
.L_15:
        /*000c*/ 	.byte	0x04, 0x11
        /*000e*/ 	.short	(.L_17 - .L_16)
	.align		4
.L_16:
        /*0010*/ 	.word	index@($__internal_0_$__cuda_sm20_rcp_rn_f32_slowpath)
        /*0014*/ 	.word	0x00000000


	//----- nvinfo : EIATTR_FRAME_SIZE
	.align		4
.L_17:
        /*0018*/ 	.byte	0x04, 0x11
        /*001a*/ 	.short	(.L_19 - .L_18)
	.align		4
.L_18:
        /*001c*/ 	.word	index@(_ZN7cutlass13device_kernelINS_4fmha6kernel28FmhaKernelTmaWarpSpecializedINS1_10collective30FmhaMainloopTmaWarpSpecializedINS_6half_tEffN4cute5tupleIJNS7_1CILi128EEENS9_ILi256EEENS9_ILi64EEEEEENS8_IJiNS9_ILi1EEENS8_IJiiEEEEEESG_SG_NS4_14ResidualFusionEJEEENS4_15FmhaFwdEpilogueIS6_fNS8_IJSC_SC_SB_EEEEENS2_23IndividualTileSchedulerEJEEEEEvNT_6ParamsE)
        /*0020*/ 	.word	0x00000000


	//----- nvinfo : EIATTR_MIN_STACK_SIZE
	.align		4
.L_19:
        /*0024*/ 	.byte	0x04, 0x12
        /*0026*/ 	.short	(.L_21 - .L_20)
	.align		4
.L_20:
        /*0028*/ 	.word	index@(_ZN7cutlass13device_kernelINS_4fmha6kernel28FmhaKernelTmaWarpSpecializedINS1_10collective30FmhaMainloopTmaWarpSpecializedINS_6half_tEffN4cute5tupleIJNS7_1CILi128EEENS9_ILi256EEENS9_ILi64EEEEEENS8_IJiNS9_ILi1EEENS8_IJiiEEEEEESG_SG_NS4_14ResidualFusionEJEEENS4_15FmhaFwdEpilogueIS6_fNS8_IJSC_SC_SB_EEEEENS2_23IndividualTileSchedulerEJEEEEEvNT_6ParamsE)
        /*002c*/ 	.word	0x00000000
.L_21:


//--------------------- .nv.compat                --------------------------
	.section	.nv.compat,"",@"SHT_CUDA_COMPAT_INFO"
	.align	4
        /*0000*/ 	.byte	0x02, 0x09, 0x01, 0x00, 0x02, 0x02, 0x04, 0x00, 0x02, 0x05, 0x05, 0x00, 0x03, 0x07, 0x01, 0x01
        /*0010*/ 	.byte	0x02, 0x03, 0x01, 0x00, 0x02, 0x06, 0x01, 0x00, 0x04, 0x0b, 0x08, 0x00, 0x00, 0x00, 0x00, 0x00
        /*0020*/ 	.byte	0x00, 0x00, 0x00, 0x00


//--------------------- .nv.info._ZN7cutlass13device_kernelINS_4fmha6kernel28FmhaKernelTmaWarpSpecializedINS1_10collective30FmhaMainloopTmaWarpSpecializedINS_6half_tEffN4cute5tupleIJNS7_1CILi128EEENS9_ILi256EEENS9_ILi64EEEEEENS8_IJiNS9_ILi1EEENS8_IJiiEEEEEESG_SG_NS4_14ResidualFusionEJEEENS4_15FmhaFwdEpilogueIS6_fNS8_IJSC_SC_SB_EEEEENS2_23IndividualTileSchedulerEJEEEEEvNT_6ParamsE --------------------------
	.section	.nv.info._ZN7cutlass13device_kernelINS_4fmha6kernel28FmhaKernelTmaWarpSpecializedINS1_10collective30FmhaMainloopTmaWarpSpecializedINS_6half_tEffN4cute5tupleIJNS7_1CILi128EEENS9_ILi256EEENS9_ILi64EEEEEENS8_IJiNS9_ILi1EEENS8_IJiiEEEEEESG_SG_NS4_14ResidualFusionEJEEENS4_15FmhaFwdEpilogueIS6_fNS8_IJSC_SC_SB_EEEEENS2_23IndividualTileSchedulerEJEEEEEvNT_6ParamsE,"",@"SHT_CUDA_INFO"
	.sectionflags	@""
	.align	4


	//----- nvinfo : EIATTR_CUDA_API_VERSION
	.align		4
        /*0000*/ 	.byte	0x04, 0x37
        /*0002*/ 	.short	(.L_23 - .L_22)
.L_22:
        /*0004*/ 	.word	0x00000082


	//----- nvinfo : EIATTR_KPARAM_INFO
	.align		4
.L_23:
        /*0008*/ 	.byte	0x04, 0x17
        /*000a*/ 	.short	(.L_25 - .L_24)
.L_24:
        /*000c*/ 	.word	0x00000000
        /*0010*/ 	.short	0x0000
        /*0012*/ 	.short	0x0070
        /*0014*/ 	.byte	0x00, 0xf0, 0x01, 0x20


	//----- nvinfo : EIATTR_SPARSE_MMA_MASK
	.align		4
.L_25:
        /*0018*/ 	.byte	0x03, 0x50
        /*001a*/ 	.short	0x0000


	//----- nvinfo : EIATTR_MAXREG_COUNT
	.align		4
        /*001c*/ 	.byte	0x03, 0x1b
        /*001e*/ 	.short	0x00a8


	//----- nvinfo : EIATTR_NUM_BARRIERS
	.align		4
        /*0020*/ 	.byte	0x02, 0x4c
        /*0022*/ 	.byte	0x02
	.zero		1


	//----- nvinfo : EIATTR_EXTERNS
	.align		4
        /*0024*/ 	.byte	0x04, 0x0f
        /*0026*/ 	.short	(.L_27 - .L_26)


	//   ....[0]....
	.align		4
.L_26:
        /*0028*/ 	.word	index@(__assertfail)


	//----- nvinfo : EIATTR_MERCURY_ISA_VERSION
	.align		4
.L_27:
        /*002c*/ 	.byte	0x03, 0x5f
        /*002e*/ 	.short	0x0101


	//----- nvinfo : EIATTR_INT_WARP_WIDE_INSTR_OFFSETS
	.align		4
        /*0030*/ 	.byte	0x04, 0x31
        /*0032*/ 	.short	(.L_29 - .L_28)


	//   ....[0]....
.L_28:
        /*0034*/ 	.word	0x000006f0


	//   ....[1]....
        /*0038*/ 	.word	0x00000700


	//   ....[2]....
        /*003c*/ 	.word	0x00000710


	//   ....[3]....
        /*0040*/ 	.word	0x00000720


	//   ....[4]....
        /*0044*/ 	.word	0x00000790


	//----- nvinfo : EIATTR_COOP_GROUP_MASK_REGIDS
	.align		4
.L_29:
        /*0048*/ 	.byte	0x04, 0x29
        /*004a*/ 	.short	(.L_31 - .L_30)


	//   ....[0]....
.L_30:
        /*004c*/ 	.word	0xffffffff


	//   ....[1]....
        /*0050*/ 	.word	0xffffffff


	//   ....[2]....
        /*0054*/ 	.word	0xffffffff


	//   ....[3]....
        /*0058*/ 	.word	0xffffffff


	//   ....[4]....
        /*005c*/ 	.word	0xffffffff


	//   ....[5]....
        /*0060*/ 	.word	0xffffffff


	//   ....[6]....
        /*0064*/ 	.word	0xffffffff


	//   ....[7]....
        /*0068*/ 	.word	0xffffffff


	//   ....[8]....
        /*006c*/ 	.word	0xffffffff


	//   ....[9]....
        /*0070*/ 	.word	0xffffffff


	//   ....[10]....
        /*0074*/ 	.word	0xffffffff


	//   ....[11]....
        /*0078*/ 	.word	0xffffffff


	//   ....[12]....
        /*007c*/ 	.word	0xffffffff


	//   ....[13]....
        /*0080*/ 	.word	0xffffffff


	//   ....[14]....
        /*0084*/ 	.word	0xffffffff


	//   ....[15]....
        /*0088*/ 	.word	0xffffffff


	//   ....[16]....
        /*008c*/ 	.word	0xffffffff


	//   ....[17]....
        /*0090*/ 	.word	0xffffffff


	//   ....[18]....
        /*0094*/ 	.word	0xffffffff


	//   ....[19]....
        /*0098*/ 	.word	0xffffffff


	//   ....[20]....
        /*009c*/ 	.word	0xffffffff


	//   ....[21]....
        /*00a0*/ 	.word	0xffffffff


	//----- nvinfo : EIATTR_COOP_GROUP_INSTR_OFFSETS
	.align		4
.L_31:
        /*00a4*/ 	.byte	0x04, 0x28
        /*00a6*/ 	.short	(.L_33 - .L_32)


	//   ....[0]....
.L_32:
        /*00a8*/ 	.word	0x00000050


	//   ....[1]....
        /*00ac*/ 	.word	0x00000080


	//   ....[2]....
        /*00b0*/ 	.word	0x000001b0


	//   ....[3]....
        /*00b4*/ 	.word	0x00000370


	//   ....[4]....
        /*00b8*/ 	.word	0x00000530


	//   ....[5]....
        /*00bc*/ 	.word	0x00000690


	//   ....[6]....
        /*00c0*/ 	.word	0x00002c40


	//   ....[7]....
        /*00c4*/ 	.word	0x00002d20


	//   ....[8]....
        /*00c8*/ 	.word	0x00002da0


	//   ....[9]....
        /*00cc*/ 	.word	0x00002ed0


	//   ....[10]....
        /*00d0*/ 	.word	0x00007840


	//   ....[11]....
        /*00d4*/ 	.word	0x00007860


	//   ....[12]....
        /*00d8*/ 	.word	0x00008de0


	//   ....[13]....
        /*00dc*/ 	.word	0x00008f00


	//   ....[14]....
        /*00e0*/ 	.word	0x0000d210


	//   ....[15]....
        /*00e4*/ 	.word	0x0000d2f0


	//   ....[16]....
        /*00e8*/ 	.word	0x0000e7e0


	//   ....[17]....
        /*00ec*/ 	.word	0x0000e8f0


	//   ....[18]....
        /*00f0*/ 	.word	0x00011660


	//   ....[19]....
        /*00f4*/ 	.word	0x00011690


	//   ....[20]....
        /*00f8*/ 	.word	0x000116e0


	//   ....[21]....
        /*00fc*/ 	.word	0x000116f0


	//----- nvinfo : EIATTR_REG_RECONFIG
	.align		4
.L_33:
        /*0100*/ 	.byte	0x01, 0x54
	.zero		2


	//----- nvinfo : EIATTR_SYSCALL_OFFSETS
	.align		4
        /*0104*/ 	.byte	0x04, 0x46
        /*0106*/ 	.short	(.L_35 - .L_34)


	//   ....[0]....
.L_34:
        /*0108*/ 	.word	0x000120c0


	//   ....[1]....
        /*010c*/ 	.word	0x00012220


	//----- nvinfo : EIATTR_MBARRIER_INSTR_OFFSETS
	.align		4
.L_35:
        /*0110*/ 	.byte	0x04, 0x39
        /*0112*/ 	.short	(.L_37 - .L_36)


	//   ....[0]....
.L_36:
        /*0114*/ 	.word	0x00000320
        /*0118*/ 	.word	0x000000ff
        /*011c*/ 	.word	0x0002c050
        /*0120*/ 	.short	0x0100
        /*0122*/ 	.byte	0x0b
	.zero		1


	//   ....[1]....
        /*0124*/ 	.word	0x00000330
        /*0128*/ 	.word	0x000000ff
        /*012c*/ 	.word	0x0002c060
        /*0130*/ 	.short	0x0100
        /*0132*/ 	.byte	0x0b
	.zero		1


	//   ....[2]....
        /*0134*/ 	.word	0x00000340
        /*0138*/ 	.word	0x000000ff
        /*013c*/ 	.word	0x0002c058
        /*0140*/ 	.short	0x0100
        /*0142*/ 	.byte	0x0b
	.zero		1


	//   ....[3]....
        /*0144*/ 	.word	0x00000350
        /*0148*/ 	.word	0x000000ff
        /*014c*/ 	.word	0x0002c068
        /*0150*/ 	.short	0x0100
        /*0152*/ 	.byte	0x0b
	.zero		1


	//   ....[4]....
        /*0154*/ 	.word	0x00000480
        /*0158*/ 	.word	0x000000ff
        /*015c*/ 	.word	0x0002c000
        /*0160*/ 	.short	0x0100
        /*0162*/ 	.byte	0x0b
	.zero		1


	//   ....[5]....
        /*0164*/ 	.word	0x00000490
        /*0168*/ 	.word	0x000000ff
        /*016c*/ 	.word	0x0002c028
        /*0170*/ 	.short	0x0100
        /*0172*/ 	.byte	0x0b
	.zero		1


	//   ....[6]....
        /*0174*/ 	.word	0x000004a0
        /*0178*/ 	.word	0x000000ff
        /*017c*/ 	.word	0x0002c008
        /*0180*/ 	.short	0x0100
        /*0182*/ 	.byte	0x0b
	.zero		1


	//   ....[7]....
        /*0184*/ 	.word	0x000004b0
        /*0188*/ 	.word	0x000000ff
        /*018c*/ 	.word	0x0002c030
        /*0190*/ 	.short	0x0100
        /*0192*/ 	.byte	0x0b
	.zero		1


	//   ....[8]....
        /*0194*/ 	.word	0x000004c0
        /*0198*/ 	.word	0x000000ff
        /*019c*/ 	.word	0x0002c010
        /*01a0*/ 	.short	0x0100
        /*01a2*/ 	.byte	0x0b
	.zero		1


	//   ....[9]....
        /*01a4*/ 	.word	0x000004d0
        /*01a8*/ 	.word	0x000000ff
        /*01ac*/ 	.word	0x0002c038
        /*01b0*/ 	.short	0x0100
        /*01b2*/ 	.byte	0x0b
	.zero		1


	//   ....[10]....
        /*01b4*/ 	.word	0x000004e0
        /*01b8*/ 	.word	0x000000ff
        /*01bc*/ 	.word	0x0002c018
        /*01c0*/ 	.short	0x0100
        /*01c2*/ 	.byte	0x0b
	.zero		1


	//   ....[11]....
        /*01c4*/ 	.word	0x000004f0
        /*01c8*/ 	.word	0x000000ff
        /*01cc*/ 	.word	0x0002c040
        /*01d0*/ 	.short	0x0100
        /*01d2*/ 	.byte	0x0b
	.zero		1


	//   ....[12]....
        /*01d4*/ 	.word	0x00000500
        /*01d8*/ 	.word	0x000000ff
        /*01dc*/ 	.word	0x0002c020
        /*01e0*/ 	.short	0x0100
        /*01e2*/ 	.byte	0x0b
	.zero		1


	//   ....[13]....
        /*01e4*/ 	.word	0x00000510
        /*01e8*/ 	.word	0x000000ff
        /*01ec*/ 	.word	0x0002c048
        /*01f0*/ 	.short	0x0100
        /*01f2*/ 	.byte	0x0b
	.zero		1


	//   ....[14]....
        /*01f4*/ 	.word	0x00000640
        /*01f8*/ 	.word	0x000000ff
        /*01fc*/ 	.word	0x0002c070
        /*0200*/ 	.short	0x0100
        /*0202*/ 	.byte	0x0b
	.zero		1


	//   ....[15]....
        /*0204*/ 	.word	0x00000650
        /*0208*/ 	.word	0x000000ff
        /*020c*/ 	.word	0x0002c080
        /*0210*/ 	.short	0x0100
        /*0212*/ 	.byte	0x0b
	.zero		1


	//   ....[16]....
        /*0214*/ 	.word	0x00000660
        /*0218*/ 	.word	0x000000ff
        /*021c*/ 	.word	0x0002c078
        /*0220*/ 	.short	0x0100
        /*0222*/ 	.byte	0x0b
	.zero		1


	//   ....[17]....
        /*0224*/ 	.word	0x00000670
        /*0228*/ 	.word	0x000000ff
        /*022c*/ 	.word	0x0002c088
        /*0230*/ 	.short	0x0100
        /*0232*/ 	.byte	0x0b
	.zero		1


	//   ....[18]....
        /*0234*/ 	.word	0x000007b0
        /*0238*/ 	.word	0x000000ff
        /*023c*/ 	.word	0x0002c090
        /*0240*/ 	.short	0x0100
        /*0242*/ 	.byte	0x08
	.zero		1


	//   ....[19]....
        /*0244*/ 	.word	0x000007c0
        /*0248*/ 	.word	0x000000ff
        /*024c*/ 	.word	0x0002c098
        /*0250*/ 	.short	0x0100
        /*0252*/ 	.byte	0x08
	.zero		1


	//   ....[20]....
        /*0254*/ 	.word	0x000007d0
        /*0258*/ 	.word	0x000000ff
        /*025c*/ 	.word	0x0002c0a0
        /*0260*/ 	.short	0x0100
        /*0262*/ 	.byte	0x08
	.zero		1


	//   ....[21]....
        /*0264*/ 	.word	0x000007e0
        /*0268*/ 	.word	0x000000ff
        /*026c*/ 	.word	0x0002c0a8
        /*0270*/ 	.short	0x0100
        /*0272*/ 	.byte	0x08
	.zero		1


	//   ....[22]....
        /*0274*/ 	.word	0x000008e0
        /*0278*/ 	.word	0x000000ff
        /*027c*/ 	.word	0x0002c0c0
        /*0280*/ 	.short	0x0100
        /*0282*/ 	.byte	0x0b
	.zero		1


	//   ....[23]....
        /*0284*/ 	.word	0x000008f0
        /*0288*/ 	.word	0x000000ff
        /*028c*/ 	.word	0x0002c0d0
        /*0290*/ 	.short	0x0100
        /*0292*/ 	.byte	0x0b
	.zero		1


	//   ....[24]....
        /*0294*/ 	.word	0x00000900
        /*0298*/ 	.word	0x000000ff
        /*029c*/ 	.word	0x0002c0c8
        /*02a0*/ 	.short	0x0100
        /*02a2*/ 	.byte	0x0b
	.zero		1


	//   ....[25]....
        /*02a4*/ 	.word	0x00000910
        /*02a8*/ 	.word	0x000000ff
        /*02ac*/ 	.word	0x0002c0d8
        /*02b0*/ 	.short	0x0100
        /*02b2*/ 	.byte	0x0b
	.zero		1


	//   ....[26]....
        /*02b4*/ 	.word	0x00000d90
        /*02b8*/ 	.word	0x000000ff
        /*02bc*/ 	.word	0x0002c050
        /*02c0*/ 	.short	0x010a
        /*02c2*/ 	.byte	0x06
	.zero		1


	//   ....[27]....
        /*02c4*/ 	.word	0x00000e10
        /*02c8*/ 	.word	0x000000ff
        /*02cc*/ 	.word	0x0002c000
        /*02d0*/ 	.short	0x010a
        /*02d2*/ 	.byte	0x24
	.zero		1


	//   ....[28]....
        /*02d4*/ 	.word	0x00000e60
        /*02d8*/ 	.word	0x000000ff
        /*02dc*/ 	.word	0xfffffff8
        /*02e0*/ 	.short	0x010a
        /*02e2*/ 	.byte	0x1a
	.zero		1


	//   ....[29]....
        /*02e4*/ 	.word	0x000065d0
        /*02e8*/ 	.word	0x00000003
        /*02ec*/ 	.word	0x00000000
        /*02f0*/ 	.short	0x0101
        /*02f2*/ 	.byte	0x19
	.zero		1


	//   ....[30]....
        /*02f4*/ 	.word	0x000069e0
        /*02f8*/ 	.word	0x000000ff
        /*02fc*/ 	.word	0x0002c008
        /*0300*/ 	.short	0x010a
        /*0302*/ 	.byte	0x24
	.zero		1


	//   ....[31]....
        /*0304*/ 	.word	0x00007090
        /*0308*/ 	.word	0x000000ff
        /*030c*/ 	.word	0x00000000
        /*0310*/ 	.short	0x0101
        /*0312*/ 	.byte	0x04
	.zero		1


	//   ....[32]....
        /*0314*/ 	.word	0x00007240
        /*0318*/ 	.word	0x000000ff
        /*031c*/ 	.word	0x0002c000
        /*0320*/ 	.short	0x010a
        /*0322*/ 	.byte	0x0a
	.zero		1


	//   ....[33]....
        /*0324*/ 	.word	0x0000afd0
        /*0328*/ 	.word	0x000000ff
        /*032c*/ 	.word	0x0002c000
        /*0330*/ 	.short	0x010a
        /*0332*/ 	.byte	0x0b
	.zero		1


	//   ....[34]....
        /*0334*/ 	.word	0x0000b430
        /*0338*/ 	.word	0x000000ff
        /*033c*/ 	.word	0x0002c000
        /*0340*/ 	.short	0x010a
        /*0342*/ 	.byte	0x0b
	.zero		1


	//   ....[35]....
        /*0344*/ 	.word	0x0000b9b0
        /*0348*/ 	.word	0x000000ff
        /*034c*/ 	.word	0x00000000
        /*0350*/ 	.short	0x0101
        /*0352*/ 	.byte	0x0b
	.zero		1


	//   ....[36]....
        /*0354*/ 	.word	0x0000ba60
        /*0358*/ 	.word	0x000000ff
        /*035c*/ 	.word	0x00000000
        /*0360*/ 	.short	0x0101
        /*0362*/ 	.byte	0x05
	.zero		1


	//   ....[37]....
        /*0364*/ 	.word	0x0000bc60
        /*0368*/ 	.word	0x000000ff
        /*036c*/ 	.word	0x0002c000
        /*0370*/ 	.short	0x010a
        /*0372*/ 	.byte	0x0a
	.zero		1


	//   ....[38]....
        /*0374*/ 	.word	0x00010b30
        /*0378*/ 	.word	0x000000ff
        /*037c*/ 	.word	0x0002c000
        /*0380*/ 	.short	0x010a
        /*0382*/ 	.byte	0x0b
	.zero		1


	//   ....[39]....
        /*0384*/ 	.word	0x00010f00
        /*0388*/ 	.word	0x000000ff
        /*038c*/ 	.word	0x0002c000
        /*0390*/ 	.short	0x010a
        /*0392*/ 	.byte	0x0b
	.zero		1


	//   ....[40]....
        /*0394*/ 	.word	0x00011480
        /*0398*/ 	.word	0x000000ff
        /*039c*/ 	.word	0x00000000
        /*03a0*/ 	.short	0x0101
        /*03a2*/ 	.byte	0x0b
	.zero		1


	//   ....[41]....
        /*03a4*/ 	.word	0x00011530
        /*03a8*/ 	.word	0x000000ff
        /*03ac*/ 	.word	0x00000000
        /*03b0*/ 	.short	0x0101
        /*03b2*/ 	.byte	0x05
	.zero		1


	//   ....[42]....
        /*03b4*/ 	.word	0x00011bf0
        /*03b8*/ 	.word	0x000000ff
        /*03bc*/ 	.word	0x00000008
        /*03c0*/ 	.short	0x010a
        /*03c2*/ 	.byte	0x1a
	.zero		1


	//   ....[43]....
        /*03c4*/ 	.word	0x00012a20
        /*03c8*/ 	.word	0x00000000
        /*03cc*/ 	.word	0x0002c090
        /*03d0*/ 	.short	0x0101
        /*03d2*/ 	.byte	0x24
	.zero		1


	//   ....[44]....
        /*03d4*/ 	.word	0x00012b70
        /*03d8*/ 	.word	0x00000004
        /*03dc*/ 	.word	0x0002c060
        /*03e0*/ 	.short	0x010a
        /*03e2*/ 	.byte	0x3f
	.zero		1


	//   ....[45]....
        /*03e4*/ 	.word	0x00012dd0
        /*03e8*/ 	.word	0x00000005
        /*03ec*/ 	.word	0x0002c028
        /*03f0*/ 	.short	0x010a
        /*03f2*/ 	.byte	0x3f
	.zero		1


	//   ....[46]....
        /*03f4*/ 	.word	0x00013010
        /*03f8*/ 	.word	0x00000005
        /*03fc*/ 	.word	0x0002c060
        /*0400*/ 	.short	0x010a
        /*0402*/ 	.byte	0x3f
	.zero		1


	//   ....[47]....
        /*0404*/ 	.word	0x00013280
        /*0408*/ 	.word	0x00000004
        /*040c*/ 	.word	0x0002c028
        /*0410*/ 	.short	0x010a
        /*0412*/ 	.byte	0x3f
	.zero		1


	//   ....[48]....
        /*0414*/ 	.word	0x000135b0
        /*0418*/ 	.word	0x00000006
        /*041c*/ 	.word	0x0002c028
        /*0420*/ 	.short	0x010a
        /*0422*/ 	.byte	0x3f
	.zero		1


	//   ....[49]....
        /*0424*/ 	.word	0x00013820
        /*0428*/ 	.word	0x00000006
        /*042c*/ 	.word	0x0002c028
        /*0430*/ 	.short	0x010a
        /*0432*/ 	.byte	0x3f
	.zero		1


	//   ....[50]....
        /*0434*/ 	.word	0x00013a80
        /*0438*/ 	.word	0x00000003
        /*043c*/ 	.word	0x0002c050
        /*0440*/ 	.short	0x010a
        /*0442*/ 	.byte	0x3f
	.zero		1


	//   ....[51]....
        /*0444*/ 	.word	0x00013ae0
        /*0448*/ 	.word	0x00000002
        /*044c*/ 	.word	0x0002c000
        /*0450*/ 	.short	0x010a
        /*0452*/ 	.byte	0x3f
	.zero		1


	//   ....[52]....
        /*0454*/ 	.word	0x00013b40
        /*0458*/ 	.word	0x00000003
        /*045c*/ 	.word	0xfffffff8
        /*0460*/ 	.short	0x010a
        /*0462*/ 	.byte	0x3f
	.zero		1


	//   ....[53]....
        /*0464*/ 	.word	0x00013ba0
        /*0468*/ 	.word	0x00000008
        /*046c*/ 	.word	0x0002c008
        /*0470*/ 	.short	0x010a
        /*0472*/ 	.byte	0x3f
	.zero		1


	//   ....[54]....
        /*0474*/ 	.word	0x00013c00
        /*0478*/ 	.word	0x00000007
        /*047c*/ 	.word	0x0002c000
        /*0480*/ 	.short	0x010a
        /*0482*/ 	.byte	0x3f
	.zero		1


	//   ....[55]....
        /*0484*/ 	.word	0x00013c60
        /*0488*/ 	.word	0x00000006
        /*048c*/ 	.word	0x0002c000
        /*0490*/ 	.short	0x010a
        /*0492*/ 	.byte	0x3f
	.zero		1


	//   ....[56]....
        /*0494*/ 	.word	0x00013cc0
        /*0498*/ 	.word	0x00000007
        /*049c*/ 	.word	0x0002c000
        /*04a0*/ 	.short	0x010a
        /*04a2*/ 	.byte	0x3f
	.zero		1


	//   ....[57]....
        /*04a4*/ 	.word	0x00013d20
        /*04a8*/ 	.word	0x00000005
        /*04ac*/ 	.word	0x0002c000
        /*04b0*/ 	.short	0x010a
        /*04b2*/ 	.byte	0x3f
	.zero		1


	//   ....[58]....
        /*04b4*/ 	.word	0x00013d80
        /*04b8*/ 	.word	0x00000003
        /*04bc*/ 	.word	0x00000008
        /*04c0*/ 	.short	0x010a
        /*04c2*/ 	.byte	0x3f
	.zero		1


	//   ....[59]....
        /*04c4*/ 	.word	0x00013dd0
        /*04c8*/ 	.word	0x00000004
        /*04cc*/ 	.word	0x0002c060
        /*04d0*/ 	.short	0x010a
        /*04d2*/ 	.byte	0x3f
	.zero		1


	//   ....[60]....
        /*04d4*/ 	.word	0x00013e20
        /*04d8*/ 	.word	0x00000005
        /*04dc*/ 	.word	0x0002c028
        /*04e0*/ 	.short	0x010a
        /*04e2*/ 	.byte	0x3f
	.zero		1


	//   ....[61]....
        /*04e4*/ 	.word	0x00013e70
        /*04e8*/ 	.word	0x00000005
        /*04ec*/ 	.word	0x0002c060
        /*04f0*/ 	.short	0x010a
        /*04f2*/ 	.byte	0x3f
	.zero		1


	//   ....[62]....
        /*04f4*/ 	.word	0x00013ec0
        /*04f8*/ 	.word	0x00000004
        /*04fc*/ 	.word	0x0002c028
        /*0500*/ 	.short	0x010a
        /*0502*/ 	.byte	0x3f
	.zero		1


	//   ....[63]....
        /*0504*/ 	.word	0x00013f10
        /*0508*/ 	.word	0x00000006
        /*050c*/ 	.word	0x0002c028
        /*0510*/ 	.short	0x010a
        /*0512*/ 	.byte	0x3f
	.zero		1


	//   ....[64]....
        /*0514*/ 	.word	0x00013f60
        /*0518*/ 	.word	0x00000006
        /*051c*/ 	.word	0x0002c028
        /*0520*/ 	.short	0x010a
        /*0522*/ 	.byte	0x3f
	.zero		1


	//----- nvinfo : EIATTR_NUM_MBARRIERS
	.align		4
.L_37:
        /*0524*/ 	.byte	0x03, 0x38
        /*0526*/ 	.short	0x001a


	//----- nvinfo : EIATTR_EXIT_INSTR_OFFSETS
	.align		4
        /*0528*/ 	.byte	0x04, 0x1c
        /*052a*/ 	.short	(.L_39 - .L_38)


	//   ....[0]....
.L_38:
        /*052c*/ 	.word	0x000009b0


	//   ....[1]....
        /*0530*/ 	.word	0x00012a30


	//   ....[2]....
        /*0534*/ 	.word	0x00012a70


	//   ....[3]....
        /*0538*/ 	.word	0x00013480


	//   ....[4]....
        /*053c*/ 	.word	0x00013a60


	//----- nvinfo : EIATTR_MAX_THREADS
	.align		4
.L_39:
        /*0540*/ 	.byte	0x04, 0x05
        /*0542*/ 	.short	(.L_41 - .L_40)
.L_40:
        /*0544*/ 	.word	0x00000180
        /*0548*/ 	.word	0x00000001
        /*054c*/ 	.word	0x00000001


	//----- nvinfo : EIATTR_CRS_STACK_SIZE
	.align		4
.L_41:
        /*0550*/ 	.byte	0x04, 0x1e
        /*0552*/ 	.short	(.L_43 - .L_42)
.L_42:
        /*0554*/ 	.word	0x00000000


	//----- nvinfo : EIATTR_CBANK_PARAM_SIZE
	.align		4
.L_43:
        /*0558*/ 	.byte	0x03, 0x19
        /*055a*/ 	.short	0x0870


	//----- nvinfo : EIATTR_PARAM_CBANK
	.align		4
        /*055c*/ 	.byte	0x04, 0x0a
        /*055e*/ 	.short	(.L_45 - .L_44)
	.align		4
.L_44:
        /*0560*/ 	.word	index@(.nv.constant0._ZN7cutlass13device_kernelINS_4fmha6kernel28FmhaKernelTmaWarpSpecializedINS1_10collective30FmhaMainloopTmaWarpSpecializedINS_6half_tEffN4cute5tupleIJNS7_1CILi128EEENS9_ILi256EEENS9_ILi64EEEEEENS8_IJiNS9_ILi1EEENS8_IJiiEEEEEESG_SG_NS4_14ResidualFusionEJEEENS4_15FmhaFwdEpilogueIS6_fNS8_IJSC_SC_SB_EEEEENS2_23IndividualTileSchedulerEJEEEEEvNT_6ParamsE)
        /*0564*/ 	.short	0x0210
        /*0566*/ 	.short	0x0870


	//----- nvinfo : EIATTR_SW_WAR
	.align		4
.L_45:
        /*0568*/ 	.byte	0x04, 0x36
        /*056a*/ 	.short	(.L_47 - .L_46)
.L_46:
        /*056c*/ 	.word	0x00000008
.L_47:


//--------------------- .nv.callgraph             --------------------------
	.section	.nv.callgraph,"",@"SHT_CUDA_CALLGRAPH"
	.align	4
	.sectionentsize	8
	.align		4
        /*0000*/ 	.word	0x00000000
	.align		4
        /*0004*/ 	.word	0xffffffff
	.align		4
        /*0008*/ 	.word	index@(_ZN7cutlass13device_kernelINS_4fmha6kernel28FmhaKernelTmaWarpSpecializedINS1_10collective30FmhaMainloopTmaWarpSpecializedINS_6half_tEffN4cute5tupleIJNS7_1CILi128EEENS9_ILi256EEENS9_ILi64EEEEEENS8_IJiNS9_ILi1EEENS8_IJiiEEEEEESG_SG_NS4_14ResidualFusionEJEEENS4_15FmhaFwdEpilogueIS6_fNS8_IJSC_SC_SB_EEEEENS2_23IndividualTileSchedulerEJEEEEEvNT_6ParamsE)
	.align		4
        /*000c*/ 	.word	index@(__assertfail)
	.align		4
        /*0010*/ 	.word	0x00000000
	.align		4
        /*0014*/ 	.word	0xfffffffe
	.align		4
        /*0018*/ 	.word	0x00000000
	.align		4
        /*001c*/ 	.word	0xfffffffd
	.align		4
        /*0020*/ 	.word	0x00000000
	.align		4
        /*0024*/ 	.word	0xfffffffc


//--------------------- .nv.constant4             --------------------------
	.section	.nv.constant4,"a",@progbits
	.align	8
	.align		8
.nv.constant4:
        /*0000*/ 	.dword	__assertfail
	.align		8
        /*0008*/ 	.dword	__unnamed_1
	.align		8
        /*0010*/ 	.dword	_ZN39_INTERNAL_1977e3f9_4_k_cu_7323d934_31564cuda3std3__45__cpo5beginE
	.align		8
        /*0018*/ 	.dword	_ZN39_INTERNAL_1977e3f9_4_k_cu_7323d934_31564cuda3std3__45__cpo3endE
	.align		8
        /*0020*/ 	.dword	_ZN39_INTERNAL_1977e3f9_4_k_cu_7323d934_31564cuda3std3__45__cpo6cbeginE
	.align		8
        /*0028*/ 	.dword	_ZN39_INTERNAL_1977e3f9_4_k_cu_7323d934_31564cuda3std3__45__cpo4cendE
	.align		8
        /*0030*/ 	.dword	_ZN39_INTERNAL_1977e3f9_4_k_cu_7323d934_31564cuda3std3__441_GLOBAL__N__1977e3f9_4_k_cu_7323d934_31566ignoreE
	.align		8
        /*0038*/ 	.dword	_ZN39_INTERNAL_1977e3f9_4_k_cu_7323d934_31564cuda3std3__419piecewise_constructE
	.align		8
        /*0040*/ 	.dword	_ZN39_INTERNAL_1977e3f9_4_k_cu_7323d934_31564cuda3std3__48in_placeE
	.align		8
        /*0048*/ 	.dword	_ZN39_INTERNAL_1977e3f9_4_k_cu_7323d934_31564cuda3std6ranges3__45__cpo4swapE
	.align		8
        /*0050*/ 	.dword	_ZN39_INTERNAL_1977e3f9_4_k_cu_7323d934_31564cuda3std6ranges3__45__cpo9iter_moveE
	.align		8
        /*0058*/ 	.dword	_ZN39_INTERNAL_1977e3f9_4_k_cu_7323d934_31564cute7productE
	.align		8
        /*0060*/ 	.dword	_ZN39_INTERNAL_1977e3f9_4_k_cu_7323d934_31564cute1_E
	.align		8
        /*0068*/ 	.dword	$str$24
	.align		8
        /*0070*/ 	.dword	$str$25


//--------------------- .text._ZN7cutlass13device_kernelINS_4fmha6kernel28FmhaKernelTmaWarpSpecializedINS1_10collective30FmhaMainloopTmaWarpSpecializedINS_6half_tEffN4cute5tupleIJNS7_1CILi128EEENS9_ILi256EEENS9_ILi64EEEEEENS8_IJiNS9_ILi1EEENS8_IJiiEEEEEESG_SG_NS4_14ResidualFusionEJEEENS4_15FmhaFwdEpilogueIS6_fNS8_IJSC_SC_SB_EEEEENS2_23IndividualTileSchedulerEJEEEEEvNT_6ParamsE --------------------------
	.section	.text._ZN7cutlass13device_kernelINS_4fmha6kernel28FmhaKernelTmaWarpSpecializedINS1_10collective30FmhaMainloopTmaWarpSpecializedINS_6half_tEffN4cute5tupleIJNS7_1CILi128EEENS9_ILi256EEENS9_ILi64EEEEEENS8_IJiNS9_ILi1EEENS8_IJiiEEEEEESG_SG_NS4_14ResidualFusionEJEEENS4_15FmhaFwdEpilogueIS6_fNS8_IJSC_SC_SB_EEEEENS2_23IndividualTileSchedulerEJEEEEEvNT_6ParamsE,"ax",@progbits
	.align	128
.text._ZN7cutlass13device_kernelINS_4fmha6kernel28FmhaKernelTmaWarpSpecializedINS1_10collective30FmhaMainloopTmaWarpSpecializedINS_6half_tEffN4cute5tupleIJNS7_1CILi128EEENS9_ILi256EEENS9_ILi64EEEEEENS8_IJiNS9_ILi1EEENS8_IJiiEEEEEESG_SG_NS4_14ResidualFusionEJEEENS4_15FmhaFwdEpilogueIS6_fNS8_IJSC_SC_SB_EEEEENS2_23IndividualTileSchedulerEJEEEEEvNT_6ParamsE:
        .type           _ZN7cutlass13device_kernelINS_4fmha6kernel28FmhaKernelTmaWarpSpecializedINS1_10collective30FmhaMainloopTmaWarpSpecializedINS_6half_tEffN4cute5tupleIJNS7_1CILi128EEENS9_ILi256EEENS9_ILi64EEEEEENS8_IJiNS9_ILi1EEENS8_IJiiEEEEEESG_SG_NS4_14ResidualFusionEJEEENS4_15FmhaFwdEpilogueIS6_fNS8_IJSC_SC_SB_EEEEENS2_23IndividualTileSchedulerEJEEEEEvNT_6ParamsE,@function
        .size           _ZN7cutlass13device_kernelINS_4fmha6kernel28FmhaKernelTmaWarpSpecializedINS1_10collective30FmhaMainloopTmaWarpSpecializedINS_6half_tEffN4cute5tupleIJNS7_1CILi128EEENS9_ILi256EEENS9_ILi64EEEEEENS8_IJiNS9_ILi1EEENS8_IJiiEEEEEESG_SG_NS4_14ResidualFusionEJEEENS4_15FmhaFwdEpilogueIS6_fNS8_IJSC_SC_SB_EEEEENS2_23IndividualTileSchedulerEJEEEEEvNT_6ParamsE,(.L_x_119 - _ZN7cutlass13device_kernelINS_4fmha6kernel28FmhaKernelTmaWarpSpecializedINS1_10collective30FmhaMainloopTmaWarpSpecializedINS_6half_tEffN4cute5tupleIJNS7_1CILi128EEENS9_ILi256EEENS9_ILi64EEEEEENS8_IJiNS9_ILi1EEENS8_IJiiEEEEEESG_SG_NS4_14ResidualFusionEJEEENS4_15FmhaFwdEpilogueIS6_fNS8_IJSC_SC_SB_EEEEENS2_23IndividualTileSchedulerEJEEEEEvNT_6ParamsE)
        .other          _ZN7cutlass13device_kernelINS_4fmha6kernel28FmhaKernelTmaWarpSpecializedINS1_10collective30FmhaMainloopTmaWarpSpecializedINS_6half_tEffN4cute5tupleIJNS7_1CILi128EEENS9_ILi256EEENS9_ILi64EEEEEENS8_IJiNS9_ILi1EEENS8_IJiiEEEEEESG_SG_NS4_14ResidualFusionEJEEENS4_15FmhaFwdEpilogueIS6_fNS8_IJSC_SC_SB_EEEEENS2_23IndividualTileSchedulerEJEEEEEvNT_6ParamsE,@"STO_CUDA_ENTRY STV_DEFAULT"
_ZN7cutlass13device_kernelINS_4fmha6kernel28FmhaKernelTmaWarpSpecializedINS1_10collective30FmhaMainloopTmaWarpSpecializedINS_6half_tEffN4cute5tupleIJNS7_1CILi128EEENS9_ILi256EEENS9_ILi64EEEEEENS8_IJiNS9_ILi1EEENS8_IJiiEEEEEESG_SG_NS4_14ResidualFusionEJEEENS4_15FmhaFwdEpilogueIS6_fNS8_IJSC_SC_SB_EEEEENS2_23IndividualTileSchedulerEJEEEEEvNT_6ParamsE:
[----:B------:R-:W1:Y:S01]  /*0000*/  LDC R1, c[0x0][0x28] ;  /* 0x00000a00ff017b82 */ /* 0x000e620000000800 */
[----:B------:R-:W2:Y:S01]  /*0010*/  S2R R0, SR_TID.X ;  /* 0x0000000000007919 */ /* 0x000ea20000002100 */
[----:B------:R-:W-:Y:S01]  /*0020*/  ELECT P1, URZ, PT ;  /* 0x00000000003f782f */ /* 0x000fe20003820000 */
[----:B------:R-:W-:Y:S01]  /*0030*/  BSSY B0, `(.L_x_0) ;  /* 0x0000017000007945 */ /* 0x000fe20003800000 */
[----:B--2---:R-:W-:-:S05]  /*0040*/  SHF.R.U32.HI R2, RZ, 0x5, R0 ;  /* 0x00000005ff027819 */ /* 0x004fca0000011600 */
[----:B------:R-:W2:Y:S02]  /*0050*/  SHFL.IDX PT, R3, R2, RZ, 0x1f ;  /* 0x00001fff02037589 */ /* 0x000ea400000e0000 */
[----:B--2---:R-:W-:Y:S02]  /*0060*/  R2UR UR4, R3 ;  /* 0x00000000030472ca */ /* 0x004fe400000e0000 */
[----:B------:R-:W-:-:S06]  /*0070*/  SHF.R.U32.HI R3, RZ, 0x7, R0 ;  /* 0x00000007ff037819 */ /* 0x000fcc0000011600 */
[----:B------:R-:W2:Y:S05]  /*0080*/  SHFL.IDX PT, R3, R3, RZ, 0x1f ;  /* 0x00001fff03037589 */ /* 0x000eaa00000e0000 */
[----:B------:R-:W-:Y:S02]  /*0090*/  USHF.R.S32.HI UR5, URZ, 0x1f, UR4 ;  /* 0x0000001f3f057899 */ /* 0x000fe40008011404 */
[----:B------:R-:W-:Y:S02]  /*00a0*/  ISETP.NE.OR P0, PT, RZ, UR4, !P1 ;  /* 0x00000004ff007c0c */ /* 0x000fe4000cf05670 */
[----:B------:R-:W-:-:S04]  /*00b0*/  ULEA.HI UR5, UR5, UR4, URZ, 0x2 ;  /* 0x0000000405057291 */ /* 0x000fc8000f8f103f */
[----:B------:R-:W-:-:S04]  /*00c0*/  ULOP3.LUT UR5, UR5, 0xfffffffc, URZ, 0xc0, !UPT ;  /* 0xfffffffc05057892 */ /* 0x000fc8000f8ec03f */
[----:B------:R-:W-:-:S03]  /*00d0*/  UIADD3 UR10, UR4, -UR5, URZ ;  /* 0x80000005040a7290 */ /* 0x000fc6000fffe03f */
[----:B-1----:R-:W-:Y:S09]  /*00e0*/  @P0 BRA `(.L_x_1) ;  /* 0x00000000002c0947 */ /* 0x002ff20003800000 */
[----:B------:R-:W-:Y:S02]  /*00f0*/  ULDC.64 UR4, c[0x0][0x198] ;  /* 0x0000660000047ab9 */ /* 0x000fe40000000a00 */
[----:B------:R-:W-:Y:S02]  /*0100*/  UIADD3 UR6, UP0, UR4, 0xf0, URZ ;  /* 0x000000f004067890 */ /* 0x000fe4000ff1e03f */
[----:B------:R-:W-:Y:S02]  /*0110*/  UIADD3 UR8, UP1, UR4, 0x1f0, URZ ;  /* 0x000001f004087890 */ /* 0x000fe4000ff3e03f */
[----:B------:R-:W-:Y:S02]  /*0120*/  UIADD3 UR4, UP2, UR4, 0x2f0, URZ ;  /* 0x000002f004047890 */ /* 0x000fe4000ff5e03f */
[----:B------:R-:W-:Y:S02]  /*0130*/  UIADD3.X UR7, URZ, UR5, URZ, UP0, !UPT ;  /* 0x000000053f077290 */ /* 0x000fe400087fe43f */
[----:B------:R-:W-:-:S02]  /*0140*/  UIADD3.X UR9, URZ, UR5, URZ, UP1, !UPT ;  /* 0x000000053f097290 */ /* 0x000fc40008ffe43f */
[----:B------:R-:W-:-:S05]  /*0150*/  UIADD3.X UR5, URZ, UR5, URZ, UP2, !UPT ;  /* 0x000000053f057290 */ /* 0x000fca00097fe43f */
[----:B------:R1:W-:Y:S02]  /*0160*/  UTMACCTL.PF [UR6] ;  /* 0x00000000060079b9 */ /* 0x0003e40008040000 */
[----:B------:R1:W-:Y:S02]  /*0170*/  UTMACCTL.PF [UR8] ;  /* 0x00000000080079b9 */ /* 0x0003e40008040000 */
[----:B------:R1:W-:Y:S02]  /*0180*/  UTMACCTL.PF [UR4] ;  /* 0x00000000040079b9 */ /* 0x0003e40008040000 */
[----:B-1----:R-:W-:Y:S01]  /*0190*/  NOP ;  /* 0x0000000000007918 */ /* 0x002fe20000000000 */
.L_x_1:
[----:B------:R-:W-:Y:S05]  /*01a0*/  BSYNC B0 ;  /* 0x0000000000007941 */ /* 0x000fea0003800000 */
.L_x_0:
[----:B------:R-:W1:Y:S01]  /*01b0*/  SHFL.IDX PT, R4, R2, RZ, 0x1f ;  /* 0x00001fff02047589 */ /* 0x000e6200000e0000 */
[----:B--2---:R-:W-:Y:S01]  /*01c0*/  R2UR UR37, R3 ;  /* 0x00000000032572ca */ /* 0x004fe200000e0000 */
[----:B------:R-:W-:-:S12]  /*01d0*/  UISETP.NE.AND UP0, UPT, UR10, 0x1, UPT ;  /* 0x000000010a00788c */ /* 0x000fd8000bf05270 */
[----:B------:R-:W-:Y:S02]  /*01e0*/  UIADD3 UR7, UR37, -0x1, URZ ;  /* 0xffffffff25077890 */ /* 0x000fe4000fffe03f */
[----:B------:R-:W-:Y:S02]  /*01f0*/  UISETP.EQ.AND UP2, UPT, UR37, URZ, !UP0 ;  /* 0x0000003f2500728c */ /* 0x000fe4000c742270 */
[----:B------:R-:W-:Y:S02]  /*0200*/  UISETP.GE.U32.AND UP1, UPT, UR7, 0x4, UPT ;  /* 0x000000040700788c */ /* 0x000fe4000bf26070 */
[----:B------:R-:W-:Y:S01]  /*0210*/  USEL UR6, URZ, 0x1, !UP2 ;  /* 0x000000013f067887 */ /* 0x000fe2000d000000 */
[----:B-1----:R-:W-:-:S03]  /*0220*/  ISETP.NE.AND P0, PT, R4, RZ, PT ;  /* 0x000000ff0400720c */ /* 0x002fc60003f05270 */
[----:B------:R-:W-:-:S10]  /*0230*/  USEL UR6, UR6, 0x2, UP1 ;  /* 0x0000000206067887 */ /* 0x000fd40008800000 */
[----:B------:R-:W-:Y:S05]  /*0240*/  @P0 BRA `(.L_x_2) ;  /* 0x0000000000480947 */ /* 0x000fea0003800000 */
[----:B------:R-:W1:Y:S01]  /*0250*/  S2UR UR11, SR_CgaCtaId ;  /* 0x00000000000b79c3 */ /* 0x000e620000008800 */
[----:B------:R-:W-:Y:S01]  /*0260*/  UMOV UR4, 0x400 ;  /* 0x0000040000047882 */ /* 0x000fe20000000000 */
[----:B------:R-:W-:Y:S01]  /*0270*/  UMOV UR5, 0x1 ;  /* 0x0000000100057882 */ /* 0x000fe20000000000 */
[----:B------:R-:W-:Y:S01]  /*0280*/  UMOV UR8, 0x80 ;  /* 0x0000008000087882 */ /* 0x000fe20000000000 */
[----:B------:R-:W-:Y:S01]  /*0290*/  ELECT P0, URZ, PT ;  /* 0x00000000003f782f */ /* 0x000fe20003800000 */
[----:B------:R-:W-:-:S04]  /*02a0*/  UIADD3 UR8, -UR8, 0x100000, URZ ;  /* 0x0010000008087890 */ /* 0x000fc8000fffe13f */
[----:B------:R-:W-:Y:S02]  /*02b0*/  USHF.L.U32 UR9, UR8, 0xb, URZ ;  /* 0x0000000b08097899 */ /* 0x000fe4000800063f */
[----:B------:R-:W-:Y:S02]  /*02c0*/  USHF.L.U32 UR8, UR8, 0x1, URZ ;  /* 0x0000000108087899 */ /* 0x000fe4000800063f */
[----:B-1----:R-:W-:Y:S02]  /*02d0*/  ULEA UR11, UR11, UR4, 0x18 ;  /* 0x000000040b0b7291 */ /* 0x002fe4000f8ec03f */
[----:B------:R-:W-:-:S04]  /*02e0*/  UIADD3 UR4, -UR5, 0x100000, URZ ;  /* 0x0010000005047890 */ /* 0x000fc8000fffe13f */
[----:B------:R-:W-:Y:S02]  /*02f0*/  USHF.L.U32 UR5, UR4, 0xb, URZ ;  /* 0x0000000b04057899 */ /* 0x000fe4000800063f */
[----:B------:R-:W-:Y:S01]  /*0300*/  USHF.L.U32 UR4, UR4, 0x1, URZ ;  /* 0x0000000104047899 */ /* 0x000fe2000800063f */
[----:B------:R-:W1:Y:S11]  /*0310*/  FENCE.VIEW.ASYNC.S ;  /* 0x00000000000073c6 */ /* 0x000e760000000000 */
[----:B-1----:R1:W2:Y:S01]  /*0320*/  SYNCS.EXCH.64 URZ, [UR11+0x2c050], UR4 ;  /* 0x02c050040b3f75b2 */ /* 0x0022a20008000100 */
[----:B------:R1:W3:Y:S01]  /*0330*/  SYNCS.EXCH.64 URZ, [UR11+0x2c060], UR8 ;  /* 0x02c060080b3f75b2 */ /* 0x0002e20008000100 */
[----:B------:R1:W4:Y:S01]  /*0340*/  SYNCS.EXCH.64 URZ, [UR11+0x2c058], UR4 ;  /* 0x02c058040b3f75b2 */ /* 0x0003220008000100 */
[----:B------:R1:W1:Y:S01]  /*0350*/  SYNCS.EXCH.64 URZ, [UR11+0x2c068], UR8 ;  /* 0x02c068080b3f75b2 */ /* 0x0002620008000100 */
[----:B------:R-:W-:Y:S01]  /*0360*/  NOP ;  /* 0x0000000000007918 */ /* 0x000fe20000000000 */
.L_x_2:
[----:B------:R-:W5:Y:S01]  /*0370*/  SHFL.IDX PT, R3, R2, RZ, 0x1f ;  /* 0x00001fff02037589 */ /* 0x000f6200000e0000 */
[----:B------:R-:W-:Y:S01]  /*0380*/  NOP ;  /* 0x0000000000007918 */ /* 0x000fe20000000000 */
[----:B-----5:R-:W-:-:S13]  /*0390*/  ISETP.NE.AND P0, PT, R3, RZ, PT ;  /* 0x000000ff0300720c */ /* 0x020fda0003f05270 */
[----:B------:R-:W-:Y:S05]  /*03a0*/  @P0 BRA `(.L_x_3) ;  /* 0x0000000000600947 */ /* 0x000fea0003800000 */
[----:B-1----:R-:W1:Y:S01]  /*03b0*/  S2UR UR5, SR_CgaCtaId ;  /* 0x00000000000579c3 */ /* 0x002e620000008800 */
[----:B------:R-:W-:Y:S01]  /*03c0*/  UMOV UR4, 0x400 ;  /* 0x0000040000047882 */ /* 0x000fe20000000000 */
[----:B------:R-:W-:Y:S01]  /*03d0*/  UMOV UR8, 0x1 ;  /* 0x0000000100087882 */ /* 0x000fe20000000000 */
[----:B------:R-:W-:Y:S01]  /*03e0*/  UMOV UR12, 0x100 ;  /* 0x00000100000c7882 */ /* 0x000fe20000000000 */
[----:B------:R-:W-:-:S04]  /*03f0*/  UIADD3 UR8, -UR8, 0x100000, URZ ;  /* 0x0010000008087890 */ /* 0x000fc8000fffe13f */
[----:B------:R-:W-:Y:S02]  /*0400*/  USHF.L.U32 UR9, UR8, 0xb, URZ ;  /* 0x0000000b08097899 */ /* 0x000fe4000800063f */
[----:B------:R-:W-:Y:S01]  /*0410*/  USHF.L.U32 UR8, UR8, 0x1, URZ ;  /* 0x0000000108087899 */ /* 0x000fe2000800063f */
[----:B------:R-:W-:Y:S01]  /*0420*/  ELECT P0, URZ, PT ;  /* 0x00000000003f782f */ /* 0x000fe20003800000 */
[----:B-1----:R-:W-:Y:S02]  /*0430*/  ULEA UR11, UR5, UR4, 0x18 ;  /* 0x00000004050b7291 */ /* 0x002fe4000f8ec03f */
[----:B------:R-:W-:-:S04]  /*0440*/  UIADD3 UR4, -UR12, 0x100000, URZ ;  /* 0x001000000c047890 */ /* 0x000fc8000fffe13f */
[----:B------:R-:W-:Y:S02]  /*0450*/  USHF.L.U32 UR5, UR4, 0xb, URZ ;  /* 0x0000000b04057899 */ /* 0x000fe4000800063f */
[----:B------:R-:W-:Y:S01]  /*0460*/  USHF.L.U32 UR4, UR4, 0x1, URZ ;  /* 0x0000000104047899 */ /* 0x000fe2000800063f */
[----:B------:R-:W1:Y:S03]  /*0470*/  FENCE.VIEW.ASYNC.S ;  /* 0x00000000000073c6 */ /* 0x000e660000000000 */
[----:B-1----:R1:W1:Y:S08]  /*0480*/  SYNCS.EXCH.64 URZ, [UR11+0x2c000], UR8 ;  /* 0x02c000080b3f75b2 */ /* 0x0022700008000100 */
[----:B------:R1:W1:Y:S01]  /*0490*/  SYNCS.EXCH.64 URZ, [UR11+0x2c028], UR4 ;  /* 0x02c028040b3f75b2 */ /* 0x0002620008000100 */
        /* <DEDUP_REMOVED lines=8> */
[----:B------:R-:W-:Y:S01]  /*0520*/  NOP ;  /* 0x0000000000007918 */ /* 0x000fe20000000000 */
.L_x_3:
        /* <DEDUP_REMOVED lines=21> */
[----:B------:R-:W-:Y:S01]  /*0680*/  NOP ;  /* 0x0000000000007918 */ /* 0x000fe20000000000 */
.L_x_4:
[----:B------:R-:W5:Y:S01]  /*0690*/  SHFL.IDX PT, R3, R2, RZ, 0x1f ;  /* 0x00001fff02037589 */ /* 0x000f6200000e0000 */
[----:B------:R-:W-:Y:S01]  /*06a0*/  ELECT P0, URZ, PT ;  /* 0x00000000003f782f */ /* 0x000fe20003800000 */
[----:B------:R-:W-:Y:S01]  /*06b0*/  NOP ;  /* 0x0000000000007918 */ /* 0x000fe20000000000 */
[----:B-1----:R-:W-:Y:S02]  /*06c0*/  UMOV UR4, 0x80 ;  /* 0x0000008000047882 */ /* 0x002fe40000000000 */
[C---:B-----5:R-:W-:Y:S02]  /*06d0*/  ISETP.NE.OR P0, PT, R3.reuse, RZ, !P0 ;  /* 0x000000ff0300720c */ /* 0x060fe40004705670 */
[----:B------:R-:W-:-:S11]  /*06e0*/  ISETP.NE.AND P2, PT, R3, RZ, PT ;  /* 0x000000ff0300720c */ /* 0x000fd60003f45270 */
[----:B------:R-:W-:Y:S01]  /*06f0*/  VOTEU.ALL UP2, P0 ;  /* 0x00000000003f7886 */ /* 0x000fe20000040000 */
[----:B------:R-:W-:Y:S01]  /*0700*/  VOTEU.ALL UP3, P0 ;  /* 0x00000000003f7886 */ /* 0x000fe20000060000 */
[----:B------:R-:W-:Y:S01]  /*0710*/  VOTEU.ALL UP4, P0 ;  /* 0x00000000003f7886 */ /* 0x000fe20000080000 */
[----:B------:R-:W-:Y:S02]  /*0720*/  VOTEU.ALL UP5, P0 ;  /* 0x00000000003f7886 */ /* 0x000fe400000a0000 */
[----:B------:R-:W1:Y:S01]  /*0730*/  @!UP2 S2UR UR9, SR_CgaCtaId ;  /* 0x000000000009a9c3 */ /* 0x000e620000008800 */
[----:B------:R-:W-:Y:S01]  /*0740*/  @!UP2 UMOV UR8, 0x400 ;  /* 0x000004000008a882 */ /* 0x000fe20000000000 */
[----:B------:R-:W-:-:S04]  /*0750*/  @!UP2 UIADD3 UR4, -UR4, 0x100000, URZ ;  /* 0x001000000404a890 */ /* 0x000fc8000fffe13f */
[----:B------:R-:W-:Y:S02]  /*0760*/  @!UP2 USHF.L.U32 UR5, UR4, 0xb, URZ ;  /* 0x0000000b0405a899 */ /* 0x000fe4000800063f */
[----:B------:R-:W-:Y:S02]  /*0770*/  @!UP2 USHF.L.U32 UR4, UR4, 0x1, URZ ;  /* 0x000000010404a899 */ /* 0x000fe4000800063f */
[----:B-1----:R-:W-:Y:S01]  /*0780*/  @!UP2 ULEA UR8, UR9, UR8, 0x18 ;  /* 0x000000080908a291 */ /* 0x002fe2000f8ec03f */
[----:B------:R-:W-:Y:S01]  /*0790*/  VOTEU.ALL UP2, P0 ;  /* 0x00000000003f7886 */ /* 0x000fe20000040000 */
[----:B------:R-:W1:Y:S10]  /*07a0*/  FENCE.VIEW.ASYNC.S ;  /* 0x00000000000073c6 */ /* 0x000e740000000000 */
[----:B-1----:R1:W1:Y:S01]  /*07b0*/  @!UP2 SYNCS.EXCH.64 URZ, [UR8+0x2c090], UR4 ;  /* 0x02c09004083fa5b2 */ /* 0x0022620008000100 */
[----:B------:R1:W1:Y:S01]  /*07c0*/  @!UP3 SYNCS.EXCH.64 URZ, [UR8+0x2c098], UR4 ;  /* 0x02c09804083fb5b2 */ /* 0x0002620008000100 */
[----:B------:R1:W1:Y:S01]  /*07d0*/  @!UP4 SYNCS.EXCH.64 URZ, [UR8+0x2c0a0], UR4 ;  /* 0x02c0a004083fc5b2 */ /* 0x0002620008000100 */
[----:B------:R1:W1:Y:S01]  /*07e0*/  @!UP5 SYNCS.EXCH.64 URZ, [UR8+0x2c0a8], UR4 ;  /* 0x02c0a804083fd5b2 */ /* 0x0002620008000100 */
[----:B------:R-:W-:Y:S01]  /*07f0*/  NOP ;  /* 0x0000000000007918 */ /* 0x000fe20000000000 */
[----:B------:R-:W-:Y:S05]  /*0800*/  @P2 BRA `(.L_x_5) ;  /* 0x0000000000482947 */ /* 0x000fea0003800000 */
[----:B-1----:R-:W1:Y:S01]  /*0810*/  S2UR UR5, SR_CgaCtaId ;  /* 0x00000000000579c3 */ /* 0x002e620000008800 */
[----:B------:R-:W-:Y:S01]  /*0820*/  UMOV UR4, 0x400 ;  /* 0x0000040000047882 */ /* 0x000fe20000000000 */
[----:B------:R-:W-:Y:S01]  /*0830*/  UMOV UR8, 0x20 ;  /* 0x0000002000087882 */ /* 0x000fe20000000000 */
[----:B------:R-:W-:Y:S01]  /*0840*/  UMOV UR9, 0x80 ;  /* 0x0000008000097882 */ /* 0x000fe20000000000 */
[----:B------:R-:W-:Y:S01]  /*0850*/  ELECT P0, URZ, PT ;  /* 0x00000000003f782f */ /* 0x000fe20003800000 */
[----:B-1----:R-:W-:Y:S02]  /*0860*/  ULEA UR11, UR5, UR4, 0x18 ;  /* 0x00000004050b7291 */ /* 0x002fe4000f8ec03f */
[----:B------:R-:W-:-:S04]  /*0870*/  UIADD3 UR4, -UR8, 0x100000, URZ ;  /* 0x0010000008047890 */ /* 0x000fc8000fffe13f */
[----:B------:R-:W-:Y:S02]  /*0880*/  USHF.L.U32 UR5, UR4, 0xb, URZ ;  /* 0x0000000b04057899 */ /* 0x000fe4000800063f */
[----:B------:R-:W-:Y:S02]  /*0890*/  USHF.L.U32 UR4, UR4, 0x1, URZ ;  /* 0x0000000104047899 */ /* 0x000fe4000800063f */
        /* <DEDUP_REMOVED lines=9> */
.L_x_5:
[----:B------:R-:W-:Y:S01]  /*0930*/  ISETP.NE.AND P0, PT, RZ, UR37, PT ;  /* 0x00000025ff007c0c */ /* 0x000fe2000bf05270 */
[----:B------:R-:W-:Y:S01]  /*0940*/  NOP ;  /* 0x0000000000007918 */ /* 0x000fe20000000000 */
[----:B------:R-:W-:Y:S01]  /*0950*/  MOV R2, UR10 ;  /* 0x0000000a00027c02 */ /* 0x000fe20008000f00 */
[----:B-1234-:R-:W-:Y:S03]  /*0960*/  BAR.SYNC.DEFER_BLOCKING 0x0 ;  /* 0x0000000000007b1d */ /* 0x01efe60000010000 */
[----:B------:R-:W-:-:S07]  /*0970*/  ISETP.EQ.AND P2, PT, R2, 0x1, P1 ;  /* 0x000000010200780c */ /* 0x000fce0000f42270 */
[----:B------:R-:W-:Y:S06]  /*0980*/  @!P0 BRA `(.L_x_6) ;  /* 0x00000120002c8947 */ /* 0x000fec0003800000 */
[----:B------:R-:W-:-:S06]  /*0990*/  UISETP.GT.U32.AND UP2, UPT, UR7, 0x3, UPT ;  /* 0x000000030700788c */ /* 0x000fcc000bf44070 */
[----:B------:R-:W-:-:S13]  /*09a0*/  PLOP3.LUT P0, PT, PT, PT, UP2, 0x80, 0x0 ;  /* 0x000000000000781c */ /* 0x000fda0003f0f028 */
[----:B------:R-:W-:Y:S05]  /*09b0*/  @P0 EXIT ;  /* 0x000000000000094d */ /* 0x000fea0003800000 */
.L_x_7:
[----:B------:R-:W-:-:S08]  /*09c0*/  NOP ;  /* 0x0000000000007918 */ /* 0x000fd00000000000 */
[----:B------:R-:W1:Y:S02]  /*09d0*/  USETMAXREG.TRY_ALLOC.CTAPOOL UP2, 0xf0 ;  /* 0x000000f0000079c8 */ /* 0x000e640008040600 */
[----:B-1----:R-:W-:-:S13]  /*09e0*/  PLOP3.LUT P0, PT, PT, PT, UP2, 0x80, 0x0 ;  /* 0x000000000000781c */ /* 0x002fda0003f0f028 */
[----:B------:R-:W-:Y:S05]  /*09f0*/  @!P0 BRA `(.L_x_7) ;  /* 0xfffffffc00f08947 */ /* 0x000fea000383ffff */
[----:B------:R-:W-:Y:S01]  /*0a00*/  UISETP.NE.AND UP2, UPT, UR37, 0x1, UPT ;  /* 0x000000012500788c */ /* 0x000fe2000bf45270 */
[----:B------:R-:W1:Y:S01]  /*0a10*/  S2UR UR42, SR_CTAID.X ;  /* 0x00000000002a79c3 */ /* 0x000e620000002500 */
[----:B------:R-:W-:Y:S01]  /*0a20*/  UMOV UR4, URZ ;  /* 0x0000003f00047c82 */ /* 0x000fe20008000000 */
[----:B------:R-:W-:-:S03]  /*0a30*/  UMOV UR5, URZ ;  /* 0x0000003f00057c82 */ /* 0x000fc60008000000 */
[----:B------:R-:W-:-:S13]  /*0a40*/  PLOP3.LUT P0, PT, PT, PT, UP2, 0x80, 0x0 ;  /* 0x000000000000781c */ /* 0x000fda0003f0f028 */
[----:B------:R-:W-:Y:S05]  /*0a50*/  @!P0 BRA `(.L_x_8) ;  /* 0x00000000003c8947 */ /* 0x000fea0003800000 */
[----:B------:R-:W-:Y:S01]  /*0a60*/  UISETP.NE.AND UP2, UPT, UR37, 0x2, UPT ;  /* 0x000000022500788c */ /* 0x000fe2000bf45270 */
[----:B------:R-:W-:-:S05]  /*0a70*/  UMOV UR5, 0x1 ;  /* 0x0000000100057882 */ /* 0x000fca0000000000 */
[----:B------:R-:W-:-:S13]  /*0a80*/  PLOP3.LUT P1, PT, PT, PT, UP2, 0x80, 0x0 ;  /* 0x000000000000781c */ /* 0x000fda0003f2f028 */
[----:B------:R-:W-:Y:S05]  /*0a90*/  @!P1 BRA `(.L_x_8) ;  /* 0x00000000002c9947 */ /* 0x000fea0003800000 */
[----:B------:R-:W-:-:S06]  /*0aa0*/  UISETP.NE.AND UP2, UPT, UR37, 0x3, UPT ;  /* 0x000000032500788c */ /* 0x000fcc000bf45270 */
[----:B------:R-:W-:-:S13]  /*0ab0*/  PLOP3.LUT P1, PT, PT, PT, UP2, 0x80, 0x0 ;  /* 0x000000000000781c */ /* 0x000fda0003f2f028 */
[----:B------:R-:W-:Y:S05]  /*0ac0*/  @!P1 BRA `(.L_x_9) ;  /* 0x0000000000189947 */ /* 0x000fea0003800000 */
[----:B------:R-:W-:-:S11]  /*0ad0*/  UISETP.NE.AND UP2, UPT, UR37, 0x4, UPT ;  /* 0x000000042500788c */ /* 0x000fd6000bf45270 */
[----:B------:R-:W-:Y:S01]  /*0ae0*/  @!UP2 UMOV UR4, 0x1 ;  /* 0x000000010004a882 */ /* 0x000fe20000000000 */
[----:B------:R-:W-:Y:S01]  /*0af0*/  @!UP2 UMOV UR5, 0x1 ;  /* 0x000000010005a882 */ /* 0x000fe20000000000 */
[----:B------:R-:W-:Y:S01]  /*0b00*/  @UP2 UMOV UR4, URZ ;  /* 0x0000003f00042c82 */ /* 0x000fe20008000000 */
[----:B------:R-:W-:Y:S01]  /*0b10*/  @UP2 UMOV UR5, URZ ;  /* 0x0000003f00052c82 */ /* 0x000fe20008000000 */
[----:B------:R-:W-:Y:S05]  /*0b20*/  BRA `(.L_x_8) ;  /* 0x0000000000087947 */ /* 0x000fea0003800000 */
.L_x_9:
[----:B------:R-:W-:Y:S01]  /*0b30*/  UMOV UR4, 0x1 ;  /* 0x0000000100047882 */ /* 0x000fe20000000000 */
[----:B------:R-:W-:-:S05]  /*0b40*/  UMOV UR5, URZ ;  /* 0x0000003f00057c82 */ /* 0x000fca0008000000 */
.L_x_8:
[----:B------:R-:W-:Y:S05]  /*0b50*/  @!P0 BRA `(.L_x_10) ;  /* 0x00000000003c8947 */ /* 0x000fea0003800000 */
[----:B------:R-:W-:-:S06]  /*0b60*/  UISETP.NE.AND UP2, UPT, UR37, 0x2, UPT ;  /* 0x000000022500788c */ /* 0x000fcc000bf45270 */
[----:B------:R-:W-:-:S13]  /*0b70*/  PLOP3.LUT P0, PT, PT, PT, UP2, 0x80, 0x0 ;  /* 0x000000000000781c */ /* 0x000fda0003f0f028 */
[----:B------:R-:W-:Y:S05]  /*0b80*/  @!P0 BRA `(.L_x_11) ;  /* 0x0000000000288947 */ /* 0x000fea0003800000 */
[----:B------:R-:W-:-:S06]  /*0b90*/  UISETP.NE.AND UP2, UPT, UR37, 0x3, UPT ;  /* 0x000000032500788c */ /* 0x000fcc000bf45270 */
[----:B------:R-:W-:-:S13]  /*0ba0*/  PLOP3.LUT P0, PT, PT, PT, UP2, 0x80, 0x0 ;  /* 0x000000000000781c */ /* 0x000fda0003f0f028 */
[----:B------:R-:W-:Y:S05]  /*0bb0*/  @!P0 BRA `(.L_x_12) ;  /* 0x0000000000148947 */ /* 0x000fea0003800000 */
[----:B------:R-:W-:-:S06]  /*0bc0*/  UISETP.NE.AND UP2, UPT, UR37, 0x4, UPT ;  /* 0x000000042500788c */ /* 0x000fcc000bf45270 */
[----:B------:R-:W-:-:S13]  /*0bd0*/  PLOP3.LUT P0, PT, PT, PT, UP2, 0x80, 0x0 ;  /* 0x000000000000781c */ /* 0x000fda0003f0f028 */
[----:B------:R-:W-:Y:S05]  /*0be0*/  @P0 BRA `(.L_x_13) ;  /* 0x00000000001c0947 */ /* 0x000fea0003800000 */
[----:B-1----:R-:W-:Y:S01]  /*0bf0*/  ULEA UR42, UR42, 0x3, 0x1 ;  /* 0x000000032a2a7891 */ /* 0x002fe2000f8e083f */
[----:B------:R-:W-:Y:S11]  /*0c00*/  BRA `(.L_x_13) ;  /* 0x0000000000147947 */ /* 0x000ff60003800000 */
.L_x_12:
[----:B-1----:R-:W-:Y:S01]  /*0c10*/  ULEA UR42, UR42, 0x2, 0x1 ;  /* 0x000000022a2a7891 */ /* 0x002fe2000f8e083f */
[----:B------:R-:W-:Y:S11]  /*0c20*/  BRA `(.L_x_13) ;  /* 0x00000000000c7947 */ /* 0x000ff60003800000 */
.L_x_11:
[----:B-1----:R-:W-:Y:S01]  /*0c30*/  ULEA UR42, UR42, 0x1, 0x1 ;  /* 0x000000012a2a7891 */ /* 0x002fe2000f8e083f */
[----:B------:R-:W-:Y:S11]  /*0c40*/  BRA `(.L_x_13) ;  /* 0x0000000000047947 */ /* 0x000ff60003800000 */
.L_x_10:
[----:B-1----:R-:W-:-:S12]  /*0c50*/  USHF.L.U32 UR42, UR42, 0x1, URZ ;  /* 0x000000012a2a7899 */ /* 0x002fd8000800063f */
.L_x_13:
[----:B------:R-:W-:-:S04]  /*0c60*/  ULOP3.LUT UR6, UR6, 0x1, URZ, 0xfc, !UPT ;  /* 0x0000000106067892 */ /* 0x000fc8000f8efc3f */
[----:B------:R-:W-:-:S06]  /*0c70*/  UISETP.NE.AND UP2, UPT, UR6, 0x3, UPT ;  /* 0x000000030600788c */ /* 0x000fcc000bf45270 */
[----:B------:R-:W-:-:S13]  /*0c80*/  PLOP3.LUT P0, PT, PT, PT, UP2, 0x80, 0x0 ;  /* 0x000000000000781c */ /* 0x000fda0003f0f028 */
[----:B------:R-:W-:Y:S05]  /*0c90*/  @!P0 BRA `(.L_x_14) ;  /* 0x0000000000048947 */ /* 0x000fea0003800000 */
[----:B-1----:R-:W-:Y:S01]  /*0ca0*/  BPT.TRAP 0x1 ;  /* 0x000000040000795c */ /* 0x002fe20000300000 */
.L_x_14:
[----:B------:R-:W2:Y:S01]  /*0cb0*/  S2UR UR6, SR_CgaCtaId ;  /* 0x00000000000679c3 */ /* 0x000ea20000008800 */
[----:B------:R-:W-:Y:S01]  /*0cc0*/  UMOV UR36, 0x400 ;  /* 0x0000040000247882 */ /* 0x000fe20000000000 */
[----:B------:R-:W-:Y:S02]  /*0cd0*/  MOV R2, UR4 ;  /* 0x0000000400027c02 */ /* 0x000fe40008000f00 */
[----:B------:R-:W-:Y:S02]  /*0ce0*/  SHF.R.S32.HI R3, RZ, 0x1f, R0 ;  /* 0x0000001fff037819 */ /* 0x000fe40000011400 */
[----:B------:R-:W-:Y:S02]  /*0cf0*/  SHF.L.U32 R2, R2, 0x1f, RZ ;  /* 0x0000001f02027819 */ /* 0x000fe400000006ff */
[----:B------:R-:W-:-:S04]  /*0d00*/  LEA.HI R3, R3, R0, RZ, 0x7 ;  /* 0x0000000003037211 */ /* 0x000fc800078f38ff */
[----:B------:R-:W-:-:S04]  /*0d10*/  LOP3.LUT R3, R3, 0xffffff80, RZ, 0xc0, !PT ;  /* 0xffffff8003037812 */ /* 0x000fc800078ec0ff */
[----:B------:R-:W-:-:S04]  /*0d20*/  IADD3 R3, -R3, R0, RZ ;  /* 0x0000000003037210 */ /* 0x000fc80007ffe1ff */
[----:B------:R-:W-:Y:S01]  /*0d30*/  SHF.R.S32.HI R0, RZ, 0x1f, R3 ;  /* 0x0000001fff007819 */ /* 0x000fe20000011403 */
[----:B--2---:R-:W-:-:S03]  /*0d40*/  ULEA UR36, UR6, UR36, 0x18 ;  /* 0x0000002406247291 */ /* 0x004fc6000f8ec03f */
[----:B------:R-:W-:Y:S01]  /*0d50*/  LEA.HI R0, R0, R3, RZ, 0x2 ;  /* 0x0000000300007211 */ /* 0x000fe200078f10ff */
[----:B------:R-:W-:-:S03]  /*0d60*/  ULEA UR6, UR5, UR36, 0x3 ;  /* 0x0000002405067291 */ /* 0x000fc6000f8e183f */
[----:B------:R-:W-:-:S05]  /*0d70*/  LOP3.LUT R0, R0, 0x7ffffffc, RZ, 0xc0, !PT ;  /* 0x7ffffffc00007812 */ /* 0x000fca00078ec0ff */
[----:B------:R-:W-:Y:S01]  /*0d80*/  IMAD.IADD R0, R3, 0x1, -R0 ;  /* 0x0000000103007824 */ /* 0x000fe200078e0a00 */
[----:B------:R-:W2:Y:S02]  /*0d90*/  SYNCS.PHASECHK.TRANS64.TRYWAIT P1, [UR6+0x2c050], R2 ;  /* 0x02c05002ff0075a7 */ /* 0x000ea40008020146 */
[----:B--2---:R-:W-:Y:S05]  /*0da0*/  @!P1 BRA `(.L_x_15) ;  /* 0x0000012c00309947 */ /* 0x004fea0003800000 */
.L_x_101:
[----:B------:R-:W-:Y:S01]  /*0db0*/  SHF.L.U32 R0, R0, 0x1, RZ ;  /* 0x0000000100007819 */ /* 0x000fe200000006ff */
[----:B------:R-:W-:Y:S06]  /*0dc0*/  @!P0 BRA `(.L_x_16) ;  /* 0x0000000000048947 */ /* 0x000fec0003800000 */
[----:B-1----:R-:W-:Y:S01]  /*0dd0*/  BPT.TRAP 0x1 ;  /* 0x000000040000795c */ /* 0x002fe20000300000 */
.L_x_16:
[----:B------:R-:W-:Y:S01]  /*0de0*/  SHF.L.U32 R5, RZ, 0x1f, RZ ;  /* 0x0000001fff057819 */ /* 0x000fe200000006ff */
[----:B------:R-:W-:Y:S01]  /*0df0*/  UIADD3 UR25, UR36, 0x2c090, URZ ;  /* 0x0002c09024197890 */ /* 0x000fe2000fffe03f */
[----:B------:R-:W-:Y:S02]  /*0e00*/  ISETP.NE.AND P2, PT, RZ, UR7, PT ;  /* 0x00000007ff007c0c */ /* 0x000fe4000bf45270 */
[----:B------:R-:W3:Y:S02]  /*0e10*/  SYNCS.PHASECHK.TRANS64.TRYWAIT P1, [UR36+0x2c000], R5 ;  /* 0x02c00005ff0075a7 */ /* 0x000ee40008020164 */
[----:B---3--:R-:W-:Y:S09]  /*0e20*/  @!P1 BRA `(.L_x_17) ;  /* 0x0000012c00289947 */ /* 0x008ff20003800000 */
.L_x_102:
[----:B------:R-:W-:Y:S01]  /*0e30*/  ULEA UR26, UR37, UR25, 0x3 ;  /* 0x00000019251a7291 */ /* 0x000fe2000f8e183f */
[----:B--2---:R-:W-:-:S04]  /*0e40*/  SEL R2, RZ, 0x1, P2 ;  /* 0x00000001ff027807 */ /* 0x004fc80001000000 */
[----:B------:R-:W-:-:S04]  /*0e50*/  SHF.L.U32 R2, R2, 0x1f, RZ ;  /* 0x0000001f02027819 */ /* 0x000fc800000006ff */
[----:B------:R-:W2:Y:S02]  /*0e60*/  SYNCS.PHASECHK.TRANS64.TRYWAIT P1, [UR26+-0x8], R2 ;  /* 0xfffff802ff0075a7 */ /* 0x000ea4000802015a */
[----:B--2---:R-:W-:Y:S05]  /*0e70*/  @!P1 BRA `(.L_x_18) ;  /* 0x0000012c002c9947 */ /* 0x004fea0003800000 */
.L_x_103:
[----:B------:R-:W-:Y:S01]  /*0e80*/  USHF.R.U32.HI UR4, URZ, 0x4, UR36 ;  /* 0x000000043f047899 */ /* 0x000fe20008011624 */
[----:B------:R-:W-:Y:S01]  /*0e90*/  WARPGROUP.ARRIVE ;  /* 0x00000000000079c5 */ /* 0x000fe20000000000 */
[----:B------:R-:W-:Y:S01]  /*0ea0*/  UIADD3 UR6, UR36, 0x4000, URZ ;  /* 0x0000400024067890 */ /* 0x000fe2000fffe03f */
[C---:B--2---:R-:W-:Y:S01]  /*0eb0*/  IADD3 R2, R0.reuse, 0x1, RZ ;  /* 0x0000000100027810 */ /* 0x044fe20007ffe0ff */
[----:B------:R-:W-:Y:S01]  /*0ec0*/  ULOP3.LUT UR4, UR4, 0x3fff, URZ, 0xc0, !UPT ;  /* 0x00003fff04047892 */ /* 0x000fe2000f8ec03f */
[C---:B------:R-:W-:Y:S01]  /*0ed0*/  IADD3 R3, R0.reuse, 0x8, RZ ;  /* 0x0000000800037810 */ /* 0x040fe20007ffe0ff */
[----:B------:R-:W-:Y:S01]  /*0ee0*/  USHF.R.U32.HI UR6, URZ, 0x4, UR6 ;  /* 0x000000043f067899 */ /* 0x000fe20008011606 */
[C---:B------:R-:W-:Y:S01]  /*0ef0*/  VIADD R4, R0.reuse, 0x99 ;  /* 0x0000009900047836 */ /* 0x040fe20000000000 */
[----:B------:R-:W-:Y:S01]  /*0f00*/  ULOP3.LUT UR4, UR4, 0x10000, URZ, 0xfc, !UPT ;  /* 0x0001000004047892 */ /* 0x000fe2000f8efc3f */
[----:B------:R-:W-:Y:S01]  /*0f10*/  IADD3 R6, R0, 0xb8, RZ ;  /* 0x000000b800067810 */ /* 0x000fe20007ffe0ff */
[----:B------:R-:W-:-:S02]  /*0f20*/  ULOP3.LUT UR6, UR6, 0x3fff, URZ, 0xc0, !UPT ;  /* 0x00003fff06067892 */ /* 0x000fc4000f8ec03f */
[----:B------:R-:W-:Y:S02]  /*0f30*/  ULEA UR5, UR5, UR4, 0x9 ;  /* 0x0000000405057291 */ /* 0x000fe4000f8e483f */
[----:B------:R-:W-:Y:S01]  /*0f40*/  ULOP3.LUT UR24, UR6, 0x10000, URZ, 0xfc, !UPT ;  /* 0x0001000006187892 */ /* 0x000fe2000f8efc3f */
[----:B------:R-:W-:Y:S01]  /*0f50*/  UMOV UR17, 0x40000040 ;  /* 0x4000004000117882 */ /* 0x000fe20000000000 */
[----:B------:R-:W-:Y:S01]  /*0f60*/  UMOV UR19, 0x40000040 ;  /* 0x4000004000137882 */ /* 0x000fe20000000000 */
[----:B------:R-:W-:Y:S02]  /*0f70*/  UIADD3 UR20, UR5, 0x2, URZ ;  /* 0x0000000205147890 */ /* 0x000fe4000fffe03f */
[----:B------:R-:W-:Y:S02]  /*0f80*/  UMOV UR16, UR5 ;  /* 0x0000000500107c82 */ /* 0x000fe40008000000 */
[----:B------:R-:W-:Y:S01]  /*0f90*/  UMOV UR18, UR24 ;  /* 0x0000001800127c82 */ /* 0x000fe20008000000 */
[----:B------:R-:W-:Y:S01]  /*0fa0*/  UIADD3 UR22, UR24, 0x2, URZ ;  /* 0x0000000218167890 */ /* 0x000fe2000fffe03f */
[----:B------:R-:W-:Y:S01]  /*0fb0*/  HGMMA.64x256x16.F32 R24, gdesc[UR16], RZ, !UPT, gsb0 ;  /* 0x03e00000101879f0 */ /* 0x000fe2000c0008ff */
[----:B------:R-:W-:Y:S01]  /*0fc0*/  UMOV UR21, 0x40000040 ;  /* 0x4000004000157882 */ /* 0x000fe20000000000 */
[----:B------:R-:W-:Y:S01]  /*0fd0*/  UMOV UR23, 0x40000040 ;  /* 0x4000004000177882 */ /* 0x000fe20000000000 */
[----:B------:R-:W-:-:S02]  /*0fe0*/  UIADD3 UR8, UR5, 0x4, URZ ;  /* 0x0000000405087890 */ /* 0x000fc4000fffe03f */
[----:B------:R-:W-:Y:S01]  /*0ff0*/  UIADD3 UR10, UR24, 0x4, URZ ;  /* 0x00000004180a7890 */ /* 0x000fe2000fffe03f */
[----:B------:R-:W-:Y:S01]  /*1000*/  UMOV UR9, 0x40000040 ;  /* 0x4000004000097882 */ /* 0x000fe20000000000 */
[----:B------:R-:W-:Y:S01]  /*1010*/  UMOV UR11, 0x40000040 ;  /* 0x40000040000b7882 */ /* 0x000fe20000000000 */
[----:B------:R-:W-:Y:S02]  /*1020*/  UIADD3 UR12, UR5, 0x6, URZ ;  /* 0x00000006050c7890 */ /* 0x000fe4000fffe03f */
[----:B------:R-:W-:Y:S01]  /*1030*/  UIADD3 UR14, UR24, 0x6, URZ ;  /* 0x00000006180e7890 */ /* 0x000fe2000fffe03f */
[----:B------:R-:W-:Y:S01]  /*1040*/  UMOV UR13, 0x40000040 ;  /* 0x40000040000d7882 */ /* 0x000fe20000000000 */
[----:B------:R-:W-:Y:S01]  /*1050*/  UMOV UR15, 0x40000040 ;  /* 0x40000040000f7882 */ /* 0x000fe20000000000 */
[----:B------:R-:W-:Y:S01]  /*1060*/  ULDC UR4, c[0x0][0x28c] ;  /* 0x0000a30000047ab9 */ /* 0x000fe20000000800 */
[----:B------:R-:W-:Y:S01]  /*1070*/  ULDC UR5, c[0x0][0x28c] ;  /* 0x0000a30000057ab9 */ /* 0x000fe20000000800 */
[----:B------:R-:W-:Y:S01]  /*1080*/  ISETP.GE.AND P2, PT, R2, UR4, PT ;  /* 0x0000000402007c0c */ /* 0x000fe2000bf46270 */
[C---:B------:R-:W-:Y:S01]  /*1090*/  VIADD R2, R0.reuse, 0x9 ;  /* 0x0000000900027836 */ /* 0x040fe20000000000 */
[----:B------:R-:W-:Y:S01]  /*10a0*/  ULDC UR4, c[0x0][0x28c] ;  /* 0x0000a30000047ab9 */ /* 0x000fe20000000800 */
[----:B------:R-:W-:Y:S01]  /*10b0*/  ISETP.GE.AND P3, PT, R3, UR5, PT ;  /* 0x0000000503007c0c */ /* 0x000fe2000bf66270 */
[----:B------:R-:W-:Y:S01]  /*10c0*/  ULDC UR5, c[0x0][0x28c] ;  /* 0x0000a30000057ab9 */ /* 0x000fe20000000800 */
[----:B------:R-:W-:Y:S01]  /*10d0*/  IADD3 R3, R0, 0x10, RZ ;  /* 0x0000001000037810 */ /* 0x000fe20007ffe0ff */
[----:B------:R-:W-:Y:S01]  /*10e0*/  ULDC UR18, c[0x0][0x604] ;  /* 0x0001810000127ab9 */ /* 0x000fe20000000800 */
[----:B------:R-:W-:Y:S01]  /*10f0*/  ISETP.GE.AND P4, PT, R2, UR4, PT ;  /* 0x0000000402007c0c */ /* 0x000fe2000bf86270 */
[----:B------:R-:W-:Y:S01]  /*1100*/  ULDC UR4, c[0x0][0x28c] ;  /* 0x0000a30000047ab9 */ /* 0x000fe20000000800 */
[----:B------:R-:W-:Y:S01]  /*1110*/  IADD3 R2, R0, 0x11, RZ ;  /* 0x0000001100027810 */ /* 0x000fe20007ffe0ff */
[----:B------:R-:W-:Y:S01]  /*1120*/  ULDC UR19, c[0x0][0x604] ;  /* 0x0001810000137ab9 */ /* 0x000fe20000000800 */
[----:B------:R-:W-:Y:S01]  /*1130*/  ISETP.GE.AND P5, PT, R3, UR5, PT ;  /* 0x0000000503007c0c */ /* 0x000fe2000bfa6270 */
[----:B------:R-:W-:Y:S01]  /*1140*/  ULDC UR5, c[0x0][0x28c] ;  /* 0x0000a30000057ab9 */ /* 0x000fe20000000800 */
[----:B------:R-:W-:Y:S01]  /*1150*/  ISETP.GE.AND P6, PT, R2, UR4, PT ;  /* 0x0000000402007c0c */ /* 0x000fe2000bfc6270 */
[C---:B------:R-:W-:Y:S01]  /*1160*/  VIADD R2, R0.reuse, 0x19 ;  /* 0x0000001900027836 */ /* 0x040fe20000000000 */
[----:B------:R-:W-:Y:S01]  /*1170*/  ULDC UR4, c[0x0][0x28c] ;  /* 0x0000a30000047ab9 */ /* 0x000fe20000000800 */
[----:B------:R-:W-:Y:S01]  /*1180*/  IADD3 R3, R0, 0x18, RZ ;  /* 0x0000001800037810 */ /* 0x000fe20007ffe0ff */
[----:B------:R-:W-:-:S03]  /*1190*/  USHF.L.U32 UR7, UR7, 0x3, URZ ;  /* 0x0000000307077899 */ /* 0x000fc6000800063f */
[----:B------:R-:W-:Y:S01]  /*11a0*/  ISETP.GE.AND P1, PT, R3, UR5, PT ;  /* 0x0000000503007c0c */ /* 0x000fe2000bf26270 */
[----:B------:R-:W-:Y:S01]  /*11b0*/  ULDC UR5, c[0x0][0x28c] ;  /* 0x0000a30000057ab9 */ /* 0x000fe20000000800 */
[----:B------:R-:W-:Y:S01]  /*11c0*/  ULOP3.LUT UR7, UR7, 0x8, URZ, 0xc, !UPT ;  /* 0x0000000807077892 */ /* 0x000fe2000f8e0c3f */
[----:B------:R-:W-:Y:S02]  /*11d0*/  WARPGROUP.DEPBAR.LE gsb0, 0x0 ;  /* 0x00008000000079c5 */ /* 0x000fe40000010000 */
[----:B------:R-:W-:-:S06]  /*11e0*/  WARPGROUP.ARRIVE ;  /* 0x00000000000079c5 */ /* 0x000fcc0000000000 */
[----:B------:R-:W-:Y:S01]  /*11f0*/  HGMMA.64x256x16.F32 R24, gdesc[UR20], R24, gsb0 ;  /* 0x03e00000141879f0 */ /* 0x000fe20008000818 */
[----:B------:R-:W-:Y:S01]  /*1200*/  ULDC UR22, c[0x0][0x604] ;  /* 0x0001810000167ab9 */ /* 0x000fe20000000800 */
[----:B------:R-:W-:Y:S01]  /*1210*/  ULDC UR23, c[0x0][0x604] ;  /* 0x0001810000177ab9 */ /* 0x000fe20000000800 */
[----:B------:R-:W-:Y:S02]  /*1220*/  WARPGROUP.DEPBAR.LE gsb0, 0x0 ;  /* 0x00008000000079c5 */ /* 0x000fe40000010000 */
[----:B------:R-:W-:-:S15]  /*1230*/  WARPGROUP.ARRIVE ;  /* 0x00000000000079c5 */ /* 0x000fde0000000000 */
[----:B------:R-:W-:-:S08]  /*1240*/  NOP ;  /* 0x0000000000007918 */ /* 0x000fd00000000000 */
        /* <DEDUP_REMOVED lines=10> */
[----:B------:R-:W-:Y:S02]  /*12f0*/  FSEL R25, R25, -INF , !P2 ;  /* 0xff80000019197808 */ /* 0x000fe40005000000 */
[----:B------:R-:W-:Y:S02]  /*1300*/  FSEL R27, R27, -INF , !P2 ;  /* 0xff8000001b1b7808 */ /* 0x000fe40005000000 */
[----:B------:R-:W-:Y:S01]  /*1310*/  ISETP.GE.AND P2, PT, R2, UR4, PT ;  /* 0x0000000402007c0c */ /* 0x000fe2000bf46270 */
[----:B------:R-:W-:Y:S01]  /*1320*/  ULDC UR4, c[0x0][0x28c] ;  /* 0x0000a30000047ab9 */ /* 0x000fe20000000800 */
[----:B------:R-:W-:-:S02]  /*1330*/  IADD3 R2, R0, 0x20, RZ ;  /* 0x0000002000027810 */ /* 0x000fc40007ffe0ff */
[----:B------:R-:W-:Y:S02]  /*1340*/  FSEL R28, R28, -INF , !P3 ;  /* 0xff8000001c1c7808 */ /* 0x000fe40005800000 */
[----:B------:R-:W-:Y:S02]  /*1350*/  FSEL R30, R30, -INF , !P3 ;  /* 0xff8000001e1e7808 */ /* 0x000fe40005800000 */
[----:B------:R-:W-:Y:S01]  /*1360*/  ISETP.GE.AND P3, PT, R2, UR4, PT ;  /* 0x0000000402007c0c */ /* 0x000fe2000bf66270 */
[----:B------:R-:W-:Y:S01]  /*1370*/  ULDC UR4, c[0x0][0x28c] ;  /* 0x0000a30000047ab9 */ /* 0x000fe20000000800 */
[----:B------:R-:W-:Y:S02]  /*1380*/  IADD3 R2, R0, 0x21, RZ ;  /* 0x0000002100027810 */ /* 0x000fe40007ffe0ff */
[----:B------:R-:W-:Y:S02]  /*1390*/  FSEL R29, R29, -INF , !P4 ;  /* 0xff8000001d1d7808 */ /* 0x000fe40006000000 */
[----:B------:R-:W-:-:S02]  /*13a0*/  FSEL R31, R31, -INF , !P4 ;  /* 0xff8000001f1f7808 */ /* 0x000fc40006000000 */
[----:B------:R-:W-:Y:S01]  /*13b0*/  ISETP.GE.AND P4, PT, R2, UR4, PT ;  /* 0x0000000402007c0c */ /* 0x000fe2000bf86270 */
[----:B------:R-:W-:Y:S01]  /*13c0*/  ULDC UR4, c[0x0][0x28c] ;  /* 0x0000a30000047ab9 */ /* 0x000fe20000000800 */
[----:B------:R-:W-:Y:S02]  /*13d0*/  IADD3 R2, R0, 0x28, RZ ;  /* 0x0000002800027810 */ /* 0x000fe40007ffe0ff */
[----:B------:R-:W-:Y:S02]  /*13e0*/  FSEL R32, R32, -INF , !P5 ;  /* 0xff80000020207808 */ /* 0x000fe40006800000 */
[----:B------:R-:W-:Y:S02]  /*13f0*/  FSEL R34, R34, -INF , !P5 ;  /* 0xff80000022227808 */ /* 0x000fe40006800000 */
[----:B------:R-:W-:Y:S01]  /*1400*/  ISETP.GE.AND P5, PT, R2, UR4, PT ;  /* 0x0000000402007c0c */ /* 0x000fe2000bfa6270 */
[----:B------:R-:W-:Y:S01]  /*1410*/  VIADD R2, R0, 0x29 ;  /* 0x0000002900027836 */ /* 0x000fe20000000000 */
[----:B------:R-:W-:Y:S01]  /*1420*/  ULDC UR4, c[0x0][0x28c] ;  /* 0x0000a30000047ab9 */ /* 0x000fe20000000800 */
[----:B------:R-:W-:-:S02]  /*1430*/  FSEL R33, R33, -INF , !P6 ;  /* 0xff80000021217808 */ /* 0x000fc40007000000 */
[----:B------:R-:W-:Y:S02]  /*1440*/  FSEL R35, R35, -INF , !P6 ;  /* 0xff80000023237808 */ /* 0x000fe40007000000 */
[----:B------:R-:W-:Y:S01]  /*1450*/  ISETP.GE.AND P6, PT, R2, UR4, PT ;  /* 0x0000000402007c0c */ /* 0x000fe2000bfc6270 */
[----:B------:R-:W-:Y:S01]  /*1460*/  ULDC UR4, c[0x0][0x28c] ;  /* 0x0000a30000047ab9 */ /* 0x000fe20000000800 */
[----:B------:R-:W-:Y:S02]  /*1470*/  IADD3 R2, R0, 0x30, RZ ;  /* 0x0000003000027810 */ /* 0x000fe40007ffe0ff */
        /* <DEDUP_REMOVED lines=13> */
[----:B------:R-:W-:Y:S01]  /*1550*/  VIADD R2, R0, 0x39 ;  /* 0x0000003900027836 */ /* 0x000fe20000000000 */
[----:B------:R-:W-:Y:S01]  /*1560*/  ULDC UR4, c[0x0][0x28c] ;  /* 0x0000a30000047ab9 */ /* 0x000fe20000000800 */
[----:B------:R-:W-:Y:S02]  /*1570*/  FSEL R41, R41, -INF , !P4 ;  /* 0xff80000029297808 */ /* 0x000fe40006000000 */
[----:B------:R-:W-:Y:S02]  /*1580*/  FSEL R43, R43, -INF , !P4 ;  /* 0xff8000002b2b7808 */ /* 0x000fe40006000000 */
[----:B------:R-:W-:Y:S01]  /*1590*/  ISETP.GE.AND P4, PT, R2, UR4, PT ;  /* 0x0000000402007c0c */ /* 0x000fe2000bf86270 */
[----:B------:R-:W-:Y:S01]  /*15a0*/  ULDC UR4, c[0x0][0x28c] ;  /* 0x0000a30000047ab9 */ /* 0x000fe20000000800 */
[----:B------:R-:W-:Y:S02]  /*15b0*/  IADD3 R2, R0, 0x40, RZ ;  /* 0x0000004000027810 */ /* 0x000fe40007ffe0ff */
        /* <DEDUP_REMOVED lines=13> */
[----:B------:R-:W-:Y:S01]  /*1690*/  VIADD R2, R0, 0x49 ;  /* 0x0000004900027836 */ /* 0x000fe20000000000 */
[----:B------:R-:W-:Y:S01]  /*16a0*/  ULDC UR4, c[0x0][0x28c] ;  /* 0x0000a30000047ab9 */ /* 0x000fe20000000800 */
        /* <DEDUP_REMOVED lines=89> */
[----:B------:R-:W-:-:S02]  /*1c40*/  FSEL R85, R85, -INF , !P2 ;  /* 0xff80000055557808 */ /* 0x000fc40005000000 */
[----:B------:R-:W-:Y:S02]  /*1c50*/  FSEL R87, R87, -INF , !P2 ;  /* 0xff80000057577808 */ /* 0x000fe40005000000 */
[C---:B------:R-:W-:Y:S01]  /*1c60*/  ISETP.GE.AND P2, PT, R0.reuse, UR4, PT ;  /* 0x0000000400007c0c */ /* 0x040fe2000bf46270 */
[----:B------:R-:W-:Y:S01]  /*1c70*/  ULDC UR4, c[0x0][0x28c] ;  /* 0x0000a30000047ab9 */ /* 0x000fe20000000800 */
[----:B------:R-:W-:Y:S02]  /*1c80*/  IADD3 R2, R0, 0x91, RZ ;  /* 0x0000009100027810 */ /* 0x000fe40007ffe0ff */
[----:B------:R-:W-:Y:S02]  /*1c90*/  FSEL R26, R26, -INF , !P2 ;  /* 0xff8000001a1a7808 */ /* 0x000fe40005000000 */
[----:B------:R-:W-:Y:S02]  /*1ca0*/  FSEL R88, R88, -INF , !P3 ;  /* 0xff80000058587808 */ /* 0x000fe40005800000 */
[----:B------:R-:W-:-:S02]  /*1cb0*/  FSEL R90, R90, -INF , !P3 ;  /* 0xff8000005a5a7808 */ /* 0x000fc40005800000 */
[----:B------:R-:W-:Y:S01]  /*1cc0*/  ISETP.GE.AND P3, PT, R2, UR5, PT ;  /* 0x0000000502007c0c */ /* 0x000fe2000bf66270 */
[----:B------:R-:W-:Y:S01]  /*1cd0*/  ULDC UR5, c[0x0][0x604] ;  /* 0x0001810000057ab9 */ /* 0x000fe20000000800 */
[----:B------:R-:W-:Y:S02]  /*1ce0*/  IADD3 R2, R0, 0x98, RZ ;  /* 0x0000009800027810 */ /* 0x000fe40007ffe0ff */
[----:B------:R-:W-:Y:S02]  /*1cf0*/  FMNMX R3, R26, R27, !PT ;  /* 0x0000001b1a037209 */ /* 0x000fe40007800000 */
[----:B------:R-:W-:Y:S02]  /*1d00*/  FSEL R89, R89, -INF , !P4 ;  /* 0xff80000059597808 */ /* 0x000fe40006000000 */
[----:B------:R-:W-:Y:S02]  /*1d10*/  FSEL R91, R91, -INF , !P4 ;  /* 0xff8000005b5b7808 */ /* 0x000fe40006000000 */
[----:B------:R-:W-:Y:S01]  /*1d20*/  ISETP.GE.AND P4, PT, R2, UR4, PT ;  /* 0x0000000402007c0c */ /* 0x000fe2000bf86270 */
[----:B------:R-:W-:Y:S01]  /*1d30*/  ULDC UR4, c[0x0][0x28c] ;  /* 0x0000a30000047ab9 */ /* 0x000fe20000000800 */
[----:B------:R-:W-:-:S02]  /*1d40*/  FMNMX R2, R30, R3, !PT ;  /* 0x000000031e027209 */ /* 0x000fc40007800000 */
[----:B------:R-:W-:Y:S02]  /*1d50*/  FSEL R92, R92, -INF , !P5 ;  /* 0xff8000005c5c7808 */ /* 0x000fe40006800000 */
[----:B------:R-:W-:Y:S02]  /*1d60*/  FMNMX R3, R31, R2, !PT ;  /* 0x000000021f037209 */ /* 0x000fe40007800000 */
[----:B------:R-:W-:Y:S02]  /*1d70*/  FSEL R94, R94, -INF , !P5 ;  /* 0xff8000005e5e7808 */ /* 0x000fe40006800000 */
[----:B------:R-:W-:Y:S02]  /*1d80*/  FMNMX R2, R34, R3, !PT ;  /* 0x0000000322027209 */ /* 0x000fe40007800000 */
[----:B------:R-:W-:Y:S01]  /*1d90*/  ISETP.GE.AND P5, PT, R4, UR4, PT ;  /* 0x0000000404007c0c */ /* 0x000fe2000bfa6270 */
[----:B------:R-:W-:Y:S01]  /*1da0*/  ULDC UR4, c[0x0][0x28c] ;  /* 0x0000a30000047ab9 */ /* 0x000fe20000000800 */
[----:B------:R-:W-:-:S02]  /*1db0*/  FMNMX R3, R35, R2, !PT ;  /* 0x0000000223037209 */ /* 0x000fc40007800000 */
[----:B------:R-:W-:Y:S02]  /*1dc0*/  IADD3 R4, R0, 0xa0, RZ ;  /* 0x000000a000047810 */ /* 0x000fe40007ffe0ff */
[----:B------:R-:W-:Y:S02]  /*1dd0*/  FMNMX R2, R38, R3, !PT ;  /* 0x0000000326027209 */ /* 0x000fe40007800000 */
[----:B------:R-:W-:Y:S02]  /*1de0*/  FSEL R93, R93, -INF , !P6 ;  /* 0xff8000005d5d7808 */ /* 0x000fe40007000000 */
[----:B------:R-:W-:Y:S02]  /*1df0*/  FSEL R95, R95, -INF , !P6 ;  /* 0xff8000005f5f7808 */ /* 0x000fe40007000000 */
[----:B------:R-:W-:Y:S02]  /*1e00*/  FMNMX R3, R39, R2, !PT ;  /* 0x0000000227037209 */ /* 0x000fe40007800000 */
[----:B------:R-:W-:Y:S01]  /*1e10*/  ISETP.GE.AND P6, PT, R4, UR4, PT ;  /* 0x0000000404007c0c */ /* 0x000fe2000bfc6270 */
[----:B------:R-:W-:Y:S01]  /*1e20*/  ULDC UR4, c[0x0][0x28c] ;  /* 0x0000a30000047ab9 */ /* 0x000fe20000000800 */
[----:B------:R-:W-:-:S02]  /*1e30*/  IADD3 R4, R0, 0xa1, RZ ;  /* 0x000000a100047810 */ /* 0x000fc40007ffe0ff */
[----:B------:R-:W-:Y:S02]  /*1e40*/  FMNMX R2, R42, R3, !PT ;  /* 0x000000032a027209 */ /* 0x000fe40007800000 */
[----:B------:R-:W-:Y:S02]  /*1e50*/  FSEL R96, R96, -INF , !P1 ;  /* 0xff80000060607808 */ /* 0x000fe40004800000 */
[----:B------:R-:W-:Y:S02]  /*1e60*/  FSEL R98, R98, -INF , !P1 ;  /* 0xff80000062627808 */ /* 0x000fe40004800000 */
[----:B------:R-:W-:Y:S01]  /*1e70*/  ISETP.GE.AND P1, PT, R4, UR4, PT ;  /* 0x0000000404007c0c */ /* 0x000fe2000bf26270 */
[----:B------:R-:W-:Y:S01]  /*1e80*/  ULDC UR4, c[0x0][0x28c] ;  /* 0x0000a30000047ab9 */ /* 0x000fe20000000800 */
[----:B------:R-:W-:Y:S02]  /*1e90*/  IADD3 R4, R0, 0xa8, RZ ;  /* 0x000000a800047810 */ /* 0x000fe40007ffe0ff */
[----:B------:R-:W-:-:S02]  /*1ea0*/  FMNMX R3, R43, R2, !PT ;  /* 0x000000022b037209 */ /* 0x000fc40007800000 */
[----:B------:R-:W-:Y:S02]  /*1eb0*/  FSEL R97, R97, -INF , !P3 ;  /* 0xff80000061617808 */ /* 0x000fe40005800000 */
[----:B------:R-:W-:Y:S02]  /*1ec0*/  FSEL R99, R99, -INF , !P3 ;  /* 0xff80000063637808 */ /* 0x000fe40005800000 */
[----:B------:R-:W-:Y:S01]  /*1ed0*/  ISETP.GE.AND P3, PT, R4, UR4, PT ;  /* 0x0000000404007c0c */ /* 0x000fe2000bf66270 */
[----:B------:R-:W-:Y:S01]  /*1ee0*/  VIADD R4, R0, 0xa9 ;  /* 0x000000a900047836 */ /* 0x000fe20000000000 */
[----:B------:R-:W-:Y:S01]  /*1ef0*/  FMNMX R2, R46, R3, !PT ;  /* 0x000000032e027209 */ /* 0x000fe20007800000 */
[----:B------:R-:W-:Y:S01]  /*1f00*/  ULDC UR4, c[0x0][0x28c] ;  /* 0x0000a30000047ab9 */ /* 0x000fe20000000800 */
[----:B------:R-:W-:Y:S02]  /*1f10*/  FSEL R100, R100, -INF , !P4 ;  /* 0xff80000064647808 */ /* 0x000fe40006000000 */
[----:B------:R-:W-:-:S02]  /*1f20*/  FSEL R102, R102, -INF , !P4 ;  /* 0xff80000066667808 */ /* 0x000fc40006000000 */
[----:B------:R-:W-:Y:S02]  /*1f30*/  FMNMX R3, R47, R2, !PT ;  /* 0x000000022f037209 */ /* 0x000fe40007800000 */
[----:B------:R-:W-:Y:S01]  /*1f40*/  ISETP.GE.AND P4, PT, R4, UR4, PT ;  /* 0x0000000404007c0c */ /* 0x000fe2000bf86270 */
[----:B------:R-:W-:Y:S01]  /*1f50*/  ULDC UR4, c[0x0][0x28c] ;  /* 0x0000a30000047ab9 */ /* 0x000fe20000000800 */
[----:B------:R-:W-:Y:S02]  /*1f60*/  IADD3 R4, R0, 0xb0, RZ ;  /* 0x000000b000047810 */ /* 0x000fe40007ffe0ff */
[----:B------:R-:W-:Y:S02]  /*1f70*/  FMNMX R2, R50, R3, !PT ;  /* 0x0000000332027209 */ /* 0x000fe40007800000 */
[----:B------:R-:W-:Y:S02]  /*1f80*/  FSEL R101, R101, -INF , !P5 ;  /* 0xff80000065657808 */ /* 0x000fe40006800000 */
[----:B------:R-:W-:-:S02]  /*1f90*/  FSEL R103, R103, -INF , !P5 ;  /* 0xff80000067677808 */ /* 0x000fc40006800000 */
[----:B------:R-:W-:Y:S01]  /*1fa0*/  ISETP.GE.AND P5, PT, R4, UR4, PT ;  /* 0x0000000404007c0c */ /* 0x000fe2000bfa6270 */
[----:B------:R-:W-:Y:S01]  /*1fb0*/  ULDC UR4, c[0x0][0x28c] ;  /* 0x0000a30000047ab9 */ /* 0x000fe20000000800 */
[----:B------:R-:W-:Y:S02]  /*1fc0*/  IADD3 R4, R0, 0xb1, RZ ;  /* 0x000000b100047810 */ /* 0x000fe40007ffe0ff */
[----:B------:R-:W-:Y:S02]  /*1fd0*/  FMNMX R7, R51, R2, !PT ;  /* 0x0000000233077209 */ /* 0x000fe40007800000 */
[----:B------:R-:W-:Y:S02]  /*1fe0*/  FSEL R24, R24, -INF , !P2 ;  /* 0xff80000018187808 */ /* 0x000fe40005000000 */
[----:B------:R-:W-:Y:S01]  /*1ff0*/  ISETP.GE.AND P2, PT, R4, UR4, PT ;  /* 0x0000000404007c0c */ /* 0x000fe2000bf46270 */
[----:B------:R-:W-:Y:S01]  /*2000*/  ULDC UR4, c[0x0][0x28c] ;  /* 0x0000a30000047ab9 */ /* 0x000fe20000000800 */
[----:B------:R-:W-:-:S02]  /*2010*/  FMNMX R4, R54, R7, !PT ;  /* 0x0000000736047209 */ /* 0x000fc40007800000 */
[----:B------:R-:W-:Y:S02]  /*2020*/  FMNMX R3, R24, R25, !PT ;  /* 0x0000001918037209 */ /* 0x000fe40007800000 */
[----:B------:R-:W-:Y:S02]  /*2030*/  FMNMX R7, R55, R4, !PT ;  /* 0x0000000437077209 */ /* 0x000fe40007800000 */
[----:B------:R-:W-:Y:S02]  /*2040*/  FMNMX R2, R28, R3, !PT ;  /* 0x000000031c027209 */ /* 0x000fe40007800000 */
[----:B------:R-:W-:Y:S02]  /*2050*/  FMNMX R4, R58, R7, !PT ;  /* 0x000000073a047209 */ /* 0x000fe40007800000 */
[----:B------:R-:W-:Y:S02]  /*2060*/  FMNMX R3, R29, R2, !PT ;  /* 0x000000021d037209 */ /* 0x000fe40007800000 */
        /* <DEDUP_REMOVED lines=43> */
[----:B------:R-:W-:Y:S02]  /*2320*/  FSEL R104, R104, -INF , !P6 ;  /* 0xff80000068687808 */ /* 0x000fe40007000000 */
[----:B------:R-:W-:Y:S02]  /*2330*/  FSEL R106, R106, -INF , !P6 ;  /* 0xff8000006a6a7808 */ /* 0x000fe40007000000 */
[----:B------:R-:W-:Y:S02]  /*2340*/  FMNMX R3, R73, R2, !PT ;  /* 0x0000000249037209 */ /* 0x000fe40007800000 */
[----:B------:R-:W-:Y:S01]  /*2350*/  ISETP.GE.AND P6, PT, R6, UR4, PT ;  /* 0x0000000406007c0c */ /* 0x000fe2000bfc6270 */
[----:B------:R-:W-:Y:S01]  /*2360*/  VIADD R6, R0, 0xb9 ;  /* 0x000000b900067836 */ /* 0x000fe20000000000 */
[----:B------:R-:W-:Y:S01]  /*2370*/  FMNMX R7, R103, R4, !PT ;  /* 0x0000000467077209 */ /* 0x000fe20007800000 */
[----:B------:R-:W-:Y:S01]  /*2380*/  ULDC UR4, c[0x0][0x28c] ;  /* 0x0000a30000047ab9 */ /* 0x000fe20000000800 */
[----:B------:R-:W-:-:S02]  /*2390*/  FMNMX R2, R76, R3, !PT ;  /* 0x000000034c027209 */ /* 0x000fc40007800000 */
[----:B------:R-:W-:Y:S02]  /*23a0*/  FSEL R105, R105, -INF , !P1 ;  /* 0xff80000069697808 */ /* 0x000fe40004800000 */
[----:B------:R-:W-:Y:S02]  /*23b0*/  FSEL R107, R107, -INF , !P1 ;  /* 0xff8000006b6b7808 */ /* 0x000fe40004800000 */
[----:B------:R-:W-:Y:S01]  /*23c0*/  ISETP.GE.AND P1, PT, R6, UR4, PT ;  /* 0x0000000406007c0c */ /* 0x000fe2000bf26270 */
[----:B------:R-:W-:Y:S01]  /*23d0*/  ULDC UR4, c[0x0][0x28c] ;  /* 0x0000a30000047ab9 */ /* 0x000fe20000000800 */
[----:B------:R-:W-:Y:S02]  /*23e0*/  FMNMX R4, R106, R7, !PT ;  /* 0x000000076a047209 */ /* 0x000fe40007800000 */
[----:B------:R-:W-:Y:S02]  /*23f0*/  IADD3 R6, R0, 0xc0, RZ ;  /* 0x000000c000067810 */ /* 0x000fe40007ffe0ff */
[----:B------:R-:W-:-:S02]  /*2400*/  FMNMX R3, R77, R2, !PT ;  /* 0x000000024d037209 */ /* 0x000fc40007800000 */
[----:B------:R-:W-:Y:S02]  /*2410*/  FSEL R108, R108, -INF , !P3 ;  /* 0xff8000006c6c7808 */ /* 0x000fe40005800000 */
[----:B------:R-:W-:Y:S02]  /*2420*/  FSEL R110, R110, -INF , !P3 ;  /* 0xff8000006e6e7808 */ /* 0x000fe40005800000 */
[----:B------:R-:W-:Y:S02]  /*2430*/  FMNMX R7, R107, R4, !PT ;  /* 0x000000046b077209 */ /* 0x000fe40007800000 */
[----:B------:R-:W-:Y:S01]  /*2440*/  ISETP.GE.AND P3, PT, R6, UR4, PT ;  /* 0x0000000406007c0c */ /* 0x000fe2000bf66270 */
[----:B------:R-:W-:Y:S01]  /*2450*/  ULDC UR4, c[0x0][0x28c] ;  /* 0x0000a30000047ab9 */ /* 0x000fe20000000800 */
[----:B------:R-:W-:Y:S02]  /*2460*/  FMNMX R2, R80, R3, !PT ;  /* 0x0000000350027209 */ /* 0x000fe40007800000 */
[----:B------:R-:W-:-:S02]  /*2470*/  IADD3 R6, R0, 0xc1, RZ ;  /* 0x000000c100067810 */ /* 0x000fc40007ffe0ff */
[----:B------:R-:W-:Y:S02]  /*2480*/  FSEL R111, R111, -INF , !P4 ;  /* 0xff8000006f6f7808 */ /* 0x000fe40006000000 */
[----:B------:R-:W-:Y:S02]  /*2490*/  FMNMX R4, R110, R7, !PT ;  /* 0x000000076e047209 */ /* 0x000fe40007800000 */
[----:B------:R-:W-:Y:S02]  /*24a0*/  FSEL R109, R109, -INF , !P4 ;  /* 0xff8000006d6d7808 */ /* 0x000fe40006000000 */
[----:B------:R-:W-:Y:S02]  /*24b0*/  FMNMX R3, R81, R2, !PT ;  /* 0x0000000251037209 */ /* 0x000fe40007800000 */
[----:B------:R-:W-:Y:S01]  /*24c0*/  ISETP.GE.AND P4, PT, R6, UR4, PT ;  /* 0x0000000406007c0c */ /* 0x000fe2000bf86270 */
[----:B------:R-:W-:Y:S01]  /*24d0*/  ULDC UR4, c[0x0][0x28c] ;  /* 0x0000a30000047ab9 */ /* 0x000fe20000000800 */
[----:B------:R-:W-:-:S02]  /*24e0*/  IADD3 R6, R0, 0xc8, RZ ;  /* 0x000000c800067810 */ /* 0x000fc40007ffe0ff */
[----:B------:R-:W-:Y:S02]  /*24f0*/  FSEL R114, R114, -INF , !P5 ;  /* 0xff80000072727808 */ /* 0x000fe40006800000 */
[----:B------:R-:W-:Y:S02]  /*2500*/  FMNMX R7, R111, R4, !PT ;  /* 0x000000046f077209 */ /* 0x000fe40007800000 */
[----:B------:R-:W-:Y:S02]  /*2510*/  FMNMX R2, R84, R3, !PT ;  /* 0x0000000354027209 */ /* 0x000fe40007800000 */
[----:B------:R-:W-:Y:S02]  /*2520*/  FSEL R112, R112, -INF , !P5 ;  /* 0xff80000070707808 */ /* 0x000fe40006800000 */
[----:B------:R-:W-:Y:S01]  /*2530*/  ISETP.GE.AND P5, PT, R6, UR4, PT ;  /* 0x0000000406007c0c */ /* 0x000fe2000bfa6270 */
[----:B------:R-:W-:Y:S01]  /*2540*/  VIADD R6, R0, 0xc9 ;  /* 0x000000c900067836 */ /* 0x000fe20000000000 */
[----:B------:R-:W-:Y:S01]  /*2550*/  FSEL R115, R115, -INF , !P2 ;  /* 0xff80000073737808 */ /* 0x000fe20005000000 */
[----:B------:R-:W-:Y:S01]  /*2560*/  ULDC UR4, c[0x0][0x28c] ;  /* 0x0000a30000047ab9 */ /* 0x000fe20000000800 */
[----:B------:R-:W-:-:S02]  /*2570*/  FMNMX R4, R114, R7, !PT ;  /* 0x0000000772047209 */ /* 0x000fc40007800000 */
[----:B------:R-:W-:Y:S02]  /*2580*/  FMNMX R3, R85, R2, !PT ;  /* 0x0000000255037209 */ /* 0x000fe40007800000 */
[----:B------:R-:W-:Y:S02]  /*2590*/  FSEL R113, R113, -INF , !P2 ;  /* 0xff80000071717808 */ /* 0x000fe40005000000 */
[----:B------:R-:W-:Y:S02]  /*25a0*/  FSEL R118, R118, -INF , !P6 ;  /* 0xff80000076767808 */ /* 0x000fe40007000000 */
[----:B------:R-:W-:Y:S02]  /*25b0*/  FMNMX R7, R115, R4, !PT ;  /* 0x0000000473077209 */ /* 0x000fe40007800000 */
[----:B------:R-:W-:Y:S01]  /*25c0*/  ISETP.GE.AND P2, PT, R6, UR4, PT ;  /* 0x0000000406007c0c */ /* 0x000fe2000bf46270 */
[----:B------:R-:W-:Y:S01]  /*25d0*/  ULDC UR4, c[0x0][0x28c] ;  /* 0x0000a30000047ab9 */ /* 0x000fe20000000800 */
[----:B------:R-:W-:-:S02]  /*25e0*/  FMNMX R2, R88, R3, !PT ;  /* 0x0000000358027209 */ /* 0x000fc40007800000 */
[----:B------:R-:W-:Y:S02]  /*25f0*/  IADD3 R6, R0, 0xd0, RZ ;  /* 0x000000d000067810 */ /* 0x000fe40007ffe0ff */
        /* <DEDUP_REMOVED lines=44> */
[----:B------:R-:W-:-:S02]  /*28c0*/  FSEL R134, R134, -INF , !P3 ;  /* 0xff80000086867808 */ /* 0x000fc40005800000 */
[----:B------:R-:W-:Y:S02]  /*28d0*/  FMNMX R7, R131, R4, !PT ;  /* 0x0000000483077209 */ /* 0x000fe40007800000 */
[----:B------:R-:W-:Y:S02]  /*28e0*/  IADD3 R6, R0, 0xe8, RZ ;  /* 0x000000e800067810 */ /* 0x000fe40007ffe0ff */
[----:B------:R-:W-:Y:S02]  /*28f0*/  FMNMX R2, R104, R3, !PT ;  /* 0x0000000368027209 */ /* 0x000fe40007800000 */
[----:B------:R-:W-:Y:S02]  /*2900*/  FSEL R128, R128, -INF , !P6 ;  /* 0xff80000080807808 */ /* 0x000fe40007000000 */
[----:B------:R-:W-:Y:S02]  /*2910*/  FSEL R135, R135, -INF , !P4 ;  /* 0xff80000087877808 */ /* 0x000fe40006000000 */
[----:B------:R-:W-:-:S02]  /*2920*/  FMNMX R4, R134, R7, !PT ;  /* 0x0000000786047209 */ /* 0x000fc40007800000 */
[----:B------:R-:W-:Y:S01]  /*2930*/  ISETP.GE.AND P6, PT, R6, UR4, PT ;  /* 0x0000000406007c0c */ /* 0x000fe2000bfc6270 */
[----:B------:R-:W-:Y:S01]  /*2940*/  VIADD R6, R0, 0xe9 ;  /* 0x000000e900067836 */ /* 0x000fe20000000000 */
[----:B------:R-:W-:Y:S01]  /*2950*/  FMNMX R3, R105, R2, !PT ;  /* 0x0000000269037209 */ /* 0x000fe20007800000 */
[----:B------:R-:W-:Y:S01]  /*2960*/  ULDC UR4, c[0x0][0x28c] ;  /* 0x0000a30000047ab9 */ /* 0x000fe20000000800 */
[----:B------:R-:W-:Y:S02]  /*2970*/  FSEL R138, R138, -INF , !P5 ;  /* 0xff8000008a8a7808 */ /* 0x000fe40006800000 */
[----:B------:R-:W-:Y:S02]  /*2980*/  FMNMX R7, R135, R4, !PT ;  /* 0x0000000487077209 */ /* 0x000fe40007800000 */
[----:B------:R-:W-:Y:S02]  /*2990*/  FMNMX R2, R108, R3, !PT ;  /* 0x000000036c027209 */ /* 0x000fe40007800000 */
[----:B------:R-:W-:-:S02]  /*29a0*/  FSEL R129, R129, -INF , !P1 ;  /* 0xff80000081817808 */ /* 0x000fc40004800000 */
[----:B------:R-:W-:Y:S01]  /*29b0*/  ISETP.GE.AND P1, PT, R6, UR4, PT ;  /* 0x0000000406007c0c */ /* 0x000fe2000bf26270 */
[----:B------:R-:W-:Y:S01]  /*29c0*/  ULDC UR4, c[0x0][0x28c] ;  /* 0x0000a30000047ab9 */ /* 0x000fe20000000800 */
[----:B------:R-:W-:Y:S02]  /*29d0*/  IADD3 R6, R0, 0xf0, RZ ;  /* 0x000000f000067810 */ /* 0x000fe40007ffe0ff */
[----:B------:R-:W-:Y:S02]  /*29e0*/  FSEL R139, R139, -INF , !P2 ;  /* 0xff8000008b8b7808 */ /* 0x000fe40005000000 */
[----:B------:R-:W-:Y:S02]  /*29f0*/  FMNMX R4, R138, R7, !PT ;  /* 0x000000078a047209 */ /* 0x000fe40007800000 */
[----:B------:R-:W-:Y:S02]  /*2a00*/  FMNMX R3, R109, R2, !PT ;  /* 0x000000026d037209 */ /* 0x000fe40007800000 */
[----:B------:R-:W-:-:S02]  /*2a10*/  FSEL R132, R132, -INF , !P3 ;  /* 0xff80000084847808 */ /* 0x000fc40005800000 */
[----:B------:R-:W-:Y:S01]  /*2a20*/  ISETP.GE.AND P3, PT, R6, UR4, PT ;  /* 0x0000000406007c0c */ /* 0x000fe2000bf66270 */
[----:B------:R-:W-:Y:S01]  /*2a30*/  ULDC UR4, c[0x0][0x28c] ;  /* 0x0000a30000047ab9 */ /* 0x000fe20000000800 */
[----:B------:R-:W-:Y:S02]  /*2a40*/  FSEL R142, R142, -INF , !P6 ;  /* 0xff8000008e8e7808 */ /* 0x000fe40007000000 */
[----:B------:R-:W-:Y:S02]  /*2a50*/  FMNMX R7, R139, R4, !PT ;  /* 0x000000048b077209 */ /* 0x000fe40007800000 */
[----:B------:R-:W-:Y:S02]  /*2a60*/  IADD3 R6, R0, 0xf1, RZ ;  /* 0x000000f100067810 */ /* 0x000fe40007ffe0ff */
[----:B------:R-:W-:Y:S02]  /*2a70*/  FMNMX R2, R112, R3, !PT ;  /* 0x0000000370027209 */ /* 0x000fe40007800000 */
[----:B------:R-:W-:-:S02]  /*2a80*/  FSEL R133, R133, -INF , !P4 ;  /* 0xff80000085857808 */ /* 0x000fc40006000000 */
[----:B------:R-:W-:Y:S02]  /*2a90*/  FSEL R143, R143, -INF , !P1 ;  /* 0xff8000008f8f7808 */ /* 0x000fe40004800000 */
[----:B------:R-:W-:Y:S02]  /*2aa0*/  FMNMX R4, R142, R7, !PT ;  /* 0x000000078e047209 */ /* 0x000fe40007800000 */
[----:B------:R-:W-:Y:S01]  /*2ab0*/  ISETP.GE.AND P4, PT, R6, UR4, PT ;  /* 0x0000000406007c0c */ /* 0x000fe2000bf86270 */
[----:B------:R-:W-:Y:S01]  /*2ac0*/  ULDC UR4, c[0x0][0x28c] ;  /* 0x0000a30000047ab9 */ /* 0x000fe20000000800 */
[----:B------:R-:W-:Y:S02]  /*2ad0*/  FMNMX R3, R113, R2, !PT ;  /* 0x0000000271037209 */ /* 0x000fe40007800000 */
[----:B------:R-:W-:Y:S02]  /*2ae0*/  IADD3 R6, R0, 0xf8, RZ ;  /* 0x000000f800067810 */ /* 0x000fe40007ffe0ff */
[----:B------:R-:W-:-:S02]  /*2af0*/  FSEL R146, R146, -INF , !P3 ;  /* 0xff80000092927808 */ /* 0x000fc40005800000 */
[----:B------:R-:W-:Y:S02]  /*2b00*/  FMNMX R7, R143, R4, !PT ;  /* 0x000000048f077209 */ /* 0x000fe40007800000 */
[----:B------:R-:W-:Y:S02]  /*2b10*/  FSEL R136, R136, -INF , !P5 ;  /* 0xff80000088887808 */ /* 0x000fe40006800000 */
[----:B------:R-:W-:Y:S02]  /*2b20*/  FMNMX R2, R116, R3, !PT ;  /* 0x0000000374027209 */ /* 0x000fe40007800000 */
[----:B------:R-:W-:Y:S01]  /*2b30*/  ISETP.GE.AND P5, PT, R6, UR4, PT ;  /* 0x0000000406007c0c */ /* 0x000fe2000bfa6270 */
[----:B------:R-:W-:Y:S01]  /*2b40*/  VIADD R6, R0, 0xf9 ;  /* 0x000000f900067836 */ /* 0x000fe20000000000 */
[----:B------:R-:W-:Y:S01]  /*2b50*/  FSEL R147, R147, -INF , !P4 ;  /* 0xff80000093937808 */ /* 0x000fe20006000000 */
[----:B------:R-:W-:Y:S01]  /*2b60*/  ULDC UR4, c[0x0][0x604] ;  /* 0x0001810000047ab9 */ /* 0x000fe20000000800 */
[----:B------:R-:W-:-:S02]  /*2b70*/  FMNMX R4, R146, R7, !PT ;  /* 0x0000000792047209 */ /* 0x000fc40007800000 */
[----:B------:R-:W-:Y:S02]  /*2b80*/  FMNMX R3, R117, R2, !PT ;  /* 0x0000000275037209 */ /* 0x000fe40007800000 */
[----:B------:R-:W-:Y:S02]  /*2b90*/  FSEL R137, R137, -INF , !P2 ;  /* 0xff80000089897808 */ /* 0x000fe40005000000 */
[----:B------:R-:W-:Y:S02]  /*2ba0*/  ISETP.GE.AND P2, PT, R6, UR10, PT ;  /* 0x0000000a06007c0c */ /* 0x000fe4000bf46270 */
[----:B------:R-:W-:Y:S02]  /*2bb0*/  FSEL R150, R150, -INF , !P5 ;  /* 0xff80000096967808 */ /* 0x000fe40006800000 */
[----:B------:R-:W-:Y:S02]  /*2bc0*/  FMNMX R7, R147, R4, !PT ;  /* 0x0000000493077209 */ /* 0x000fe40007800000 */
[----:B------:R-:W-:-:S02]  /*2bd0*/  FMNMX R2, R120, R3, !PT ;  /* 0x0000000378027209 */ /* 0x000fc40007800000 */
[----:B------:R-:W-:Y:S02]  /*2be0*/  FSEL R151, R151, -INF , !P2 ;  /* 0xff80000097977808 */ /* 0x000fe40005000000 */
[----:B------:R-:W-:Y:S02]  /*2bf0*/  FMNMX R4, R150, R7, !PT ;  /* 0x0000000796047209 */ /* 0x000fe40007800000 */
[----:B------:R-:W-:Y:S02]  /*2c00*/  FMNMX R3, R121, R2, !PT ;  /* 0x0000000279037209 */ /* 0x000fe40007800000 */
[----:B------:R-:W-:Y:S02]  /*2c10*/  FMNMX R4, R151, R4, !PT ;  /* 0x0000000497047209 */ /* 0x000fe40007800000 */
[----:B------:R-:W-:Y:S02]  /*2c20*/  FMNMX R2, R124, R3, !PT ;  /* 0x000000037c027209 */ /* 0x000fe40007800000 */
[----:B------:R-:W-:Y:S01]  /*2c30*/  FSEL R140, R140, -INF , !P6 ;  /* 0xff8000008c8c7808 */ /* 0x000fe20007000000 */
[----:B------:R-:W2:Y:S01]  /*2c40*/  SHFL.BFLY PT, R7, R4, 0x1, 0x1f ;  /* 0x0c201f0004077f89 */ /* 0x000ea200000e0000 */
[----:B------:R-:W-:-:S02]  /*2c50*/  FMNMX R3, R125, R2, !PT ;  /* 0x000000027d037209 */ /* 0x000fc40007800000 */
[----:B------:R-:W-:Y:S02]  /*2c60*/  FSEL R141, R141, -INF , !P1 ;  /* 0xff8000008d8d7808 */ /* 0x000fe40004800000 */
[----:B------:R-:W-:Y:S02]  /*2c70*/  FMNMX R2, R128, R3, !PT ;  /* 0x0000000380027209 */ /* 0x000fe40007800000 */
[----:B------:R-:W-:Y:S02]  /*2c80*/  FSEL R144, R144, -INF , !P3 ;  /* 0xff80000090907808 */ /* 0x000fe40005800000 */
[----:B------:R-:W-:Y:S02]  /*2c90*/  FMNMX R3, R129, R2, !PT ;  /* 0x0000000281037209 */ /* 0x000fe40007800000 */
[----:B------:R-:W-:Y:S02]  /*2ca0*/  FSEL R145, R145, -INF , !P4 ;  /* 0xff80000091917808 */ /* 0x000fe40006000000 */
[----:B------:R-:W-:-:S02]  /*2cb0*/  FMNMX R2, R132, R3, !PT ;  /* 0x0000000384027209 */ /* 0x000fc40007800000 */
[----:B------:R-:W-:Y:S02]  /*2cc0*/  FSEL R148, R148, -INF , !P5 ;  /* 0xff80000094947808 */ /* 0x000fe40006800000 */
[----:B------:R-:W-:Y:S02]  /*2cd0*/  FMNMX R3, R133, R2, !PT ;  /* 0x0000000285037209 */ /* 0x000fe40007800000 */
[----:B------:R-:W-:Y:S02]  /*2ce0*/  FSEL R149, R149, -INF , !P2 ;  /* 0xff80000095957808 */ /* 0x000fe40005000000 */
[----:B------:R-:W-:Y:S02]  /*2cf0*/  FMNMX R2, R136, R3, !PT ;  /* 0x0000000388027209 */ /* 0x000fe40007800000 */
[----:B--2---:R-:W-:Y:S02]  /*2d00*/  FMNMX R6, R4, R7, !PT ;  /* 0x0000000704067209 */ /* 0x004fe40007800000 */
[----:B------:R-:W-:-:S03]  /*2d10*/  FMNMX R3, R137, R2, !PT ;  /* 0x0000000289037209 */ /* 0x000fc60007800000 */
[----:B------:R-:W2:Y:S01]  /*2d20*/  SHFL.BFLY PT, R7, R6, 0x2, 0x1f ;  /* 0x0c401f0006077f89 */ /* 0x000ea200000e0000 */
[----:B------:R-:W-:-:S04]  /*2d30*/  FMNMX R2, R140, R3, !PT ;  /* 0x000000038c027209 */ /* 0x000fc80007800000 */
[----:B------:R-:W-:-:S04]  /*2d40*/  FMNMX R3, R141, R2, !PT ;  /* 0x000000028d037209 */ /* 0x000fc80007800000 */
[----:B------:R-:W-:-:S04]  /*2d50*/  FMNMX R2, R144, R3, !PT ;  /* 0x0000000390027209 */ /* 0x000fc80007800000 */
[----:B------:R-:W-:-:S04]  /*2d60*/  FMNMX R3, R145, R2, !PT ;  /* 0x0000000291037209 */ /* 0x000fc80007800000 */
[----:B------:R-:W-:-:S04]  /*2d70*/  FMNMX R2, R148, R3, !PT ;  /* 0x0000000394027209 */ /* 0x000fc80007800000 */
[----:B------:R-:W-:Y:S02]  /*2d80*/  FMNMX R3, R149, R2, !PT ;  /* 0x0000000295037209 */ /* 0x000fe40007800000 */
[----:B--2---:R-:W-:-:S03]  /*2d90*/  FMNMX R7, R6, R7, !PT ;  /* 0x0000000706077209 */ /* 0x004fc60007800000 */
[----:B------:R-:W2:Y:S01]  /*2da0*/  SHFL.BFLY PT, R4, R3, 0x1, 0x1f ;  /* 0x0c201f0003047f89 */ /* 0x000ea200000e0000 */
[----:B------:R-:W-:-:S04]  /*2db0*/  FSETP.NEU.AND P1, PT, R7, -INF , PT ;  /* 0xff8000000700780b */ /* 0x000fc80003f2d000 */
[----:B------:R-:W-:-:S05]  /*2dc0*/  FSEL R2, R7, RZ, P1 ;  /* 0x000000ff07027208 */ /* 0x000fca0000800000 */
[----:B------:R-:W-:Y:S01]  /*2dd0*/  FMUL R2, R2, UR4 ;  /* 0x0000000402027c20 */ /* 0x000fe20008400000 */
[----:B------:R-:W-:-:S03]  /*2de0*/  ULDC UR4, c[0x0][0x604] ;  /* 0x0001810000047ab9 */ /* 0x000fc60000000800 */
[--C-:B------:R-:W-:Y:S01]  /*2df0*/  FFMA R8, R26, UR4, -R2.reuse ;  /* 0x000000041a087c23 */ /* 0x100fe20008000802 */
[----:B------:R-:W-:Y:S02]  /*2e00*/  ULDC UR4, c[0x0][0x604] ;  /* 0x0001810000047ab9 */ /* 0x000fe40000000800 */
[--C-:B------:R-:W-:Y:S01]  /*2e10*/  FFMA R9, R27, UR4, -R2.reuse ;  /* 0x000000041b097c23 */ /* 0x100fe20008000802 */
[----:B------:R-:W-:Y:S01]  /*2e20*/  ULDC UR4, c[0x0][0x604] ;  /* 0x0001810000047ab9 */ /* 0x000fe20000000800 */
[----:B------:R-:W-:Y:S01]  /*2e30*/  FSETP.GEU.AND P6, PT, R8, -126, PT ;  /* 0xc2fc00000800780b */ /* 0x000fe20003fce000 */
[--C-:B------:R-:W-:Y:S01]  /*2e40*/  FFMA R30, R30, UR4, -R2.reuse ;  /* 0x000000041e1e7c23 */ /* 0x100fe20008000802 */
[----:B------:R-:W-:Y:S01]  /*2e50*/  ULDC UR4, c[0x0][0x604] ;  /* 0x0001810000047ab9 */ /* 0x000fe20000000800 */
[----:B------:R-:W-:Y:S01]  /*2e60*/  FSETP.GEU.AND P5, PT, R9, -126, PT ;  /* 0xc2fc00000900780b */ /* 0x000fe20003fae000 */
[--C-:B------:R-:W-:Y:S01]  /*2e70*/  FFMA R10, R31, UR4, -R2.reuse ;  /* 0x000000041f0a7c23 */ /* 0x100fe20008000802 */
[----:B--2---:R-:W-:Y:S01]  /*2e80*/  FMNMX R4, R3, R4, !PT ;  /* 0x0000000403047209 */ /* 0x004fe20007800000 */
[----:B------:R-:W-:Y:S01]  /*2e90*/  ULDC UR4, c[0x0][0x604] ;  /* 0x0001810000047ab9 */ /* 0x000fe20000000800 */
[----:B------:R-:W-:Y:S01]  /*2ea0*/  FSETP.GEU.AND P3, PT, R30, -126, PT ;  /* 0xc2fc00001e00780b */ /* 0x000fe20003f6e000 */
[--C-:B------:R-:W-:Y:S01]  /*2eb0*/  FFMA R11, R34, UR4, -R2.reuse ;  /* 0x00000004220b7c23 */ /* 0x100fe20008000802 */
[----:B------:R-:W-:Y:S01]  /*2ec0*/  ULDC UR4, c[0x0][0x604] ;  /* 0x0001810000047ab9 */ /* 0x000fe20000000800 */
[----:B------:R-:W2:Y:S01]  /*2ed0*/  SHFL.BFLY PT, R3, R4, 0x2, 0x1f ;  /* 0x0c401f0004037f89 */ /* 0x000ea200000e0000 */
[----:B------:R-:W-:Y:S01]  /*2ee0*/  FSETP.GEU.AND P2, PT, R10, -126, PT ;  /* 0xc2fc00000a00780b */ /* 0x000fe20003f4e000 */
[--C-:B------:R-:W-:Y:S01]  /*2ef0*/  FFMA R12, R35, UR4, -R2.reuse ;  /* 0x00000004230c7c23 */ /* 0x100fe20008000802 */
[----:B------:R-:W-:Y:S01]  /*2f00*/  @!P6 FMUL R8, R8, 0.5 ;  /* 0x3f0000000808e820 */ /* 0x000fe20000400000 */
[----:B------:R-:W-:Y:S01]  /*2f10*/  ULDC UR4, c[0x0][0x604] ;  /* 0x0001810000047ab9 */ /* 0x000fe20000000800 */
[----:B------:R-:W-:Y:S01]  /*2f20*/  FSETP.GEU.AND P4, PT, R11, -126, PT ;  /* 0xc2fc00000b00780b */ /* 0x000fe20003f8e000 */
[----:B------:R-:W-:Y:S01]  /*2f30*/  @!P5 FMUL R9, R9, 0.5 ;  /* 0x3f0000000909d820 */ /* 0x000fe20000400000 */
[--C-:B------:R-:W-:Y:S01]  /*2f40*/  FFMA R27, R38, UR4, -R2.reuse ;  /* 0x00000004261b7c23 */ /* 0x100fe20008000802 */
[----:B------:R-:W-:Y:S01]  /*2f50*/  ULDC UR4, c[0x0][0x604] ;  /* 0x0001810000047ab9 */ /* 0x000fe20000000800 */
[----:B------:R-:W3:Y:S01]  /*2f60*/  MUFU.EX2 R8, R8 ;  /* 0x0000000800087308 */ /* 0x000ee20000000800 */
[----:B------:R-:W-:Y:S01]  /*2f70*/  FFMA R14, R39, UR4, -R2 ;  /* 0x00000004270e7c23 */ /* 0x000fe20008000802 */
[----:B------:R-:W-:Y:S01]  /*2f80*/  @!P3 FMUL R30, R30, 0.5 ;  /* 0x3f0000001e1eb820 */ /* 0x000fe20000400000 */
[----:B------:R-:W-:-:S02]  /*2f90*/  ULDC UR4, c[0x0][0x604] ;  /* 0x0001810000047ab9 */ /* 0x000fc40000000800 */
[----:B------:R-:W-:Y:S01]  /*2fa0*/  @!P2 FMUL R10, R10, 0.5 ;  /* 0x3f0000000a0aa820 */ /* 0x000fe20000400000 */
[--C-:B------:R-:W-:Y:S01]  /*2fb0*/  FFMA R13, R42, UR4, -R2.reuse ;  /* 0x000000042a0d7c23 */ /* 0x100fe20008000802 */
[----:B------:R-:W-:Y:S01]  /*2fc0*/  ULDC UR4, c[0x0][0x604] ;  /* 0x0001810000047ab9 */ /* 0x000fe20000000800 */
[----:B------:R-:W4:Y:S01]  /*2fd0*/  MUFU.EX2 R9, R9 ;  /* 0x0000000900097308 */ /* 0x000f220000000800 */
[----:B------:R-:W-:Y:S01]  /*2fe0*/  @!P4 FMUL R11, R11, 0.5 ;  /* 0x3f0000000b0bc820 */ /* 0x000fe20000400000 */
[--C-:B------:R-:W-:Y:S01]  /*2ff0*/  FFMA R16, R43, UR4, -R2.reuse ;  /* 0x000000042b107c23 */ /* 0x100fe20008000802 */
[----:B------:R-:W-:Y:S02]  /*3000*/  ULDC UR4, c[0x0][0x604] ;  /* 0x0001810000047ab9 */ /* 0x000fe40000000800 */
[--C-:B------:R-:W-:Y:S01]  /*3010*/  FFMA R35, R46, UR4, -R2.reuse ;  /* 0x000000042e237c23 */ /* 0x100fe20008000802 */
[----:B------:R-:W-:Y:S01]  /*3020*/  ULDC UR4, c[0x0][0x604] ;  /* 0x0001810000047ab9 */ /* 0x000fe20000000800 */
[----:B--2---:R-:W-:Y:S01]  /*3030*/  FMNMX R4, R4, R3, !PT ;  /* 0x0000000304047209 */ /* 0x004fe20007800000 */
[----:B------:R-:W2:Y:S01]  /*3040*/  MUFU.EX2 R10, R10 ;  /* 0x0000000a000a7308 */ /* 0x000ea20000000800 */
[----:B---3--:R-:W-:Y:S01]  /*3050*/  @!P6 FMUL R8, R8, R8 ;  /* 0x000000080808e220 */ /* 0x008fe20000400000 */
[----:B------:R-:W-:Y:S01]  /*3060*/  FSETP.GEU.AND P6, PT, R27, -126, PT ;  /* 0xc2fc00001b00780b */ /* 0x000fe20003fce000 */
[----:B------:R-:W-:Y:S01]  /*3070*/  FFMA R18, R47, UR4, -R2 ;  /* 0x000000042f127c23 */ /* 0x000fe20008000802 */
[----:B------:R-:W-:Y:S01]  /*3080*/  FSETP.NEU.AND P1, PT, R4, -INF , PT ;  /* 0xff8000000400780b */ /* 0x000fe20003f2d000 */
[----:B------:R-:W-:-:S02]  /*3090*/  ULDC UR4, c[0x0][0x604] ;  /* 0x0001810000047ab9 */ /* 0x000fc40000000800 */
[--C-:B------:R-:W-:Y:S01]  /*30a0*/  FFMA R15, R50, UR4, -R2.reuse ;  /* 0x00000004320f7c23 */ /* 0x100fe20008000802 */
[----:B------:R-:W-:Y:S01]  /*30b0*/  FSEL R3, R4, RZ, P1 ;  /* 0x000000ff04037208 */ /* 0x000fe20000800000 */
[----:B----4-:R-:W-:Y:S01]  /*30c0*/  @!P5 FMUL R9, R9, R9 ;  /* 0x000000090909d220 */ /* 0x010fe20000400000 */
[----:B------:R-:W-:Y:S01]  /*30d0*/  FSETP.GEU.AND P1, PT, R12, -126, PT ;  /* 0xc2fc00000c00780b */ /* 0x000fe20003f2e000 */
[----:B------:R-:W3:Y:S01]  /*30e0*/  MUFU.EX2 R31, R30 ;  /* 0x0000001e001f7308 */ /* 0x000ee20000000800 */
[----:B------:R-:W-:Y:S01]  /*30f0*/  FSETP.GEU.AND P5, PT, R14, -126, PT ;  /* 0xc2fc00000e00780b */ /* 0x000fe20003fae000 */
[----:B------:R-:W-:Y:S02]  /*3100*/  ULDC UR4, c[0x0][0x604] ;  /* 0x0001810000047ab9 */ /* 0x000fe40000000800 */
[----:B------:R-:W-:Y:S01]  /*3110*/  @!P6 FMUL R27, R27, 0.5 ;  /* 0x3f0000001b1be820 */ /* 0x000fe20000400000 */
[----:B------:R-:W-:Y:S01]  /*3120*/  FFMA R20, R51, UR4, -R2 ;  /* 0x0000000433147c23 */ /* 0x000fe20008000802 */
[----:B--2---:R-:W-:Y:S01]  /*3130*/  @!P2 FMUL R10, R10, R10 ;  /* 0x0000000a0a0aa220 */ /* 0x004fe20000400000 */
[----:B------:R-:W-:Y:S01]  /*3140*/  FSETP.GEU.AND P2, PT, R16, -126, PT ;  /* 0xc2fc00001000780b */ /* 0x000fe20003f4e000 */
[----:B------:R-:W2:Y:S01]  /*3150*/  MUFU.EX2 R11, R11 ;  /* 0x0000000b000b7308 */ /* 0x000ea20000000800 */
[----:B------:R-:W-:-:S02]  /*3160*/  ULDC UR4, c[0x0][0x604] ;  /* 0x0001810000047ab9 */ /* 0x000fc40000000800 */
[--C-:B------:R-:W-:Y:S01]  /*3170*/  FFMA R39, R54, UR4, -R2.reuse ;  /* 0x0000000436277c23 */ /* 0x100fe20008000802 */
[----:B------:R-:W-:Y:S01]  /*3180*/  @!P1 FMUL R12, R12, 0.5 ;  /* 0x3f0000000c0c9820 */ /* 0x000fe20000400000 */
[----:B------:R-:W-:Y:S01]  /*3190*/  ULDC UR4, c[0x0][0x604] ;  /* 0x0001810000047ab9 */ /* 0x000fe20000000800 */
[----:B------:R-:W-:Y:S01]  /*31a0*/  @!P5 FMUL R14, R14, 0.5 ;  /* 0x3f0000000e0ed820 */ /* 0x000fe20000400000 */
[--C-:B------:R-:W-:Y:S01]  /*31b0*/  FFMA R22, R55, UR4, -R2.reuse ;  /* 0x0000000437167c23 */ /* 0x100fe20008000802 */
[----:B------:R-:W4:Y:S01]  /*31c0*/  MUFU.EX2 R27, R27 ;  /* 0x0000001b001b7308 */ /* 0x000f220000000800 */
[----:B---3--:R-:W-:Y:S01]  /*31d0*/  @!P3 FMUL R31, R31, R31 ;  /* 0x0000001f1f1fb220 */ /* 0x008fe20000400000 */
[----:B------:R-:W-:Y:S01]  /*31e0*/  FSETP.GEU.AND P3, PT, R13, -126, PT ;  /* 0xc2fc00000d00780b */ /* 0x000fe20003f6e000 */
[----:B------:R-:W-:Y:S01]  /*31f0*/  ULDC UR4, c[0x0][0x604] ;  /* 0x0001810000047ab9 */ /* 0x000fe20000000800 */
[----:B------:R-:W-:Y:S01]  /*3200*/  @!P2 FMUL R16, R16, 0.5 ;  /* 0x3f0000001010a820 */ /* 0x000fe20000400000 */
[----:B------:R-:W-:Y:S01]  /*3210*/  FFMA R17, R58, UR4, -R2 ;  /* 0x000000043a117c23 */ /* 0x000fe20008000802 */
[----:B------:R-:W-:-:S02]  /*3220*/  ULDC UR4, c[0x0][0x604] ;  /* 0x0001810000047ab9 */ /* 0x000fc40000000800 */
[----:B------:R-:W3:Y:S01]  /*3230*/  MUFU.EX2 R12, R12 ;  /* 0x0000000c000c7308 */ /* 0x000ee20000000800 */
[----:B--2---:R-:W-:Y:S01]  /*3240*/  @!P4 FMUL R11, R11, R11 ;  /* 0x0000000b0b0bc220 */ /* 0x004fe20000400000 */
[----:B------:R-:W-:Y:S01]  /*3250*/  FSETP.GEU.AND P4, PT, R35, -126, PT ;  /* 0xc2fc00002300780b */ /* 0x000fe20003f8e000 */
[--C-:B------:R-:W-:Y:S01]  /*3260*/  FFMA R26, R59, UR4, -R2.reuse ;  /* 0x000000043b1a7c23 */ /* 0x100fe20008000802 */
[----:B------:R-:W-:Y:S02]  /*3270*/  ULDC UR4, c[0x0][0x604] ;  /* 0x0001810000047ab9 */ /* 0x000fe40000000800 */
[----:B------:R-:W-:Y:S01]  /*3280*/  FFMA R43, R62, UR4, -R2 ;  /* 0x000000043e2b7c23 */ /* 0x000fe20008000802 */
[----:B------:R-:W-:Y:S01]  /*3290*/  @!P3 FMUL R13, R13, 0.5 ;  /* 0x3f0000000d0db820 */ /* 0x000fe20000400000 */
[----:B------:R-:W2:Y:S01]  /*32a0*/  MUFU.EX2 R14, R14 ;  /* 0x0000000e000e7308 */ /* 0x000ea20000000800 */
[----:B----4-:R-:W-:Y:S01]  /*32b0*/  @!P6 FMUL R27, R27, R27 ;  /* 0x0000001b1b1be220 */ /* 0x010fe20000400000 */
[----:B------:R-:W-:Y:S01]  /*32c0*/  FSETP.GEU.AND P6, PT, R15, -126, PT ;  /* 0xc2fc00000f00780b */ /* 0x000fe20003fce000 */
[----:B------:R-:W-:-:S02]  /*32d0*/  ULDC UR4, c[0x0][0x604] ;  /* 0x0001810000047ab9 */ /* 0x000fc40000000800 */
[--C-:B------:R-:W-:Y:S01]  /*32e0*/  FFMA R30, R63, UR4, -R2.reuse ;  /* 0x000000043f1e7c23 */ /* 0x100fe20008000802 */
[----:B------:R-:W-:Y:S01]  /*32f0*/  ULDC UR4, c[0x0][0x604] ;  /* 0x0001810000047ab9 */ /* 0x000fe20000000800 */
[----:B------:R-:W-:Y:S01]  /*3300*/  @!P4 FMUL R35, R35, 0.5 ;  /* 0x3f0000002323c820 */ /* 0x000fe20000400000 */
[----:B------:R-:W4:Y:S01]  /*3310*/  MUFU.EX2 R16, R16 ;  /* 0x0000001000107308 */ /* 0x000f220000000800 */
[----:B---3--:R-:W-:Y:S01]  /*3320*/  @!P1 FMUL R12, R12, R12 ;  /* 0x0000000c0c0c9220 */ /* 0x008fe20000400000 */
[----:B------:R-:W-:Y:S01]  /*3330*/  FSETP.GEU.AND P1, PT, R18, -126, PT ;  /* 0xc2fc00001200780b */ /* 0x000fe20003f2e000 */
[--C-:B------:R-:W-:Y:S01]  /*3340*/  FFMA R19, R66, UR4, -R2.reuse ;  /* 0x0000000442137c23 */ /* 0x100fe20008000802 */
[----:B------:R-:W-:Y:S02]  /*3350*/  ULDC UR4, c[0x0][0x604] ;  /* 0x0001810000047ab9 */ /* 0x000fe40000000800 */
[----:B------:R-:W-:Y:S01]  /*3360*/  FFMA R34, R67, UR4, -R2 ;  /* 0x0000000443227c23 */ /* 0x000fe20008000802 */
[----:B------:R-:W-:Y:S01]  /*3370*/  @!P6 FMUL R15, R15, 0.5 ;  /* 0x3f0000000f0fe820 */ /* 0x000fe20000400000 */
[----:B------:R-:W3:Y:S01]  /*3380*/  MUFU.EX2 R13, R13 ;  /* 0x0000000d000d7308 */ /* 0x000ee20000000800 */
[----:B--2---:R-:W-:Y:S01]  /*3390*/  @!P5 FMUL R14, R14, R14 ;  /* 0x0000000e0e0ed220 */ /* 0x004fe20000400000 */
[----:B------:R-:W-:Y:S01]  /*33a0*/  FSETP.GEU.AND P5, PT, R20, -126, PT ;  /* 0xc2fc00001400780b */ /* 0x000fe20003fae000 */
[----:B------:R-:W-:-:S02]  /*33b0*/  ULDC UR4, c[0x0][0x604] ;  /* 0x0001810000047ab9 */ /* 0x000fc40000000800 */
[--C-:B------:R-:W-:Y:S01]  /*33c0*/  FFMA R47, R70, UR4, -R2.reuse ;  /* 0x00000004462f7c23 */ /* 0x100fe20008000802 */
[----:B------:R-:W-:Y:S01]  /*33d0*/  ULDC UR4, c[0x0][0x604] ;  /* 0x0001810000047ab9 */ /* 0x000fe20000000800 */
[----:B------:R-:W-:Y:S01]  /*33e0*/  @!P1 FMUL R18, R18, 0.5 ;  /* 0x3f00000012129820 */ /* 0x000fe20000400000 */
[----:B------:R-:W2:Y:S01]  /*33f0*/  MUFU.EX2 R35, R35 ;  /* 0x0000002300237308 */ /* 0x000ea20000000800 */
[----:B----4-:R-:W-:Y:S01]  /*3400*/  @!P2 FMUL R16, R16, R16 ;  /* 0x000000101010a220 */ /* 0x010fe20000400000 */
[----:B------:R-:W-:Y:S01]  /*3410*/  FSETP.GEU.AND P2, PT, R22, -126, PT ;  /* 0xc2fc00001600780b */ /* 0x000fe20003f4e000 */
[--C-:B------:R-:W-:Y:S01]  /*3420*/  FFMA R38, R71, UR4, -R2.reuse ;  /* 0x0000000447267c23 */ /* 0x100fe20008000802 */
[----:B------:R-:W-:Y:S02]  /*3430*/  ULDC UR4, c[0x0][0x604] ;  /* 0x0001810000047ab9 */ /* 0x000fe40000000800 */
[----:B------:R-:W-:Y:S01]  /*3440*/  FFMA R21, R74, UR4, -R2 ;  /* 0x000000044a157c23 */ /* 0x000fe20008000802 */
[----:B------:R-:W-:Y:S01]  /*3450*/  @!P5 FMUL R20, R20, 0.5 ;  /* 0x3f0000001414d820 */ /* 0x000fe20000400000 */
[----:B------:R-:W4:Y:S01]  /*3460*/  MUFU.EX2 R18, R18 ;  /* 0x0000001200127308 */ /* 0x000f220000000800 */
[----:B---3--:R-:W-:Y:S01]  /*3470*/  @!P3 FMUL R13, R13, R13 ;  /* 0x0000000d0d0db220 */ /* 0x008fe20000400000 */
[----:B------:R-:W-:Y:S01]  /*3480*/  FSETP.GEU.AND P3, PT, R39, -126, PT ;  /* 0xc2fc00002700780b */ /* 0x000fe20003f6e000 */
[----:B------:R-:W-:-:S02]  /*3490*/  ULDC UR4, c[0x0][0x604] ;  /* 0x0001810000047ab9 */ /* 0x000fc40000000800 */
[--C-:B------:R-:W-:Y:S01]  /*34a0*/  FFMA R42, R75, UR4, -R2.reuse ;  /* 0x000000044b2a7c23 */ /* 0x100fe20008000802 */
[----:B------:R-:W-:Y:S01]  /*34b0*/  ULDC UR4, c[0x0][0x604] ;  /* 0x0001810000047ab9 */ /* 0x000fe20000000800 */
[----:B------:R-:W-:Y:S01]  /*34c0*/  @!P2 FMUL R22, R22, 0.5 ;  /* 0x3f0000001616a820 */ /* 0x000fe20000400000 */
        /* <DEDUP_REMOVED lines=179> */
[----:B------:R-:W-:Y:S01]  /*4000*/  FMUL R2, R3, UR4 ;  /* 0x0000000403027c20 */ /* 0x000fe20008400000 */
[----:B------:R-:W-:Y:S01]  /*4010*/  ULDC UR4, c[0x0][0x604] ;  /* 0x0001810000047ab9 */ /* 0x000fe20000000800 */
[----:B------:R-:W-:Y:S01]  /*4020*/  @!P4 FMUL R74, R74, 0.5 ;  /* 0x3f0000004a4ac820 */ /* 0x000fe20000400000 */
[----:B------:R-:W4:Y:S01]  /*4030*/  MUFU.EX2 R71, R71 ;  /* 0x0000004700477308 */ /* 0x000f220000000800 */
[----:B---3--:R-:W-:Y:S01]  /*4040*/  @!P5 FMUL R67, R67, R67 ;  /* 0x000000434343d220 */ /* 0x008fe20000400000 */
[----:B------:R-:W-:Y:S01]  /*4050*/  FSETP.GEU.AND P5, PT, R79, -126, PT ;  /* 0xc2fc00004f00780b */ /* 0x000fe20003fae000 */
[--C-:B------:R-:W-:Y:S01]  /*4060*/  FFMA R24, R24, UR5, -R2.reuse ;  /* 0x0000000518187c23 */ /* 0x100fe20008000802 */
[--C-:B------:R-:W-:Y:S01]  /*4070*/  FFMA R25, R25, UR4, -R2.reuse ;  /* 0x0000000419197c23 */ /* 0x100fe20008000802 */
[----:B------:R-:W-:Y:S01]  /*4080*/  ULDC UR4, c[0x0][0x604] ;  /* 0x0001810000047ab9 */ /* 0x000fe20000000800 */
[----:B------:R-:W-:Y:S01]  /*4090*/  ULDC UR5, c[0x0][0x604] ;  /* 0x0001810000057ab9 */ /* 0x000fe20000000800 */
[----:B------:R-:W-:Y:S01]  /*40a0*/  @!P1 FMUL R75, R75, 0.5 ;  /* 0x3f0000004b4b9820 */ /* 0x000fe20000400000 */
[----:B------:R-:W3:Y:S01]  /*40b0*/  MUFU.EX2 R70, R70 ;  /* 0x0000004600467308 */ /* 0x000ee20000000800 */
[----:B--2---:R-:W-:Y:S01]  /*40c0*/  @!P6 FMUL R66, R66, R66 ;  /* 0x000000424242e220 */ /* 0x004fe20000400000 */
[----:B------:R-:W-:Y:S01]  /*40d0*/  FSETP.GEU.AND P6, PT, R78, -126, PT ;  /* 0xc2fc00004e00780b */ /* 0x000fe20003fce000 */
[--C-:B------:R-:W-:Y:S01]  /*40e0*/  FFMA R3, R28, UR4, -R2.reuse ;  /* 0x000000041c037c23 */ /* 0x100fe20008000802 */
[----:B------:R-:W-:Y:S01]  /*40f0*/  ULDC UR4, c[0x0][0x604] ;  /* 0x0001810000047ab9 */ /* 0x000fe20000000800 */
[--C-:B------:R-:W-:Y:S01]  /*4100*/  FFMA R122, R129, UR11, -R2.reuse ;  /* 0x0000000b817a7c23 */ /* 0x100fe20008000802 */
[--C-:B------:R-:W-:Y:S01]  /*4110*/  FFMA R29, R29, UR4, -R2.reuse ;  /* 0x000000041d1d7c23 */ /* 0x100fe20008000802 */
[----:B------:R-:W-:Y:S01]  /*4120*/  @!P5 FMUL R79, R79, 0.5 ;  /* 0x3f0000004f4fd820 */ /* 0x000fe20000400000 */
[----:B------:R-:W2:Y:S01]  /*4130*/  MUFU.EX2 R74, R74 ;  /* 0x0000004a004a7308 */ /* 0x000ea20000000800 */
[----:B----4-:R-:W-:Y:S01]  /*4140*/  @!P2 FMUL R71, R71, R71 ;  /* 0x000000474747a220 */ /* 0x010fe20000400000 */
[----:B------:R-:W-:Y:S01]  /*4150*/  FSETP.GEU.AND P2, PT, R83, -126, PT ;  /* 0xc2fc00005300780b */ /* 0x000fe20003f4e000 */
[----:B------:R-:W-:Y:S01]  /*4160*/  ULDC UR4, c[0x0][0x604] ;  /* 0x0001810000047ab9 */ /* 0x000fe20000000800 */
[--C-:B------:R-:W-:Y:S01]  /*4170*/  FFMA R129, R136, UR15, -R2.reuse ;  /* 0x0000000f88817c23 */ /* 0x100fe20008000802 */
[--C-:B------:R-:W-:Y:S01]  /*4180*/  FFMA R32, R32, UR4, -R2.reuse ;  /* 0x0000000420207c23 */ /* 0x100fe20008000802 */
[----:B------:R-:W-:Y:S01]  /*4190*/  ULDC UR4, c[0x0][0x604] ;  /* 0x0001810000047ab9 */ /* 0x000fe20000000800 */
[----:B------:R-:W-:Y:S01]  /*41a0*/  @!P6 FMUL R78, R78, 0.5 ;  /* 0x3f0000004e4ee820 */ /* 0x000fe20000400000 */
[----:B------:R-:W4:Y:S01]  /*41b0*/  MUFU.EX2 R75, R75 ;  /* 0x0000004b004b7308 */ /* 0x000f220000000800 */
[----:B---3--:R-:W-:Y:S01]  /*41c0*/  @!P3 FMUL R70, R70, R70 ;  /* 0x000000464646b220 */ /* 0x008fe20000400000 */
[----:B------:R-:W-:Y:S01]  /*41d0*/  FSETP.GEU.AND P3, PT, R82, -126, PT ;  /* 0xc2fc00005200780b */ /* 0x000fe20003f6e000 */
[--C-:B------:R-:W-:Y:S01]  /*41e0*/  FFMA R33, R33, UR4, -R2.reuse ;  /* 0x0000000421217c23 */ /* 0x100fe20008000802 */
[----:B------:R-:W-:Y:S01]  /*41f0*/  ULDC UR4, c[0x0][0x604] ;  /* 0x0001810000047ab9 */ /* 0x000fe20000000800 */
[--C-:B------:R-:W-:Y:S01]  /*4200*/  FFMA R130, R133, UR14, -R2.reuse ;  /* 0x0000000e85827c23 */ /* 0x100fe20008000802 */
[--C-:B------:R-:W-:Y:S01]  /*4210*/  FFMA R36, R36, UR4, -R2.reuse ;  /* 0x0000000424247c23 */ /* 0x100fe20008000802 */
[----:B------:R-:W-:Y:S01]  /*4220*/  @!P2 FMUL R83, R83, 0.5 ;  /* 0x3f0000005353a820 */ /* 0x000fe20000400000 */
[----:B------:R-:W3:Y:S01]  /*4230*/  MUFU.EX2 R79, R79 ;  /* 0x0000004f004f7308 */ /* 0x000ee20000000800 */
[----:B--2---:R-:W-:Y:S01]  /*4240*/  @!P4 FMUL R74, R74, R74 ;  /* 0x0000004a4a4ac220 */ /* 0x004fe20000400000 */
[----:B------:R-:W-:Y:S01]  /*4250*/  FSETP.GEU.AND P4, PT, R86, -126, PT ;  /* 0xc2fc00005600780b */ /* 0x000fe20003f8e000 */
[----:B------:R-:W-:Y:S01]  /*4260*/  ULDC UR4, c[0x0][0x604] ;  /* 0x0001810000047ab9 */ /* 0x000fe20000000800 */
[--C-:B------:R-:W-:Y:S01]  /*4270*/  FFMA R133, R140, UR18, -R2.reuse ;  /* 0x000000128c857c23 */ /* 0x100fe20008000802 */
[--C-:B------:R-:W-:Y:S01]  /*4280*/  FFMA R37, R37, UR4, -R2.reuse ;  /* 0x0000000425257c23 */ /* 0x100fe20008000802 */
[----:B------:R-:W-:Y:S01]  /*4290*/  ULDC UR4, c[0x0][0x604] ;  /* 0x0001810000047ab9 */ /* 0x000fe20000000800 */
[----:B------:R-:W-:Y:S01]  /*42a0*/  @!P3 FMUL R82, R82, 0.5 ;  /* 0x3f0000005252b820 */ /* 0x000fe20000400000 */
[----:B------:R-:W2:Y:S01]  /*42b0*/  MUFU.EX2 R78, R78 ;  /* 0x0000004e004e7308 */ /* 0x000ea20000000800 */
[----:B----4-:R-:W-:Y:S01]  /*42c0*/  @!P1 FMUL R75, R75, R75 ;  /* 0x0000004b4b4b9220 */ /* 0x010fe20000400000 */
[----:B------:R-:W-:Y:S01]  /*42d0*/  FSETP.GEU.AND P1, PT, R91, -126, PT ;  /* 0xc2fc00005b00780b */ /* 0x000fe20003f2e000 */
[--C-:B------:R-:W-:Y:S01]  /*42e0*/  FFMA R40, R40, UR4, -R2.reuse ;  /* 0x0000000428287c23 */ /* 0x100fe20008000802 */
[----:B------:R-:W-:Y:S01]  /*42f0*/  ULDC UR4, c[0x0][0x604] ;  /* 0x0001810000047ab9 */ /* 0x000fe20000000800 */
[----:B------:R-:W-:Y:S01]  /*4300*/  ULDC UR11, c[0x0][0x604] ;  /* 0x00018100000b7ab9 */ /* 0x000fe20000000800 */
[--C-:B------:R-:W-:Y:S01]  /*4310*/  FFMA R41, R41, UR4, -R2.reuse ;  /* 0x0000000429297c23 */ /* 0x100fe20008000802 */
[----:B------:R-:W-:Y:S01]  /*4320*/  @!P4 FMUL R86, R86, 0.5 ;  /* 0x3f0000005656c820 */ /* 0x000fe20000400000 */
[----:B------:R-:W4:Y:S01]  /*4330*/  MUFU.EX2 R83, R83 ;  /* 0x0000005300537308 */ /* 0x000f220000000800 */
[----:B---3--:R-:W-:Y:S01]  /*4340*/  @!P5 FMUL R79, R79, R79 ;  /* 0x0000004f4f4fd220 */ /* 0x008fe20000400000 */
[----:B------:R-:W-:Y:S01]  /*4350*/  FSETP.GEU.AND P5, PT, R95, -126, PT ;  /* 0xc2fc00005f00780b */ /* 0x000fe20003fae000 */
[----:B------:R-:W-:Y:S01]  /*4360*/  ULDC UR4, c[0x0][0x604] ;  /* 0x0001810000047ab9 */ /* 0x000fe20000000800 */
[--C-:B------:R-:W-:Y:S01]  /*4370*/  FFMA R126, R141, UR19, -R2.reuse ;  /* 0x000000138d7e7c23 */ /* 0x100fe20008000802 */
[--C-:B------:R-:W-:Y:S01]  /*4380*/  FFMA R44, R44, UR4, -R2.reuse ;  /* 0x000000042c2c7c23 */ /* 0x100fe20008000802 */
[----:B------:R-:W-:Y:S01]  /*4390*/  ULDC UR4, c[0x0][0x604] ;  /* 0x0001810000047ab9 */ /* 0x000fe20000000800 */
[----:B------:R-:W-:Y:S01]  /*43a0*/  @!P1 FMUL R91, R91, 0.5 ;  /* 0x3f0000005b5b9820 */ /* 0x000fe20000400000 */
[----:B------:R-:W3:Y:S01]  /*43b0*/  MUFU.EX2 R82, R82 ;  /* 0x0000005200527308 */ /* 0x000ee20000000800 */
[----:B--2---:R-:W-:Y:S01]  /*43c0*/  @!P6 FMUL R78, R78, R78 ;  /* 0x0000004e4e4ee220 */ /* 0x004fe20000400000 */
[----:B------:R-:W-:Y:S01]  /*43d0*/  FSETP.GEU.AND P6, PT, R90, -126, PT ;  /* 0xc2fc00005a00780b */ /* 0x000fe20003fce000 */
[--C-:B------:R-:W-:Y:S01]  /*43e0*/  FFMA R45, R45, UR4, -R2.reuse ;  /* 0x000000042d2d7c23 */ /* 0x100fe20008000802 */
[----:B------:R-:W-:Y:S01]  /*43f0*/  ULDC UR4, c[0x0][0x604] ;  /* 0x0001810000047ab9 */ /* 0x000fe20000000800 */
[----:B------:R-:W-:Y:S01]  /*4400*/  ULDC UR15, c[0x0][0x604] ;  /* 0x00018100000f7ab9 */ /* 0x000fe20000000800 */
        /* <DEDUP_REMOVED lines=40> */
[----:B------:R-:W-:Y:S01]  /*4690*/  FFMA R64, R64, UR4, -R2 ;  /* 0x0000000440407c23 */ /* 0x000fe20008000802 */
[----:B------:R-:W-:Y:S01]  /*46a0*/  ULDC UR4, c[0x0][0x604] ;  /* 0x0001810000047ab9 */ /* 0x000fe20000000800 */
[----:B------:R-:W-:Y:S01]  /*46b0*/  FADD R134, R17, R90 ;  /* 0x0000005a11867221 */ /* 0x000fe20000000000 */
        /* <DEDUP_REMOVED lines=54> */
[----:B------:R-:W-:Y:S01]  /*4a20*/  FFMA R167, R88, UR4, -R2 ;  /* 0x0000000458a77c23 */ /* 0x000fe20008000802 */
[----:B------:R-:W-:Y:S01]  /*4a30*/  ULDC UR4, c[0x0][0x604] ;  /* 0x0001810000047ab9 */ /* 0x000fe20000000800 */
[----:B------:R-:W-:Y:S01]  /*4a40*/  FADD R136, R21, R106 ;  /* 0x0000006a15887221 */ /* 0x000fe20000000000 */
[----:B------:R-:W-:Y:S01]  /*4a50*/  FFMA R88, R89, UR4, -R2 ;  /* 0x0000000459587c23 */ /* 0x000fe20008000802 */
[----:B------:R-:W-:Y:S01]  /*4a60*/  @!P2 FMUL R6, R6, 0.5 ;  /* 0x3f0000000606a820 */ /* 0x000fe20000400000 */
[----:B------:R-:W3:Y:S01]  /*4a70*/  MUFU.EX2 R119, R119 ;  /* 0x0000007700777308 */ /* 0x000ee20000000800 */
[----:B--2---:R-:W-:Y:S01]  /*4a80*/  @!P4 FMUL R110, R110, R110 ;  /* 0x0000006e6e6ec220 */ /* 0x004fe20000400000 */
[----:B------:R-:W-:Y:S01]  /*4a90*/  FSETP.GEU.AND P4, PT, R24, -126, PT ;  /* 0xc2fc00001800780b */ /* 0x000fe20003f8e000 */
[----:B------:R-:W-:-:S02]  /*4aa0*/  ULDC UR4, c[0x0][0x604] ;  /* 0x0001810000047ab9 */ /* 0x000fc40000000800 */
[----:B------:R-:W-:Y:S01]  /*4ab0*/  FADD R138, R51, R110 ;  /* 0x0000006e338a7221 */ /* 0x000fe20000000000 */
[----:B------:R-:W-:Y:S01]  /*4ac0*/  F2FP.F16.F32.PACK_AB R51, R46, R51 ;  /* 0x000000332e33723e */ /* 0x000fe200000000ff */
[----:B------:R-:W-:Y:S01]  /*4ad0*/  @!P3 FMUL R87, R87, 0.5 ;  /* 0x3f0000005757b820 */ /* 0x000fe20000400000 */
[----:B------:R-:W2:Y:S01]  /*4ae0*/  MUFU.EX2 R114, R114 ;  /* 0x0000007200727308 */ /* 0x000ea20000000800 */
[----:B----4-:R-:W-:Y:S01]  /*4af0*/  @!P1 FMUL R115, R115, R115 ;  /* 0x0000007373739220 */ /* 0x010fe20000400000 */
[----:B------:R-:W-:-:S05]  /*4b00*/  FSETP.GEU.AND P1, PT, R25, -126, PT ;  /* 0xc2fc00001900780b */ /* 0x000fca0003f2e000 */
[----:B------:R-:W-:Y:S01]  /*4b10*/  @!P4 FMUL R24, R24, 0.5 ;  /* 0x3f0000001818c820 */ /* 0x000fe20000400000 */
[----:B------:R-:W4:Y:S01]  /*4b20*/  MUFU.EX2 R6, R6 ;  /* 0x0000000600067308 */ /* 0x000f220000000800 */
[----:B---3--:R-:W-:Y:S01]  /*4b30*/  @!P5 FMUL R119, R119, R119 ;  /* 0x000000777777d220 */ /* 0x008fe20000400000 */
[----:B------:R-:W-:-:S05]  /*4b40*/  FSETP.GEU.AND P5, PT, R29, -126, PT ;  /* 0xc2fc00001d00780b */ /* 0x000fca0003fae000 */
[----:B------:R-:W-:Y:S01]  /*4b50*/  @!P1 FMUL R25, R25, 0.5 ;  /* 0x3f00000019199820 */ /* 0x000fe20000400000 */
[----:B------:R-:W3:Y:S01]  /*4b60*/  MUFU.EX2 R87, R87 ;  /* 0x0000005700577308 */ /* 0x000ee20000000800 */
[----:B--2---:R-:W-:Y:S01]  /*4b70*/  @!P6 FMUL R114, R114, R114 ;  /* 0x000000727272e220 */ /* 0x004fe20000400000 */
[----:B------:R-:W-:-:S05]  /*4b80*/  FSETP.GEU.AND P6, PT, R3, -126, PT ;  /* 0xc2fc00000300780b */ /* 0x000fca0003fce000 */
        /* <DEDUP_REMOVED lines=13> */
[----:B------:R2:W5:Y:S01]  /*4c60*/  MUFU.EX2 R24, R3 ;  /* 0x0000000300187308 */ /* 0x0005620000000800 */
[----:B----4-:R-:W-:Y:S01]  /*4c70*/  @!P1 FMUL R123, R123, R123 ;  /* 0x0000007b7b7b9220 */ /* 0x010fe20000400000 */
[----:B------:R-:W-:-:S05]  /*4c80*/  FSETP.GEU.AND P1, PT, R37, -126, PT ;  /* 0xc2fc00002500780b */ /* 0x000fca0003f2e000 */
[----:B------:R-:W-:Y:S01]  /*4c90*/  @!P4 FMUL R36, R36, 0.5 ;  /* 0x3f0000002424c820 */ /* 0x000fe20000400000 */
[----:B------:R-:W4:Y:S01]  /*4ca0*/  MUFU.EX2 R131, R33 ;  /* 0x0000002100837308 */ /* 0x000f220000000800 */
[----:B---3--:R-:W-:Y:S01]  /*4cb0*/  @!P5 FMUL R127, R127, R127 ;  /* 0x0000007f7f7fd220 */ /* 0x008fe20000400000 */
[----:B------:R-:W-:Y:S01]  /*4cc0*/  FSETP.GEU.AND P5, PT, R41, -126, PT ;  /* 0xc2fc00002900780b */ /* 0x000fe20003fae000 */
[--C-:B--2---:R-:W-:Y:S01]  /*4cd0*/  FFMA R3, R92, UR4, -R2.reuse ;  /* 0x000000045c037c23 */ /* 0x104fe20008000802 */
[----:B------:R-:W-:Y:S02]  /*4ce0*/  ULDC UR4, c[0x0][0x604] ;  /* 0x0001810000047ab9 */ /* 0x000fe40000000800 */
[----:B------:R-:W-:Y:S01]  /*4cf0*/  FFMA R92, R93, UR4, -R2 ;  /* 0x000000045d5c7c23 */ /* 0x000fe20008000802 */
[----:B------:R-:W-:Y:S01]  /*4d00*/  @!P1 FMUL R37, R37, 0.5 ;  /* 0x3f00000025259820 */ /* 0x000fe20000400000 */
[----:B------:R-:W2:Y:S01]  /*4d10*/  MUFU.EX2 R32, R32 ;  /* 0x0000002000207308 */ /* 0x000ea20000000800 */
[----:B-----5:R-:W-:Y:S01]  /*4d20*/  @!P6 FMUL R24, R24, R24 ;  /* 0x000000181818e220 */ /* 0x020fe20000400000 */
[----:B------:R-:W-:Y:S01]  /*4d30*/  FSETP.GEU.AND P6, PT, R40, -126, PT ;  /* 0xc2fc00002800780b */ /* 0x000fe20003fce000 */
[----:B------:R-:W-:-:S02]  /*4d40*/  ULDC UR4, c[0x0][0x604] ;  /* 0x0001810000047ab9 */ /* 0x000fc40000000800 */
[--C-:B------:R-:W-:Y:S01]  /*4d50*/  FFMA R25, R96, UR4, -R2.reuse ;  /* 0x0000000460197c23 */ /* 0x100fe20008000802 */
[----:B------:R-:W-:Y:S01]  /*4d60*/  ULDC UR4, c[0x0][0x604] ;  /* 0x0001810000047ab9 */ /* 0x000fe20000000800 */
[----:B------:R-:W-:Y:S01]  /*4d70*/  @!P5 FMUL R41, R41, 0.5 ;  /* 0x3f0000002929d820 */ /* 0x000fe20000400000 */
[----:B------:R-:W3:Y:S01]  /*4d80*/  MUFU.EX2 R36, R36 ;  /* 0x0000002400247308 */ /* 0x000ee20000000800 */
[----:B----4-:R-:W-:Y:S01]  /*4d90*/  @!P2 FMUL R131, R131, R131 ;  /* 0x000000838383a220 */ /* 0x010fe20000400000 */
[----:B------:R-:W-:Y:S01]  /*4da0*/  FSETP.GEU.AND P2, PT, R45, -126, PT ;  /* 0xc2fc00002d00780b */ /* 0x000fe20003f4e000 */
[--C-:B------:R-:W-:Y:S01]  /*4db0*/  FFMA R96, R97, UR4, -R2.reuse ;  /* 0x0000000461607c23 */ /* 0x100fe20008000802 */
[----:B------:R-:W-:Y:S02]  /*4dc0*/  ULDC UR4, c[0x0][0x604] ;  /* 0x0001810000047ab9 */ /* 0x000fe40000000800 */
[----:B------:R-:W-:Y:S01]  /*4dd0*/  FFMA R29, R100, UR4, -R2 ;  /* 0x00000004641d7c23 */ /* 0x000fe20008000802 */
[----:B------:R-:W-:Y:S01]  /*4de0*/  @!P6 FMUL R40, R40, 0.5 ;  /* 0x3f0000002828e820 */ /* 0x000fe20000400000 */
[----:B------:R-:W4:Y:S01]  /*4df0*/  MUFU.EX2 R135, R37 ;  /* 0x0000002500877308 */ /* 0x000f220000000800 */
[----:B--2---:R-:W-:Y:S01]  /*4e00*/  @!P3 FMUL R32, R32, R32 ;  /* 0x000000202020b220 */ /* 0x004fe20000400000 */
[----:B------:R-:W-:Y:S01]  /*4e10*/  FSETP.GEU.AND P3, PT, R44, -126, PT ;  /* 0xc2fc00002c00780b */ /* 0x000fe20003f6e000 */
[----:B------:R-:W-:-:S02]  /*4e20*/  ULDC UR4, c[0x0][0x604] ;  /* 0x0001810000047ab9 */ /* 0x000fc40000000800 */
[----:B------:R-:W-:Y:S01]  /*4e30*/  FFMA R100, R101, UR4, -R2 ;  /* 0x0000000465647c23 */ /* 0x000fe20008000802 */
[----:B------:R-:W-:Y:S01]  /*4e40*/  ULDC UR4, c[0x0][0x604] ;  /* 0x0001810000047ab9 */ /* 0x000fe20000000800 */
[----:B------:R-:W-:Y:S01]  /*4e50*/  @!P2 FMUL R45, R45, 0.5 ;  /* 0x3f0000002d2da820 */ /* 0x000fe20000400000 */
[----:B------:R-:W2:Y:S01]  /*4e60*/  MUFU.EX2 R139, R41 ;  /* 0x00000029008b7308 */ /* 0x000ea20000000800 */
[----:B---3--:R-:W-:Y:S01]  /*4e70*/  @!P4 FMUL R36, R36, R36 ;  /* 0x000000242424c220 */ /* 0x008fe20000400000 */
[----:B------:R-:W-:-:S05]  /*4e80*/  FSETP.GEU.AND P4, PT, R48, -126, PT ;  /* 0xc2fc00003000780b */ /* 0x000fca0003f8e000 */
[----:B------:R-:W-:Y:S01]  /*4e90*/  @!P3 FMUL R44, R44, 0.5 ;  /* 0x3f0000002c2cb820 */ /* 0x000fe20000400000 */
[----:B------:R-:W3:Y:S01]  /*4ea0*/  MUFU.EX2 R40, R40 ;  /* 0x0000002800287308 */ /* 0x000ee20000000800 */
[----:B----4-:R-:W-:Y:S01]  /*4eb0*/  @!P1 FMUL R135, R135, R135 ;  /* 0x0000008787879220 */ /* 0x010fe20000400000 */
[----:B------:R-:W-:-:S05]  /*4ec0*/  FSETP.GEU.AND P1, PT, R49, -126, PT ;  /* 0xc2fc00003100780b */ /* 0x000fca0003f2e000 */
[----:B------:R-:W-:Y:S01]  /*4ed0*/  @!P4 FMUL R48, R48, 0.5 ;  /* 0x3f0000003030c820 */ /* 0x000fe20000400000 */
[----:B------:R-:W4:Y:S01]  /*4ee0*/  MUFU.EX2 R143, R45 ;  /* 0x0000002d008f7308 */ /* 0x000f220000000800 */
[----:B--2---:R-:W-:Y:S01]  /*4ef0*/  @!P5 FMUL R139, R139, R139 ;  /* 0x0000008b8b8bd220 */ /* 0x004fe20000400000 */
[----:B------:R-:W-:-:S05]  /*4f00*/  FSETP.GEU.AND P5, PT, R53, -126, PT ;  /* 0xc2fc00003500780b */ /* 0x000fca0003fae000 */
        /* <DEDUP_REMOVED lines=97> */
[----:B------:R2:W5:Y:S01]  /*5520*/  MUFU.EX2 R93, R3 ;  /* 0x00000003005d7308 */ /* 0x0005620000000800 */
[----:B---3--:R-:W-:Y:S01]  /*5530*/  @!P6 FMUL R167, R167, R167 ;  /* 0x000000a7a7a7e220 */ /* 0x008fe20000400000 */
[----:B------:R-:W-:-:S05]  /*5540*/  FSETP.GEU.AND P6, PT, R29, -126, PT ;  /* 0xc2fc00001d00780b */ /* 0x000fca0003fce000 */
[----:B------:R-:W-:Y:S01]  /*5550*/  @!P4 FMUL R25, R25, 0.5 ;  /* 0x3f0000001919c820 */ /* 0x000fe20000400000 */
[----:B------:R-:W3:Y:S01]  /*5560*/  MUFU.EX2 R96, R96 ;  /* 0x0000006000607308 */ /* 0x000ee20000000800 */
[--C-:B--2---:R-:W-:Y:S01]  /*5570*/  FFMA R3, R104, UR4, -R2.reuse ;  /* 0x0000000468037c23 */ /* 0x104fe20008000802 */
[----:B------:R-:W-:Y:S01]  /*5580*/  ULDC UR4, c[0x0][0x604] ;  /* 0x0001810000047ab9 */ /* 0x000fe20000000800 */
[----:B----4-:R-:W-:Y:S01]  /*5590*/  @!P2 FMUL R92, R92, R92 ;  /* 0x0000005c5c5ca220 */ /* 0x010fe20000400000 */
[----:B------:R-:W-:Y:S01]  /*55a0*/  FFMA R104, R105, UR4, -R2 ;  /* 0x0000000469687c23 */ /* 0x000fe20008000802 */
[----:B------:R-:W-:Y:S02]  /*55b0*/  ULDC UR4, c[0x0][0x604] ;  /* 0x0001810000047ab9 */ /* 0x000fe40000000800 */
[----:B------:R-:W-:Y:S01]  /*55c0*/  @!P6 FMUL R29, R29, 0.5 ;  /* 0x3f0000001d1de820 */ /* 0x000fe20000400000 */
[----:B------:R2:W4:Y:S01]  /*55d0*/  MUFU.EX2 R97, R25 ;  /* 0x0000001900617308 */ /* 0x0005220000000800 */
[----:B------:R-:W-:Y:S01]  /*55e0*/  FSETP.GEU.AND P2, PT, R104, -126, PT ;  /* 0xc2fc00006800780b */ /* 0x000fe20003f4e000 */
[----:B-----5:R-:W-:Y:S01]  /*55f0*/  @!P3 FMUL R93, R93, R93 ;  /* 0x0000005d5d5db220 */ /* 0x020fe20000400000 */
[----:B------:R-:W-:-:S05]  /*5600*/  FSETP.GEU.AND P3, PT, R3, -126, PT ;  /* 0xc2fc00000300780b */ /* 0x000fca0003f6e000 */
[----:B------:R-:W5:Y:S01]  /*5610*/  MUFU.EX2 R100, R100 ;  /* 0x0000006400647308 */ /* 0x000f620000000800 */
[--C-:B--2---:R-:W-:Y:S01]  /*5620*/  FFMA R25, R108, UR4, -R2.reuse ;  /* 0x000000046c197c23 */ /* 0x104fe20008000802 */
[----:B------:R-:W-:Y:S01]  /*5630*/  ULDC UR4, c[0x0][0x604] ;  /* 0x0001810000047ab9 */ /* 0x000fe20000000800 */
[----:B---3--:R-:W-:Y:S01]  /*5640*/  @!P1 FMUL R96, R96, R96 ;  /* 0x0000006060609220 */ /* 0x008fe20000400000 */
[----:B------:R-:W-:Y:S01]  /*5650*/  FFMA R108, R109, UR4, -R2 ;  /* 0x000000046d6c7c23 */ /* 0x000fe20008000802 */
[----:B------:R-:W-:Y:S01]  /*5660*/  ULDC UR4, c[0x0][0x604] ;  /* 0x0001810000047ab9 */ /* 0x000fe20000000800 */
[----:B------:R-:W-:Y:S02]  /*5670*/  @!P2 FMUL R104, R104, 0.5 ;  /* 0x3f0000006868a820 */ /* 0x000fe40000400000 */
[----:B------:R2:W3:Y:S01]  /*5680*/  MUFU.EX2 R101, R29 ;  /* 0x0000001d00657308 */ /* 0x0004e20000000800 */
[----:B------:R-:W-:Y:S01]  /*5690*/  FSETP.GEU.AND P1, PT, R108, -126, PT ;  /* 0xc2fc00006c00780b */ /* 0x000fe20003f2e000 */
[----:B----4-:R-:W-:Y:S01]  /*56a0*/  @!P4 FMUL R97, R97, R97 ;  /* 0x000000616161c220 */ /* 0x010fe20000400000 */
[----:B------:R-:W-:Y:S01]  /*56b0*/  FSETP.GEU.AND P4, PT, R25, -126, PT ;  /* 0xc2fc00001900780b */ /* 0x000fe20003f8e000 */
[----:B------:R-:W-:-:S04]  /*56c0*/  @!P3 FMUL R3, R3, 0.5 ;  /* 0x3f0000000303b820 */ /* 0x000fc80000400000 */
[----:B------:R-:W4:Y:S01]  /*56d0*/  MUFU.EX2 R104, R104 ;  /* 0x0000006800687308 */ /* 0x000f220000000800 */
[--C-:B--2---:R-:W-:Y:S01]  /*56e0*/  FFMA R29, R112, UR4, -R2.reuse ;  /* 0x00000004701d7c23 */ /* 0x104fe20008000802 */
[----:B------:R-:W-:Y:S01]  /*56f0*/  ULDC UR4, c[0x0][0x604] ;  /* 0x0001810000047ab9 */ /* 0x000fe20000000800 */
[----:B-----5:R-:W-:Y:S01]  /*5700*/  @!P5 FMUL R100, R100, R100 ;  /* 0x000000646464d220 */ /* 0x020fe20000400000 */
[--C-:B------:R-:W-:Y:S01]  /*5710*/  FFMA R112, R113, UR4, -R2.reuse ;  /* 0x0000000471707c23 */ /* 0x100fe20008000802 */
[----:B------:R-:W-:Y:S01]  /*5720*/  ULDC UR4, c[0x0][0x604] ;  /* 0x0001810000047ab9 */ /* 0x000fe20000000800 */
[----:B------:R-:W-:Y:S01]  /*5730*/  @!P1 FMUL R108, R108, 0.5 ;  /* 0x3f0000006c6c9820 */ /* 0x000fe20000400000 */
[--C-:B------:R-:W-:Y:S01]  /*5740*/  FFMA R116, R116, UR4, -R2.reuse ;  /* 0x0000000474747c23 */ /* 0x100fe20008000802 */
[----:B------:R-:W-:Y:S01]  /*5750*/  @!P4 FMUL R25, R25, 0.5 ;  /* 0x3f0000001919c820 */ /* 0x000fe20000400000 */
[----:B------:R-:W-:Y:S01]  /*5760*/  FSETP.GEU.AND P5, PT, R112, -126, PT ;  /* 0xc2fc00007000780b */ /* 0x000fe20003fae000 */
[----:B------:R2:W5:Y:S01]  /*5770*/  MUFU.EX2 R105, R3 ;  /* 0x0000000300697308 */ /* 0x0005620000000800 */
[----:B------:R-:W-:Y:S01]  /*5780*/  ULDC UR4, c[0x0][0x604] ;  /* 0x0001810000047ab9 */ /* 0x000fe20000000800 */
[----:B---3--:R-:W-:Y:S01]  /*5790*/  @!P6 FMUL R101, R101, R101 ;  /* 0x000000656565e220 */ /* 0x008fe20000400000 */
[----:B------:R-:W-:Y:S01]  /*57a0*/  FFMA R120, R120, UR4, -R2 ;  /* 0x0000000478787c23 */ /* 0x000fe20008000802 */
[----:B------:R-:W-:Y:S01]  /*57b0*/  ULDC UR4, c[0x0][0x604] ;  /* 0x0001810000047ab9 */ /* 0x000fe20000000800 */
[----:B------:R-:W-:Y:S01]  /*57c0*/  FSETP.GEU.AND P6, PT, R29, -126, PT ;  /* 0xc2fc00001d00780b */ /* 0x000fe20003fce000 */
[----:B----4-:R-:W-:-:S02]  /*57d0*/  @!P2 FMUL R104, R104, R104 ;  /* 0x000000686868a220 */ /* 0x010fc40000400000 */
[----:B------:R3:W4:Y:S01]  /*57e0*/  MUFU.EX2 R109, R25 ;  /* 0x00000019006d7308 */ /* 0x0007220000000800 */
[--C-:B--2---:R-:W-:Y:S01]  /*57f0*/  FFMA R3, R121, UR4, -R2.reuse ;  /* 0x0000000479037c23 */ /* 0x104fe20008000802 */
[----:B------:R-:W-:Y:S01]  /*5800*/  ULDC UR4, c[0x0][0x604] ;  /* 0x0001810000047ab9 */ /* 0x000fe20000000800 */
[----:B------:R-:W-:Y:S01]  /*5810*/  FSETP.GEU.AND P2, PT, R120, -126, PT ;  /* 0xc2fc00007800780b */ /* 0x000fe20003f4e000 */
[----:B------:R-:W-:Y:S01]  /*5820*/  @!P5 FMUL R112, R112, 0.5 ;  /* 0x3f0000007070d820 */ /* 0x000fe20000400000 */
[--C-:B------:R-:W-:Y:S01]  /*5830*/  FFMA R124, R124, UR4, -R2.reuse ;  /* 0x000000047c7c7c23 */ /* 0x100fe20008000802 */
[----:B------:R-:W-:Y:S02]  /*5840*/  ULDC UR4, c[0x0][0x604] ;  /* 0x0001810000047ab9 */ /* 0x000fe40000000800 */
[----:B------:R-:W2:Y:S01]  /*5850*/  MUFU.EX2 R108, R108 ;  /* 0x0000006c006c7308 */ /* 0x000ea20000000800 */
[--C-:B------:R-:W-:Y:S01]  /*5860*/  FFMA R118, R117, UR4, -R2.reuse ;  /* 0x0000000475767c23 */ /* 0x100fe20008000802 */
[----:B------:R-:W-:Y:S01]  /*5870*/  ULDC UR4, c[0x0][0x604] ;  /* 0x0001810000047ab9 */ /* 0x000fe20000000800 */
[----:B-----5:R-:W-:Y:S01]  /*5880*/  @!P3 FMUL R105, R105, R105 ;  /* 0x000000696969b220 */ /* 0x020fe20000400000 */
[--C-:B---3--:R-:W-:Y:S01]  /*5890*/  FFMA R25, R125, UR4, -R2.reuse ;  /* 0x000000047d197c23 */ /* 0x108fe20008000802 */
[----:B------:R-:W-:Y:S01]  /*58a0*/  FSETP.GEU.AND P3, PT, R116, -126, PT ;  /* 0xc2fc00007400780b */ /* 0x000fe20003f6e000 */
[--C-:B------:R-:W-:Y:S01]  /*58b0*/  FFMA R125, R128, UR5, -R2.reuse ;  /* 0x00000005807d7c23 */ /* 0x100fe20008000802 */
[----:B------:R-:W-:Y:S01]  /*58c0*/  ULDC UR5, c[0x0][0x604] ;  /* 0x0001810000057ab9 */ /* 0x000fe20000000800 */
[----:B------:R-:W3:Y:S01]  /*58d0*/  MUFU.EX2 R112, R112 ;  /* 0x0000007000707308 */ /* 0x000ee20000000800 */
[----:B----4-:R-:W-:Y:S01]  /*58e0*/  @!P4 FMUL R109, R109, R109 ;  /* 0x0000006d6d6dc220 */ /* 0x010fe20000400000 */
[----:B------:R-:W-:Y:S01]  /*58f0*/  FSETP.GEU.AND P4, PT, R3, -126, PT ;  /* 0xc2fc00000300780b */ /* 0x000fe20003f8e000 */
[----:B------:R-:W-:Y:S01]  /*5900*/  @!P2 FMUL R120, R120, 0.5 ;  /* 0x3f0000007878a820 */ /* 0x000fe20000400000 */
[--C-:B------:R-:W-:Y:S01]  /*5910*/  FFMA R128, R145, UR22, -R2.reuse ;  /* 0x0000001691807c23 */ /* 0x100fe20008000802 */
[----:B------:R-:W-:Y:S01]  /*5920*/  @!P6 FMUL R29, R29, 0.5 ;  /* 0x3f0000001d1de820 */ /* 0x000fe20000400000 */
[----:B------:R-:W-:Y:S01]  /*5930*/  ULDC UR4, c[0x0][0x604] ;  /* 0x0001810000047ab9 */ /* 0x000fe20000000800 */
[--C-:B------:R-:W-:Y:S01]  /*5940*/  FFMA R145, R148, UR23, -R2.reuse ;  /* 0x0000001794917c23 */ /* 0x100fe20008000802 */
[----:B------:R-:W4:Y:S01]  /*5950*/  MUFU.EX2 R169, R120 ;  /* 0x0000007800a97308 */ /* 0x000f220000000800 */
[----:B--2---:R-:W-:Y:S01]  /*5960*/  @!P1 FMUL R108, R108, R108 ;  /* 0x0000006c6c6c9220 */ /* 0x004fe20000400000 */
[----:B------:R-:W-:Y:S01]  /*5970*/  FSETP.GEU.AND P1, PT, R124, -126, PT ;  /* 0xc2fc00007c00780b */ /* 0x000fe20003f2e000 */
[----:B------:R-:W-:Y:S01]  /*5980*/  @!P3 FMUL R116, R116, 0.5 ;  /* 0x3f0000007474b820 */ /* 0x000fe20000400000 */
[----:B------:R-:W-:-:S03]  /*5990*/  FFMA R132, R132, UR4, -R2 ;  /* 0x0000000484847c23 */ /* 0x000fc60008000802 */
[----:B------:R-:W-:Y:S01]  /*59a0*/  @!P4 FMUL R3, R3, 0.5 ;  /* 0x3f0000000303c820 */ /* 0x000fe20000400000 */
[----:B------:R-:W2:Y:S01]  /*59b0*/  MUFU.EX2 R121, R116 ;  /* 0x0000007400797308 */ /* 0x000ea20000000800 */
[----:B---3--:R-:W-:Y:S01]  /*59c0*/  @!P5 FMUL R112, R112, R112 ;  /* 0x000000707070d220 */ /* 0x008fe20000400000 */
[----:B------:R-:W-:-:S03]  /*59d0*/  FSETP.GEU.AND P5, PT, R25, -126, PT ;  /* 0xc2fc00001900780b */ /* 0x000fc60003fae000 */
[----:B------:R-:W-:Y:S02]  /*59e0*/  FADD R33, R147, R112 ;  /* 0x0000007093217221 */ /* 0x000fe40000000000 */
[----:B------:R-:W-:Y:S01]  /*59f0*/  @!P1 FMUL R124, R124, 0.5 ;  /* 0x3f0000007c7c9820 */ /* 0x000fe20000400000 */
[----:B------:R3:W5:Y:S01]  /*5a00*/  MUFU.EX2 R116, R3 ;  /* 0x0000000300747308 */ /* 0x0007620000000800 */
[----:B----4-:R-:W-:Y:S01]  /*5a10*/  @!P2 FMUL R169, R169, R169 ;  /* 0x000000a9a9a9a220 */ /* 0x010fe20000400000 */
[----:B------:R-:W-:-:S05]  /*5a20*/  FSETP.GEU.AND P2, PT, R125, -126, PT ;  /* 0xc2fc00007d00780b */ /* 0x000fca0003f4e000 */
[----:B------:R-:W-:Y:S01]  /*5a30*/  @!P5 FMUL R25, R25, 0.5 ;  /* 0x3f0000001919d820 */ /* 0x000fe20000400000 */
[----:B------:R4:W1:Y:S01]  /*5a40*/  MUFU.EX2 R117, R124 ;  /* 0x0000007c00757308 */ /* 0x0008620000000800 */
[----:B---3--:R-:W-:Y:S01]  /*5a50*/  FADD R3, R8, R59 ;  /* 0x0000003b08037221 */ /* 0x008fe20000000000 */
[----:B--2---:R-:W-:-:S03]  /*5a60*/  @!P3 FMUL R121, R121, R121 ;  /* 0x000000797979b220 */ /* 0x004fc60000400000 */
[----:B------:R-:W-:Y:S01]  /*5a70*/  FADD R61, R3, R134 ;  /* 0x00000086033d7221 */ /* 0x000fe20000000000 */
[----:B------:R-:W-:Y:S01]  /*5a80*/  FADD R3, R9, R58 ;  /* 0x0000003a09037221 */ /* 0x000fe20000000000 */
[----:B------:R-:W-:Y:S01]  /*5a90*/  @!P2 FMUL R125, R125, 0.5 ;  /* 0x3f0000007d7da820 */ /* 0x000fe20000400000 */
[----:B------:R2:W3:Y:S01]  /*5aa0*/  MUFU.EX2 R120, R25 ;  /* 0x0000001900787308 */ /* 0x0004e20000000800 */
[--C-:B----4-:R-:W-:Y:S01]  /*5ab0*/  FFMA R124, R137, UR5, -R2.reuse ;  /* 0x00000005897c7c23 */ /* 0x110fe20008000802 */
[----:B-----5:R-:W-:Y:S01]  /*5ac0*/  @!P4 FMUL R116, R116, R116 ;  /* 0x000000747474c220 */ /* 0x020fe20000400000 */
[----:B------:R-:W-:Y:S01]  /*5ad0*/  FSETP.GEU.AND P4, PT, R122, -126, PT ;  /* 0xc2fc00007a00780b */ /* 0x000fe20003f8e000 */
[--C-:B------:R-:W-:Y:S01]  /*5ae0*/  FFMA R137, R144, UR11, -R2.reuse ;  /* 0x0000000b90897c23 */ /* 0x100fe20008000802 */
[----:B------:R-:W-:Y:S01]  /*5af0*/  FADD R134, R26, R95 ;  /* 0x0000005f1a867221 */ /* 0x000fe20000000000 */
[----:B------:R-:W-:Y:S02]  /*5b00*/  FFMA R2, R149, UR15, -R2 ;  /* 0x0000000f95027c23 */ /* 0x000fe40008000802 */
[----:B------:R-:W4:Y:S01]  /*5b10*/  MUFU.EX2 R125, R125 ;  /* 0x0000007d007d7308 */ /* 0x000f220000000800 */
[----:B-1----:R-:W-:Y:S01]  /*5b20*/  @!P1 FMUL R117, R117, R117 ;  /* 0x0000007575759220 */ /* 0x002fe20000400000 */
[----:B------:R-:W-:Y:S01]  /*5b30*/  FSETP.GEU.AND P1, PT, R129, -126, PT ;  /* 0xc2fc00008100780b */ /* 0x000fe20003f2e000 */
[----:B------:R-:W-:Y:S01]  /*5b40*/  FADD R65, R3, R134 ;  /* 0x0000008603417221 */ /* 0x000fe20000000000 */
[----:B------:R-:W-:Y:S01]  /*5b50*/  FADD R3, R31, R62 ;  /* 0x0000003e1f037221 */ /* 0x000fe20000000000 */
[----:B------:R-:W-:Y:S01]  /*5b60*/  FADD R134, R43, R94 ;  /* 0x0000005e2b867221 */ /* 0x000fe20000000000 */
[----:B--2---:R-:W-:Y:S01]  /*5b70*/  FADD R25, R13, R74 ;  /* 0x0000004a0d197221 */ /* 0x004fe20000000000 */
[----:B------:R-:W-:Y:S01]  /*5b80*/  F2FP.F16.F32.PACK_AB R43, R30, R43 ;  /* 0x0000002b1e2b723e */ /* 0x000fe200000000ff */
[----:B------:R-:W-:Y:S01]  /*5b90*/  @!P4 FMUL R122, R122, 0.5 ;  /* 0x3f0000007a7ac820 */ /* 0x000fe20000400000 */
[----:B---3--:R-:W-:Y:S01]  /*5ba0*/  @!P5 FMUL R120, R120, R120 ;  /* 0x000000787878d220 */ /* 0x008fe20000400000 */
[----:B------:R-:W-:Y:S01]  /*5bb0*/  FSETP.GEU.AND P5, PT, R124, -126, PT ;  /* 0xc2fc00007c00780b */ /* 0x000fe20003fae000 */
[----:B------:R-:W1:Y:S01]  /*5bc0*/  MUFU.EX2 R113, R29 ;  /* 0x0000001d00717308 */ /* 0x000e620000000800 */
[----:B------:R-:W-:Y:S01]  /*5bd0*/  FADD R69, R3, R134 ;  /* 0x0000008603457221 */ /* 0x000fe20000000000 */
[----:B------:R-:W-:Y:S01]  /*5be0*/  FADD R3, R10, R63 ;  /* 0x0000003f0a037221 */ /* 0x000fe20000000000 */
[----:B------:R-:W-:Y:S01]  /*5bf0*/  FADD R134, R30, R99 ;  /* 0x000000631e867221 */ /* 0x000fe20000000000 */
[----:B------:R-:W-:Y:S01]  /*5c00*/  @!P1 FMUL R129, R129, 0.5 ;  /* 0x3f00000081819820 */ /* 0x000fe20000400000 */
[----:B------:R-:W-:Y:S01]  /*5c10*/  FADD R152, R25, R136 ;  /* 0x0000008819987221 */ /* 0x000fe20000000000 */
[----:B----4-:R-:W-:Y:S01]  /*5c20*/  @!P2 FMUL R125, R125, R125 ;  /* 0x0000007d7d7da220 */ /* 0x010fe20000400000 */
[----:B------:R-:W-:Y:S01]  /*5c30*/  FSETP.GEU.AND P2, PT, R133, -126, PT ;  /* 0xc2fc00008500780b */ /* 0x000fe20003f4e000 */
[----:B------:R-:W2:Y:S01]  /*5c40*/  MUFU.EX2 R122, R122 ;  /* 0x0000007a007a7308 */ /* 0x000ea20000000800 */
[----:B------:R-:W-:Y:S01]  /*5c50*/  FADD R73, R3, R134 ;  /* 0x0000008603497221 */ /* 0x000fe20000000000 */
[----:B------:R-:W-:Y:S01]  /*5c60*/  FADD R3, R11, R66 ;  /* 0x000000420b037221 */ /* 0x000fe20000000000 */
[----:B------:R-:W-:Y:S01]  /*5c70*/  FADD R134, R19, R98 ;  /* 0x0000006213867221 */ /* 0x000fe20000000000 */
[----:B------:R-:W-:Y:S01]  /*5c80*/  @!P5 FMUL R124, R124, 0.5 ;  /* 0x3f0000007c7cd820 */ /* 0x000fe20000400000 */
[----:B------:R-:W-:Y:S01]  /*5c90*/  FADD R25, R16, R75 ;  /* 0x0000004b10197221 */ /* 0x000fe20000000000 */
[----:B------:R-:W-:Y:S01]  /*5ca0*/  FADD R136, R42, R111 ;  /* 0x0000006f2a887221 */ /* 0x000fe20000000000 */
[----:B------:R-:W-:Y:S01]  /*5cb0*/  FADD R77, R3, R134 ;  /* 0x00000086034d7221 */ /* 0x000fe20000000000 */
[----:B------:R-:W3:Y:S01]  /*5cc0*/  MUFU.EX2 R129, R129 ;  /* 0x0000008100817308 */ /* 0x000ee20000000800 */
[----:B------:R-:W-:Y:S01]  /*5cd0*/  FADD R3, R27, R70 ;  /* 0x000000461b037221 */ /* 0x000fe20000000000 */
[----:B------:R-:W-:Y:S01]  /*5ce0*/  FADD R134, R47, R102 ;  /* 0x000000662f867221 */ /* 0x000fe20000000000 */
[----:B-1----:R-:W-:Y:S01]  /*5cf0*/  @!P6 FMUL R113, R113, R113 ;  /* 0x000000717171e220 */ /* 0x002fe20000400000 */
[----:B------:R-:W-:Y:S01]  /*5d00*/  @!P2 FMUL R133, R133, 0.5 ;  /* 0x3f0000008585a820 */ /* 0x000fe20000400000 */
[----:B------:R-:W-:Y:S01]  /*5d10*/  FADD R154, R25, R136 ;  /* 0x00000088199a7221 */ /* 0x000fe20000000000 */
[----:B------:R-:W-:Y:S01]  /*5d20*/  FADD R85, R3, R134 ;  /* 0x0000008603557221 */ /* 0x000fe20000000000 */
[----:B------:R-:W-:Y:S01]  /*5d30*/  FADD R3, R14, R71 ;  /* 0x000000470e037221 */ /* 0x000fe20000000000 */
[----:B------:R-:W1:Y:S01]  /*5d40*/  MUFU.EX2 R124, R124 ;  /* 0x0000007c007c7308 */ /* 0x000e620000000800 */
[----:B--2---:R-:W-:Y:S01]  /*5d50*/  @!P4 FMUL R122, R122, R122 ;  /* 0x0000007a7a7ac220 */ /* 0x004fe20000400000 */
[----:B------:R-:W-:Y:S01]  /*5d60*/  FSETP.GEU.AND P4, PT, R126, -126, PT ;  /* 0xc2fc00007e00780b */ /* 0x000fe20003f8e000 */
[----:B------:R-:W-:Y:S01]  /*5d70*/  FADD R134, R38, R107 ;  /* 0x0000006b26867221 */ /* 0x000fe20000000000 */
[----:B------:R-:W-:Y:S01]  /*5d80*/  FSETP.GEU.AND P6, PT, R118, -126, PT ;  /* 0xc2fc00007600780b */ /* 0x000fe20003fce000 */
[----:B------:R-:W-:Y:S01]  /*5d90*/  FADD R25, R18, R79 ;  /* 0x0000004f12197221 */ /* 0x000fe20000000000 */
[----:B------:R-:W-:Y:S01]  /*5da0*/  FADD R136, R46, R115 ;  /* 0x000000732e887221 */ /* 0x000fe20000000000 */
[----:B------:R-:W-:Y:S01]  /*5db0*/  FADD R149, R3, R134 ;  /* 0x0000008603957221 */ /* 0x000fe20000000000 */
[----:B------:R-:W2:Y:S01]  /*5dc0*/  MUFU.EX2 R133, R133 ;  /* 0x0000008500857308 */ /* 0x000ea20000000800 */
[----:B---3--:R-:W-:Y:S01]  /*5dd0*/  @!P1 FMUL R129, R129, R129 ;  /* 0x0000008181819220 */ /* 0x008fe20000400000 */
[----:B------:R-:W-:Y:S01]  /*5de0*/  FSETP.GEU.AND P1, PT, R137, -126, PT ;  /* 0xc2fc00008900780b */ /* 0x000fe20003f2e000 */
[----:B------:R-:W-:Y:S01]  /*5df0*/  FADD R3, R28, R167 ;  /* 0x000000a71c037221 */ /* 0x000fe20000000000 */
[----:B------:R-:W-:Y:S01]  /*5e00*/  FADD R134, R56, R169 ;  /* 0x000000a938867221 */ /* 0x000fe20000000000 */
[----:B------:R-:W-:Y:S01]  /*5e10*/  FADD R158, R25, R136 ;  /* 0x00000088199e7221 */ /* 0x000fe20000000000 */
[----:B------:R-:W-:Y:S01]  /*5e20*/  FADD R25, R12, R67 ;  /* 0x000000430c197221 */ /* 0x000fe20000000000 */
[----:B------:R-:W-:Y:S01]  /*5e30*/  @!P4 FMUL R126, R126, 0.5 ;  /* 0x3f0000007e7ec820 */ /* 0x000fe20000400000 */
[----:B------:R-:W-:Y:S01]  /*5e40*/  FADD R136, R34, R103 ;  /* 0x0000006722887221 */ /* 0x000fe20000000000 */
[----:B-1----:R-:W-:Y:S01]  /*5e50*/  @!P5 FMUL R124, R124, R124 ;  /* 0x0000007c7c7cd220 */ /* 0x002fe20000400000 */
[----:B------:R-:W-:Y:S01]  /*5e60*/  FSETP.GEU.AND P5, PT, R128, -126, PT ;  /* 0xc2fc00008000780b */ /* 0x000fe20003fae000 */
[----:B------:R-:W-:Y:S01]  /*5e70*/  FADD R37, R3, R134 ;  /* 0x0000008603257221 */ /* 0x000fe20000000000 */
[----:B------:R-:W-:Y:S01]  /*5e80*/  FADD R3, R123, R88 ;  /* 0x000000587b037221 */ /* 0x000fe20000000000 */
[----:B------:R-:W1:Y:S01]  /*5e90*/  MUFU.EX2 R126, R126 ;  /* 0x0000007e007e7308 */ /* 0x000e620000000800 */
[----:B------:R-:W-:Y:S01]  /*5ea0*/  FADD R81, R25, R136 ;  /* 0x0000008819517221 */ /* 0x000fe20000000000 */
[----:B------:R-:W-:Y:S01]  /*5eb0*/  @!P1 FMUL R137, R137, 0.5 ;  /* 0x3f00000089899820 */ /* 0x000fe20000400000 */
[----:B------:R-:W-:Y:S01]  /*5ec0*/  FADD R29, R35, R78 ;  /* 0x0000004e231d7221 */ /* 0x000fe20000000000 */
[----:B--2---:R-:W-:Y:S01]  /*5ed0*/  @!P2 FMUL R133, R133, R133 ;  /* 0x000000858585a220 */ /* 0x004fe20000400000 */
[----:B------:R-:W-:Y:S01]  /*5ee0*/  FSETP.GEU.AND P2, PT, R132, -126, PT ;  /* 0xc2fc00008400780b */ /* 0x000fe20003f4e000 */
[----:B------:R-:W-:Y:S01]  /*5ef0*/  FADD R25, R20, R83 ;  /* 0x0000005314197221 */ /* 0x000fe20000000000 */
[----:B------:R-:W-:Y:S01]  /*5f00*/  FADD R136, R50, R119 ;  /* 0x0000007732887221 */ /* 0x000fe20000000000 */
[----:B------:R-:W2:Y:S01]  /*5f10*/  MUFU.EX2 R137, R137 ;  /* 0x0000008900897308 */ /* 0x000ea20000000800 */
[----:B------:R-:W-:Y:S01]  /*5f20*/  @!P6 FMUL R118, R118, 0.5 ;  /* 0x3f0000007676e820 */ /* 0x000fe20000400000 */
[----:B------:R-:W-:Y:S01]  /*5f30*/  @!P5 FMUL R128, R128, 0.5 ;  /* 0x3f0000008080d820 */ /* 0x000fe20000400000 */
[----:B------:R-:W-:Y:S01]  /*5f40*/  FADD R156, R29, R138 ;  /* 0x0000008a1d9c7221 */ /* 0x000fe20000000000 */
[----:B------:R-:W-:Y:S01]  /*5f50*/  FADD R162, R25, R136 ;  /* 0x0000008819a27221 */ /* 0x000fe20000000000 */
[----:B------:R-:W-:Y:S01]  /*5f60*/  FADD R29, R15, R82 ;  /* 0x000000520f1d7221 */ /* 0x000fe20000000000 */
[----:B------:R-:W-:Y:S01]  /*5f70*/  FADD R138, R23, R114 ;  /* 0x00000072178a7221 */ /* 0x000fe20000000000 */
[----:B------:R-:W-:Y:S01]  /*5f80*/  FADD R25, R39, R86 ;  /* 0x0000005627197221 */ /* 0x000fe20000000000 */
[----:B------:R-:W3:Y:S01]  /*5f90*/  MUFU.EX2 R128, R128 ;  /* 0x0000008000807308 */ /* 0x000ee20000000800 */
[----:B-1----:R-:W-:Y:S01]  /*5fa0*/  @!P4 FMUL R126, R126, R126 ;  /* 0x0000007e7e7ec220 */ /* 0x002fe20000400000 */
[----:B------:R-:W-:Y:S01]  /*5fb0*/  FSETP.GEU.AND P4, PT, R130, -126, PT ;  /* 0xc2fc00008200780b */ /* 0x000fe20003f8e000 */
[----:B------:R-:W-:Y:S01]  /*5fc0*/  @!P2 FMUL R132, R132, 0.5 ;  /* 0x3f0000008484a820 */ /* 0x000fe20000400000 */
[----:B------:R-:W-:Y:S01]  /*5fd0*/  FADD R136, R54, R87 ;  /* 0x0000005736887221 */ /* 0x000fe20000000000 */
[----:B------:R-:W-:Y:S01]  /*5fe0*/  FADD R160, R29, R138 ;  /* 0x0000008a1da07221 */ /* 0x000fe20000000000 */
[----:B------:R-:W-:Y:S01]  /*5ff0*/  FADD R29, R22, R91 ;  /* 0x0000005b161d7221 */ /* 0x000fe20000000000 */
[----:B------:R-:W-:Y:S01]  /*6000*/  FADD R138, R55, R6 ;  /* 0x00000006378a7221 */ /* 0x000fe20000000000 */
[----:B------:R1:W-:Y:S01]  /*6010*/  MUFU.EX2 R141, R132 ;  /* 0x00000084008d7308 */ /* 0x0003e20000000800 */
[----:B--2---:R-:W-:Y:S01]  /*6020*/  @!P1 FMUL R137, R137, R137 ;  /* 0x0000008989899220 */ /* 0x004fe20000400000 */
[----:B------:R-:W-:Y:S01]  /*6030*/  FSETP.GEU.AND P1, PT, R145, -126, PT ;  /* 0xc2fc00009100780b */ /* 0x000fe20003f2e000 */
[----:B------:R-:W-:Y:S01]  /*6040*/  FADD R164, R25, R136 ;  /* 0x0000008819a47221 */ /* 0x000fe20000000000 */
[----:B------:R-:W-:Y:S01]  /*6050*/  FADD R25, R40, R105 ;  /* 0x0000006928197221 */ /* 0x000fe20000000000 */
[----:B------:R-:W-:Y:S01]  /*6060*/  FADD R136, R72, R129 ;  /* 0x0000008148887221 */ /* 0x000fe20000000000 */
[----:B------:R-:W-:Y:S01]  /*6070*/  FADD R166, R29, R138 ;  /* 0x0000008a1da67221 */ /* 0x000fe20000000000 */
[----:B------:R-:W-:Y:S01]  /*6080*/  @!P4 FMUL R130, R130, 0.5 ;  /* 0x3f0000008282c820 */ /* 0x000fe20000400000 */
[----:B------:R-:W2:Y:S01]  /*6090*/  MUFU.EX2 R118, R118 ;  /* 0x0000007600767308 */ /* 0x000ea20000000800 */
[----:B---3--:R-:W-:Y:S01]  /*60a0*/  @!P5 FMUL R128, R128, R128 ;  /* 0x000000808080d220 */ /* 0x008fe20000400000 */
[----:B------:R-:W-:Y:S01]  /*60b0*/  FSETP.GEU.AND P5, PT, R2, -126, PT ;  /* 0xc2fc00000200780b */ /* 0x000fe20003fae000 */
[----:B-1----:R-:W-:Y:S01]  /*60c0*/  FADD R132, R153, R116 ;  /* 0x0000007499847221 */ /* 0x002fe20000000000 */
[----:B------:R-:W-:Y:S01]  /*60d0*/  FADD R142, R25, R136 ;  /* 0x00000088198e7221 */ /* 0x000fe20000000000 */
[----:B------:R-:W-:Y:S01]  /*60e0*/  FADD R29, R139, R104 ;  /* 0x000000688b1d7221 */ /* 0x000fe20000000000 */
[----:B------:R-:W-:Y:S01]  /*60f0*/  FADD R136, R161, R124 ;  /* 0x0000007ca1887221 */ /* 0x000fe20000000000 */
[----:B------:R-:W-:Y:S01]  /*6100*/  FADD R41, R3, R132 ;  /* 0x0000008403297221 */ /* 0x000fe20000000000 */
[----:B------:R-:W-:Y:S01]  /*6110*/  @!P1 FMUL R145, R145, 0.5 ;  /* 0x3f00000091919820 */ /* 0x000fe20000400000 */
[----:B------:R-:W-:Y:S01]  /*6120*/  FADD R132, R155, R120 ;  /* 0x000000789b847221 */ /* 0x000fe20000000000 */
[----:B------:R-:W-:Y:S01]  /*6130*/  FADD R3, R127, R92 ;  /* 0x0000005c7f037221 */ /* 0x000fe20000000000 */
[----:B------:R-:W1:Y:S01]  /*6140*/  MUFU.EX2 R130, R130 ;  /* 0x0000008200827308 */ /* 0x000e620000000800 */
        /* <DEDUP_REMOVED lines=10> */
[----:B------:R-:W-:Y:S01]  /*61f0*/  FADD R136, R163, R126 ;  /* 0x0000007ea3887221 */ /* 0x000fe20000000000 */
[----:B------:R-:W-:Y:S01]  /*6200*/  FADD R3, R32, R97 ;  /* 0x0000006120037221 */ /* 0x000fe20000000000 */
[----:B------:R-:W-:Y:S01]  /*6210*/  FADD R146, R25, R134 ;  /* 0x0000008619927221 */ /* 0x000fe20000000000 */
[----:B------:R-:W-:Y:S01]  /*6220*/  FADD R134, R64, R125 ;  /* 0x0000007d40867221 */ /* 0x000fe20000000000 */
[----:B------:R-:W-:Y:S01]  /*6230*/  FADD R148, R29, R136 ;  /* 0x000000881d947221 */ /* 0x000fe20000000000 */
[----:B------:R4:W5:Y:S01]  /*6240*/  MUFU.EX2 R132, R2 ;  /* 0x0000000200847308 */ /* 0x0009620000000800 */
[----:B------:R-:W-:Y:S01]  /*6250*/  FADD R29, R48, R113 ;  /* 0x00000071301d7221 */ /* 0x000fe20000000000 */
[----:B------:R-:W-:Y:S01]  /*6260*/  FADD R138, R80, R137 ;  /* 0x00000089508a7221 */ /* 0x000fe20000000000 */
[----:B------:R-:W-:Y:S01]  /*6270*/  FADD R25, R131, R96 ;  /* 0x0000006083197221 */ /* 0x000fe20000000000 */
[----:B------:R-:W-:Y:S01]  /*6280*/  FADD R136, R157, R122 ;  /* 0x0000007a9d887221 */ /* 0x000fe20000000000 */
[----:B------:R-:W-:Y:S01]  /*6290*/  FADD R140, R165, R128 ;  /* 0x00000080a58c7221 */ /* 0x000fe20000000000 */
[----:B--2---:R-:W-:Y:S01]  /*62a0*/  @!P6 FMUL R118, R118, R118 ;  /* 0x000000767676e220 */ /* 0x004fe20000400000 */
[----:B------:R-:W-:Y:S01]  /*62b0*/  @!P2 FMUL R141, R141, R141 ;  /* 0x0000008d8d8da220 */ /* 0x000fe20000400000 */
[----:B-1----:R-:W-:Y:S01]  /*62c0*/  @!P4 FMUL R130, R130, R130 ;  /* 0x000000828282c220 */ /* 0x002fe20000400000 */
[----:B---3--:R-:W-:Y:S01]  /*62d0*/  @!P1 FMUL R145, R145, R145 ;  /* 0x0000009191919220 */ /* 0x008fe20000400000 */
[----:B------:R-:W-:Y:S01]  /*62e0*/  FADD R53, R3, R134 ;  /* 0x0000008603357221 */ /* 0x000fe20000000000 */
[----:B------:R-:W-:Y:S01]  /*62f0*/  FADD R150, R29, R138 ;  /* 0x0000008a1d967221 */ /* 0x000fe20000000000 */
[----:B------:R-:W-:Y:S01]  /*6300*/  FADD R57, R25, R136 ;  /* 0x0000008819397221 */ /* 0x000fe20000000000 */
[----:B------:R-:W-:Y:S01]  /*6310*/  FADD R140, R33, R140 ;  /* 0x0000008c218c7221 */ /* 0x000fe20000000000 */
[----:B----4-:R-:W-:Y:S01]  /*6320*/  FADD R2, R36, R101 ;  /* 0x0000006524027221 */ /* 0x010fe20000000000 */
[----:B------:R-:W-:Y:S01]  /*6330*/  FADD R33, R68, R141 ;  /* 0x0000008d44217221 */ /* 0x000fe20000000000 */
[----:B------:R-:W-:Y:S01]  /*6340*/  FADD R25, R52, R121 ;  /* 0x0000007934197221 */ /* 0x000fe20000000000 */
[----:B-----5:R-:W-:Y:S01]  /*6350*/  @!P5 FMUL R132, R132, R132 ;  /* 0x000000848484d220 */ /* 0x020fe20000400000 */
[----:B------:R-:W-:Y:S01]  /*6360*/  FADD R136, R84, R145 ;  /* 0x0000009154887221 */ /* 0x000fe20000000000 */
        /* <DEDUP_REMOVED lines=34> */
[----:B------:R-:W-:Y:S01]  /*6590*/  MOV R3, UR7 ;  /* 0x0000000700037c02 */ /* 0x000fe20008000f00 */
[----:B------:R-:W-:Y:S01]  /*65a0*/  FADD R138, R41, R138 ;  /* 0x0000008a298a7221 */ /* 0x000fe20000000000 */
[----:B------:R-:W-:Y:S01]  /*65b0*/  FADD R37, R37, R2 ;  /* 0x0000000225257221 */ /* 0x000fe20000000000 */
[----:B------:R-:W-:Y:S01]  /*65c0*/  F2FP.F16.F32.PACK_AB R41, R26, R17 ;  /* 0x000000111a29723e */ /* 0x000fe200000000ff */
[----:B------:R1:W-:Y:S01]  /*65d0*/  SYNCS.ARRIVE.TRANS64.A1T0 RZ, [R3+UR25], RZ ;  /* 0x000000ff03ff79a7 */ /* 0x0003e20008100019 */
[----:B------:R-:W-:Y:S01]  /*65e0*/  F2FP.F16.F32.PACK_AB R57, R58, R59 ;  /* 0x0000003b3a39723e */ /* 0x000fe200000000ff */
[----:B------:R-:W-:Y:S01]  /*65f0*/  FADD R2, R61, R166 ;  /* 0x000000a63d027221 */ /* 0x000fe20000000000 */
[----:B------:R-:W-:-:S02]  /*6600*/  F2FP.F16.F32.PACK_AB R30, R127, R24 ;  /* 0x000000187f1e723e */ /* 0x000fc400000000ff */
[----:B------:R-:W-:Y:S02]  /*6610*/  F2FP.F16.F32.PACK_AB R45, R34, R19 ;  /* 0x00000013222d723e */ /* 0x000fe400000000ff */
[----:B------:R-:W-:Y:S01]  /*6620*/  F2FP.F16.F32.PACK_AB R47, R38, R47 ;  /* 0x0000002f262f723e */ /* 0x000fe200000000ff */
[----:B-1----:R-:W-:Y:S01]  /*6630*/  FADD R3, R37, R138 ;  /* 0x0000008a25037221 */ /* 0x002fe20000000000 */
[----:B------:R-:W-:Y:S02]  /*6640*/  F2FP.F16.F32.PACK_AB R59, R63, R62 ;  /* 0x0000003e3f3b723e */ /* 0x000fe400000000ff */
[----:B------:R-:W-:Y:S02]  /*6650*/  F2FP.F16.F32.PACK_AB R24, R131, R32 ;  /* 0x000000208318723e */ /* 0x000fe400000000ff */
[----:B------:R-:W-:Y:S02]  /*6660*/  F2FP.F16.F32.PACK_AB R26, R135, R36 ;  /* 0x00000024871a723e */ /* 0x000fe400000000ff */
[----:B------:R-:W-:-:S02]  /*6670*/  F2FP.F16.F32.PACK_AB R49, R42, R21 ;  /* 0x000000152a31723e */ /* 0x000fc400000000ff */
[----:B------:R-:W-:Y:S02]  /*6680*/  F2FP.F16.F32.PACK_AB R53, R50, R23 ;  /* 0x000000173235723e */ /* 0x000fe400000000ff */
[----:B------:R-:W-:Y:S02]  /*6690*/  F2FP.F16.F32.PACK_AB R55, R55, R54 ;  /* 0x000000363737723e */ /* 0x000fe400000000ff */
        /* <DEDUP_REMOVED lines=49> */
[----:B------:R-:W-:Y:S01]  /*69b0*/  F2FP.F16.F32.PACK_AB R86, R132, R145 ;  /* 0x000000918456723e */ /* 0x000fe200000000ff */
[----:B------:R-:W-:Y:S06]  /*69c0*/  @!P0 BRA `(.L_x_19) ;  /* 0x0000000000048947 */ /* 0x000fec0003800000 */
[----:B------:R-:W-:Y:S01]  /*69d0*/  BPT.TRAP 0x1 ;  /* 0x000000040000795c */ /* 0x000fe20000300000 */
.L_x_19:
[----:B------:R-:W1:Y:S02]  /*69e0*/  SYNCS.PHASECHK.TRANS64.TRYWAIT P1, [UR36+0x2c008], R5 ;  /* 0x02c00805ff0075a7 */ /* 0x000e640008020164 */
[----:B-1----:R-:W-:Y:S05]  /*69f0*/  @!P1 BRA `(.L_x_20) ;  /* 0x000000d000649947 */ /* 0x002fea0003800000 */
.L_x_104:
[----:B------:R-:W-:Y:S01]  /*6a00*/  UIADD3 UR4, UR6, 0x800, URZ ;  /* 0x0000080006047890 */ /* 0x000fe2000fffe03f */
[----:B------:R-:W-:Y:S01]  /*6a10*/  WARPGROUP.ARRIVE ;  /* 0x00000000000079c5 */ /* 0x000fe20000000000 */
[----:B------:R-:W-:Y:S01]  /*6a20*/  UMOV UR15, 0x40000040 ;  /* 0x40000040000f7882 */ /* 0x000fe20000000000 */
[----:B------:R-:W-:-:S04]  /*6a30*/  F2FP.F16.F32.PACK_AB R87, R6, R87 ;  /* 0x000000570657723e */ /* 0x000fc800000000ff */
[----:B------:R-:W-:Y:S01]  /*6a40*/  UMOV UR14, UR4 ;  /* 0x00000004000e7c82 */ /* 0x000fe20008000000 */
[----:B------:R-:W-:Y:S01]  /*6a50*/  UIADD3 UR4, UR6, 0x880, URZ ;  /* 0x0000088006047890 */ /* 0x000fe2000fffe03f */
[----:B------:R-:W-:Y:S01]  /*6a60*/  HGMMA.64x64x16.F32 R152, R28, gdesc[UR12].tnspB, RZ, !UPT, gsb0 ;  /* 0x40e0000c1c987df0 */ /* 0x000fe2000c0008ff */
[----:B------:R-:W-:-:S05]  /*6a70*/  UMOV UR15, 0x40000040 ;  /* 0x40000040000f7882 */ /* 0x000fca0000000000 */
[----:B------:R-:W-:Y:S01]  /*6a80*/  UMOV UR14, UR4 ;  /* 0x00000004000e7c82 */ /* 0x000fe20008000000 */
[----:B------:R-:W-:Y:S01]  /*6a90*/  UIADD3 UR4, UR6, 0x900, URZ ;  /* 0x0000090006047890 */ /* 0x000fe2000fffe03f */
[----:B------:R-:W-:Y:S02]  /*6aa0*/  WARPGROUP.DEPBAR.LE gsb0, 0x0 ;  /* 0x00008000000079c5 */ /* 0x000fe40000010000 */
[----:B------:R-:W-:-:S06]  /*6ab0*/  WARPGROUP.ARRIVE ;  /* 0x00000000000079c5 */ /* 0x000fcc0000000000 */
[----:B------:R-:W-:Y:S01]  /*6ac0*/  HGMMA.64x64x16.F32 R152, R24, gdesc[UR12].tnspB, R152, gsb0 ;  /* 0x40e0000c18987df0 */ /* 0x000fe20008000898 */
[----:B------:R-:W-:Y:S01]  /*6ad0*/  UMOV UR14, UR4 ;  /* 0x00000004000e7c82 */ /* 0x000fe20008000000 */
[----:B------:R-:W-:Y:S01]  /*6ae0*/  UMOV UR15, 0x40000040 ;  /* 0x40000040000f7882 */ /* 0x000fe20000000000 */
        /* <DEDUP_REMOVED lines=78> */
[----:B------:R-:W-:Y:S02]  /*6fd0*/  WARPGROUP.DEPBAR.LE gsb0, 0x0 ;  /* 0x00008000000079c5 */ /* 0x000fe40000010000 */
[----:B------:R-:W-:-:S06]  /*6fe0*/  WARPGROUP.ARRIVE ;  /* 0x00000000000079c5 */ /* 0x000fcc0000000000 */
[----:B------:R-:W-:Y:S03]  /*6ff0*/  HGMMA.64x64x16.F32 R152, R84, gdesc[UR12].tnspB, R152, gsb0 ;  /* 0x40e0000c54987df0 */ /* 0x000fe60008000898 */
[----:B------:R-:W-:Y:S02]  /*7000*/  WARPGROUP.DEPBAR.LE gsb0, 0x0 ;  /* 0x00008000000079c5 */ /* 0x000fe40000010000 */
[----:B------:R-:W-:Y:S05]  /*7010*/  @!P0 BRA `(.L_x_21) ;  /* 0x0000000000048947 */ /* 0x000fea0003800000 */
[----:B------:R-:W-:Y:S01]  /*7020*/  BPT.TRAP 0x1 ;  /* 0x000000040000795c */ /* 0x000fe20000300000 */
.L_x_21:
[----:B------:R-:W-:Y:S02]  /*7030*/  UISETP.EQ.AND UP0, UPT, UR37, URZ, !UP0 ;  /* 0x0000003f2500728c */ /* 0x000fe4000c702270 */
[----:B------:R-:W-:Y:S02]  /*7040*/  UIADD3 UR4, UR36, 0x2c028, URZ ;  /* 0x0002c02824047890 */ /* 0x000fe4000fffe03f */
[----:B------:R-:W-:Y:S02]  /*7050*/  USEL UR5, URZ, 0x1, !UP0 ;  /* 0x000000013f057887 */ /* 0x000fe4000c000000 */
[----:B------:R-:W-:Y:S02]  /*7060*/  UPRMT UR4, URZ, 0x654, UR4 ;  /* 0x000006543f047896 */ /* 0x000fe40008000004 */
[----:B------:R-:W-:-:S04]  /*7070*/  USEL UR5, UR5, 0x2, UP1 ;  /* 0x0000000205057887 */ /* 0x000fc80008800000 */
[----:B------:R-:W-:-:S03]  /*7080*/  UISETP.GT.U32.AND UP0, UPT, UR5, 0x1, UPT ;  /* 0x000000010500788c */ /* 0x000fc6000bf04070 */
[----:B------:R-:W-:Y:S01]  /*7090*/  SYNCS.ARRIVE.TRANS64.RED.A1T0 RZ, [UR4], RZ ;  /* 0x000000ffffff79a7 */ /* 0x000fe20008100404 */
[----:B------:R-:W-:Y:S02]  /*70a0*/  UMOV UR4, URZ ;  /* 0x0000003f00047c82 */ /* 0x000fe40008000000 */
[----:B------:R-:W-:-:S13]  /*70b0*/  PLOP3.LUT P1, PT, PT, PT, UP0, 0x80, 0x0 ;  /* 0x000000000000781c */ /* 0x000fda0003f2f008 */
[----:B------:R-:W-:Y:S05]  /*70c0*/  @P1 BRA `(.L_x_22) ;  /* 0x0000000000041947 */ /* 0x000fea0003800000 */
[----:B------:R-:W-:Y:S01]  /*70d0*/  BPT.TRAP 0x1 ;  /* 0x000000040000795c */ /* 0x000fe20000300000 */
.L_x_22:
[----:B------:R-:W-:Y:S01]  /*70e0*/  UISETP.GE.AND UP0, UPT, UR10, 0x201, UPT ;  /* 0x000002010a00788c */ /* 0x000fe2000bf06270 */
[----:B------:R-:W-:Y:S01]  /*70f0*/  IADD3 R0, R0, 0x100, RZ ;  /* 0x0000010000007810 */ /* 0x000fe20007ffe0ff */
[----:B------:R-:W-:Y:S01]  /*7100*/  UIADD3 UR5, UR10, 0xff, URZ ;  /* 0x000000ff0a057890 */ /* 0x000fe2000fffe03f */
[----:B------:R-:W-:-:S03]  /*7110*/  UMOV UR25, 0x2 ;  /* 0x0000000200197882 */ /* 0x000fc60000000000 */
[----:B------:R-:W-:Y:S01]  /*7120*/  PLOP3.LUT P2, PT, PT, PT, UP0, 0x80, 0x0 ;  /* 0x000000000000781c */ /* 0x000fe20003f4f008 */
[----:B------:R-:W-:-:S04]  /*7130*/  USHF.R.S32.HI UR7, URZ, 0x1f, UR5 ;  /* 0x0000001f3f077899 */ /* 0x000fc80008011405 */
[----:B------:R-:W-:-:S03]  /*7140*/  ULEA.HI UR7, UR7, UR5, URZ, 0x8 ;  /* 0x0000000507077291 */ /* 0x000fc6000f8f403f */
[----:B------:R-:W-:Y:S01]  /*7150*/  UMOV UR5, 0x1 ;  /* 0x0000000100057882 */ /* 0x000fe20000000000 */
[----:B------:R-:W-:-:S04]  /*7160*/  ULEA.HI.SX32 UR7, UR7, 0xffffffff, 0x18 ;  /* 0xffffffff07077891 */ /* 0x000fc8000f8fc23f */
[----:B------:R-:W-:Y:S08]  /*7170*/  @!P2 BRA `(.L_x_23) ;  /* 0x000000480088a947 */ /* 0x000ff00003800000 */
[----:B------:R-:W-:Y:S01]  /*7180*/  MOV R9, R4 ;  /* 0x0000000400097202 */ /* 0x000fe20000000f00 */
[----:B-1----:R-:W-:Y:S01]  /*7190*/  IMAD.MOV.U32 R5, RZ, RZ, R7 ;  /* 0x000000ffff057224 */ /* 0x002fe200078e0007 */
[----:B------:R-:W-:Y:S01]  /*71a0*/  UMOV UR4, URZ ;  /* 0x0000003f00047c82 */ /* 0x000fe20008000000 */
[----:B------:R-:W-:Y:S01]  /*71b0*/  UMOV UR25, 0x2 ;  /* 0x0000000200197882 */ /* 0x000fe20000000000 */
[----:B------:R-:W-:Y:S01]  /*71c0*/  UMOV UR5, 0x1 ;  /* 0x0000000100057882 */ /* 0x000fe20000000000 */
[----:B------:R-:W-:-:S05]  /*71d0*/  ULDC UR27, c[0x0][0x604] ;  /* 0x00018100001b7ab9 */ /* 0x000fca0000000800 */
.L_x_34:
[----:B------:R-:W-:-:S13]  /*71e0*/  PLOP3.LUT P3, PT, PT, PT, UP1, 0x80, 0x0 ;  /* 0x000000000000781c */ /* 0x000fda0003f6f018 */
[----:B-1----:R-:W-:Y:S05]  /*71f0*/  @!P3 BRA `(.L_x_24) ;  /* 0x000000000004b947 */ /* 0x002fea0003800000 */
[----:B------:R-:W-:Y:S01]  /*7200*/  BPT.TRAP 0x1 ;  /* 0x000000040000795c */ /* 0x000fe20000300000 */
.L_x_24:
[----:B------:R-:W-:Y:S01]  /*7210*/  ULEA UR10, UR25, UR36, 0x3 ;  /* 0x00000024190a7291 */ /* 0x000fe2000f8e183f */
[----:B------:R-:W-:-:S04]  /*7220*/  MOV R4, UR4 ;  /* 0x0000000400047c02 */ /* 0x000fc80008000f00 */
[----:B------:R-:W-:-:S04]  /*7230*/  SHF.L.U32 R4, R4, 0x1f, RZ ;  /* 0x0000001f04047819 */ /* 0x000fc800000006ff */
[----:B------:R-:W1:Y:S02]  /*7240*/  SYNCS.PHASECHK.TRANS64.TRYWAIT P2, [UR10+0x2c000], R4 ;  /* 0x02c00004ff0075a7 */ /* 0x000e64000804014a */
[----:B-1----:R-:W-:Y:S05]  /*7250*/  @!P2 BRA `(.L_x_25) ;  /* 0x000000c80064a947 */ /* 0x002fea0003800000 */
.L_x_105:
[----:B------:R-:W-:Y:S01]  /*7260*/  ULEA UR18, UR25, UR24, 0xb ;  /* 0x0000001819127291 */ /* 0x000fe2000f8e583f */
[----:B------:R-:W-:Y:S01]  /*7270*/  WARPGROUP.ARRIVE ;  /* 0x00000000000079c5 */ /* 0x000fe20000000000 */
[----:B------:R-:W-:Y:S01]  /*7280*/  UMOV UR19, 0x40000040 ;  /* 0x4000004000137882 */ /* 0x000fe20000000000 */
[----:B------:R-:W-:Y:S01]  /*7290*/  UMOV UR23, 0x40000040 ;  /* 0x4000004000177882 */ /* 0x000fe20000000000 */
[----:B------:R-:W-:Y:S02]  /*72a0*/  UIADD3 UR22, UR18, 0x2, URZ ;  /* 0x0000000212167890 */ /* 0x000fe4000fffe03f */
[----:B------:R-:W-:Y:S01]  /*72b0*/  UIADD3 UR10, UR18, 0x4, URZ ;  /* 0x00000004120a7890 */ /* 0x000fe2000fffe03f */
[----:B------:R-:W-:Y:S02]  /*72c0*/  UMOV UR11, 0x40000040 ;  /* 0x40000040000b7882 */ /* 0x000fe40000000000 */
[----:B------:R-:W-:Y:S01]  /*72d0*/  HGMMA.64x256x16.F32 R24, gdesc[UR16], RZ, !UPT, gsb0 ;  /* 0x03e00000101879f0 */ /* 0x000fe2000c0008ff */
[----:B------:R-:W-:Y:S01]  /*72e0*/  UIADD3 UR14, UR18, 0x6, URZ ;  /* 0x00000006120e7890 */ /* 0x000fe2000fffe03f */
[----:B------:R-:W-:Y:S01]  /*72f0*/  UMOV UR15, 0x40000040 ;  /* 0x40000040000f7882 */ /* 0x000fe20000000000 */
[----:B------:R-:W-:-:S02]  /*7300*/  WARPGROUP.DEPBAR.LE gsb0, 0x0 ;  /* 0x00008000000079c5 */ /* 0x000fc40000010000 */
[----:B------:R-:W-:-:S15]  /*7310*/  WARPGROUP.ARRIVE ;  /* 0x00000000000079c5 */ /* 0x000fde0000000000 */
[----:B------:R-:W-:-:S08]  /*7320*/  NOP ;  /* 0x0000000000007918 */ /* 0x000fd00000000000 */
[----:B------:R-:W-:Y:S03]  /*7330*/  HGMMA.64x256x16.F32 R24, gdesc[UR20], R24, gsb0 ;  /* 0x03e00000141879f0 */ /* 0x000fe60008000818 */
[----:B------:R-:W-:Y:S02]  /*7340*/  WARPGROUP.DEPBAR.LE gsb0, 0x0 ;  /* 0x00008000000079c5 */ /* 0x000fe40000010000 */
[----:B------:R-:W-:-:S15]  /*7350*/  WARPGROUP.ARRIVE ;  /* 0x00000000000079c5 */ /* 0x000fde0000000000 */
[----:B------:R-:W-:-:S08]  /*7360*/  NOP ;  /* 0x0000000000007918 */ /* 0x000fd00000000000 */
[----:B------:R-:W-:Y:S01]  /*7370*/  HGMMA.64x256x16.F32 R24, gdesc[UR8], R24, gsb0 ;  /* 0x03e00000081879f0 */ /* 0x000fe20008000818 */
[----:B------:R-:W-:-:S04]  /*7380*/  UIADD3 UR10, UR25, 0x1, URZ ;  /* 0x00000001190a7890 */ /* 0x000fc8000fffe03f */
[----:B------:R-:W-:-:S04]  /*7390*/  UISETP.NE.AND UP0, UPT, UR10, 0x5, UPT ;  /* 0x000000050a00788c */ /* 0x000fc8000bf05270 */
[----:B------:R-:W-:Y:S02]  /*73a0*/  USEL UR11, URZ, 0x1, UP0 ;  /* 0x000000013f0b7887 */ /* 0x000fe40008000000 */
[----:B------:R-:W-:Y:S02]  /*73b0*/  USEL UR10, UR10, URZ, UP0 ;  /* 0x0000003f0a0a7287 */ /* 0x000fe40008000000 */
[----:B------:R-:W-:Y:S01]  /*73c0*/  ULOP3.LUT UR4, UR4, UR11, URZ, 0x3c, !UPT ;  /* 0x0000000b04047292 */ /* 0x000fe2000f8e3c3f */
[----:B------:R-:W-:Y:S02]  /*73d0*/  WARPGROUP.DEPBAR.LE gsb0, 0x0 ;  /* 0x00008000000079c5 */ /* 0x000fe40000010000 */
[----:B------:R-:W-:-:S12]  /*73e0*/  WARPGROUP.ARRIVE ;  /* 0x00000000000079c5 */ /* 0x000fd80000000000 */
[----:B------:R-:W-:Y:S03]  /*73f0*/  HGMMA.64x256x16.F32 R24, gdesc[UR12], R24, gsb0 ;  /* 0x03e000000c1879f0 */ /* 0x000fe60008000818 */
[----:B------:R-:W-:Y:S02]  /*7400*/  WARPGROUP.DEPBAR.LE gsb0, 0x0 ;  /* 0x00008000000079c5 */ /* 0x000fe40000010000 */
[----:B------:R-:W-:Y:S05]  /*7410*/  @!P3 BRA `(.L_x_26) ;  /* 0x000000000004b947 */ /* 0x000fea0003800000 */
[----:B------:R-:W-:Y:S01]  /*7420*/  BPT.TRAP 0x1 ;  /* 0x000000040000795c */ /* 0x000fe20000300000 */
.L_x_26:
[----:B-1----:R-:W-:Y:S01]  /*7430*/  FMNMX R4, R24, R9, !PT ;  /* 0x0000000918047209 */ /* 0x002fe20007800000 */
[----:B------:R-:W-:-:S03]  /*7440*/  ULEA UR11, UR10, UR36, 0x3 ;  /* 0x000000240a0b7291 */ /* 0x000fc6000f8e183f */
[----:B------:R-:W-:-:S04]  /*7450*/  FMNMX R7, R25, R4, !PT ;  /* 0x0000000419077209 */ /* 0x000fc80007800000 */
        /* <DEDUP_REMOVED lines=61> */
[----:B------:R-:W-:-:S05]  /*7830*/  FMNMX R7, R149, R4, !PT ;  /* 0x0000000495077209 */ /* 0x000fca0007800000 */
[----:B------:R-:W1:Y:S02]  /*7840*/  SHFL.BFLY PT, R4, R7, 0x1, 0x1f ;  /* 0x0c201f0007047f89 */ /* 0x000e6400000e0000 */
[----:B-1----:R-:W-:-:S05]  /*7850*/  FMNMX R10, R7, R4, !PT ;  /* 0x00000004070a7209 */ /* 0x002fca0007800000 */
[----:B------:R-:W1:Y:S02]  /*7860*/  SHFL.BFLY PT, R11, R10, 0x2, 0x1f ;  /* 0x0c401f000a0b7f89 */ /* 0x000e6400000e0000 */
[----:B-1----:R-:W-:Y:S02]  /*7870*/  FMNMX R4, R10, R11, !PT ;  /* 0x0000000b0a047209 */ /* 0x002fe40007800000 */
[----:B------:R-:W-:Y:S02]  /*7880*/  FMNMX R10, R26, R5, !PT ;  /* 0x000000051a0a7209 */ /* 0x000fe40007800000 */
[C---:B------:R-:W-:Y:S02]  /*7890*/  FSETP.NEU.AND P2, PT, R4.reuse, -INF , PT ;  /* 0xff8000000400780b */ /* 0x040fe40003f4d000 */
[----:B------:R-:W-:Y:S02]  /*78a0*/  FMNMX R7, R27, R10, !PT ;  /* 0x0000000a1b077209 */ /* 0x000fe40007800000 */
[----:B------:R-:W-:-:S02]  /*78b0*/  FSEL R6, R4, RZ, P2 ;  /* 0x000000ff04067208 */ /* 0x000fc40001000000 */
[----:B------:R-:W-:-:S03]  /*78c0*/  FMNMX R10, R30, R7, !PT ;  /* 0x000000071e0a7209 */ /* 0x000fc60007800000 */
[----:B------:R-:W-:Y:S01]  /*78d0*/  FMUL R8, R6, UR27 ;  /* 0x0000001b06087c20 */ /* 0x000fe20008400000 */
[----:B------:R-:W-:-:S03]  /*78e0*/  FMNMX R7, R31, R10, !PT ;  /* 0x0000000a1f077209 */ /* 0x000fc60007800000 */
[--C-:B------:R-:W-:Y:S01]  /*78f0*/  FFMA R24, R24, UR27, -R8.reuse ;  /* 0x0000001b18187c23 */ /* 0x100fe20008000808 */
[--C-:B------:R-:W-:Y:S01]  /*7900*/  FFMA R11, R25, UR27, -R8.reuse ;  /* 0x0000001b190b7c23 */ /* 0x100fe20008000808 */
[--C-:B------:R-:W-:Y:S01]  /*7910*/  FFMA R192, R29, UR27, -R8.reuse ;  /* 0x0000001b1dc07c23 */ /* 0x100fe20008000808 */
[--C-:B------:R-:W-:Y:S01]  /*7920*/  FFMA R25, R28, UR27, -R8.reuse ;  /* 0x0000001b1c197c23 */ /* 0x100fe20008000808 */
[--C-:B------:R-:W-:Y:S01]  /*7930*/  FFMA R33, R33, UR27, -R8.reuse ;  /* 0x0000001b21217c23 */ /* 0x100fe20008000808 */
[----:B------:R-:W-:Y:S01]  /*7940*/  FSETP.GEU.AND P5, PT, R24, -126, PT ;  /* 0xc2fc00001800780b */ /* 0x000fe20003fae000 */
        /* <DEDUP_REMOVED lines=9> */
[--C-:B------:R-:W-:Y:S01]  /*79e0*/  FFMA R41, R41, UR27, -R8.reuse ;  /* 0x0000001b29297c23 */ /* 0x100fe20008000808 */
[--C-:B------:R-:W-:Y:S01]  /*79f0*/  FFMA R14, R45, UR27, -R8.reuse ;  /* 0x0000001b2d0e7c23 */ /* 0x100fe20008000808 */
[--C-:B------:R-:W-:Y:S01]  /*7a00*/  FFMA R37, R48, UR27, -R8.reuse ;  /* 0x0000001b30257c23 */ /* 0x100fe20008000808 */
[----:B------:R-:W-:Y:S01]  /*7a10*/  @!P5 FMUL R24, R24, 0.5 ;  /* 0x3f0000001818d820 */ /* 0x000fe20000400000 */
[--C-:B------:R-:W-:Y:S01]  /*7a20*/  FFMA R15, R53, UR27, -R8.reuse ;  /* 0x0000001b350f7c23 */ /* 0x100fe20008000808 */
[----:B------:R-:W-:Y:S01]  /*7a30*/  @!P2 FMUL R11, R11, 0.5 ;  /* 0x3f0000000b0ba820 */ /* 0x000fe20000400000 */
[--C-:B------:R-:W-:Y:S01]  /*7a40*/  FFMA R52, R52, UR27, -R8.reuse ;  /* 0x0000001b34347c23 */ /* 0x100fe20008000808 */
[----:B------:R-:W1:Y:S01]  /*7a50*/  MUFU.EX2 R28, R24 ;  /* 0x00000018001c7308 */ /* 0x000e620000000800 */
[----:B------:R-:W-:Y:S01]  /*7a60*/  @!P3 FMUL R192, R192, 0.5 ;  /* 0x3f000000c0c0b820 */ /* 0x000fe20000400000 */
[----:B------:R-:W-:Y:S01]  /*7a70*/  @!P6 FMUL R25, R25, 0.5 ;  /* 0x3f0000001919e820 */ /* 0x000fe20000400000 */
[--C-:B------:R-:W-:Y:S01]  /*7a80*/  FFMA R45, R64, UR27, -R8.reuse ;  /* 0x0000001b402d7c23 */ /* 0x100fe20008000808 */
[----:B------:R-:W-:Y:S01]  /*7a90*/  @!P4 FMUL R32, R32, 0.5 ;  /* 0x3f0000002020c820 */ /* 0x000fe20000400000 */
[--C-:B------:R-:W-:Y:S01]  /*7aa0*/  FFMA R16, R61, UR27, -R8.reuse ;  /* 0x0000001b3d107c23 */ /* 0x100fe20008000808 */
[----:B------:R-:W-:Y:S01]  /*7ab0*/  FMNMX R10, R34, R7, !PT ;  /* 0x00000007220a7209 */ /* 0x000fe20007800000 */
[--C-:B------:R-:W-:Y:S01]  /*7ac0*/  FFMA R17, R69, UR27, -R8.reuse ;  /* 0x0000001b45117c23 */ /* 0x100fe20008000808 */
[----:B------:R-:W2:Y:S01]  /*7ad0*/  MUFU.EX2 R29, R11 ;  /* 0x0000000b001d7308 */ /* 0x000ea20000000800 */
[--C-:B------:R-:W-:Y:S01]  /*7ae0*/  FFMA R68, R68, UR27, -R8.reuse ;  /* 0x0000001b44447c23 */ /* 0x100fe20008000808 */
[----:B------:R-:W-:Y:S01]  /*7af0*/  FMNMX R7, R35, R10, !PT ;  /* 0x0000000a23077209 */ /* 0x000fe20007800000 */
[--C-:B------:R-:W-:Y:S01]  /*7b00*/  FFMA R48, R73, UR27, -R8.reuse ;  /* 0x0000001b49307c23 */ /* 0x100fe20008000808 */
[--C-:B------:R-:W-:Y:S01]  /*7b10*/  FFMA R19, R72, UR27, -R8.reuse ;  /* 0x0000001b48137c23 */ /* 0x100fe20008000808 */
[--C-:B------:R-:W-:Y:S01]  /*7b20*/  FFMA R76, R76, UR27, -R8.reuse ;  /* 0x0000001b4c4c7c23 */ /* 0x100fe20008000808 */
[----:B------:R-:W-:Y:S01]  /*7b30*/  FMNMX R10, R38, R7, !PT ;  /* 0x00000007260a7209 */ /* 0x000fe20007800000 */
[--C-:B------:R-:W-:Y:S01]  /*7b40*/  FFMA R53, R80, UR27, -R8.reuse ;  /* 0x0000001b50357c23 */ /* 0x100fe20008000808 */
[----:B------:R-:W3:Y:S01]  /*7b50*/  MUFU.EX2 R192, R192 ;  /* 0x000000c000c07308 */ /* 0x000ee20000000800 */
[----:B-1----:R-:W-:Y:S01]  /*7b60*/  @!P5 FMUL R28, R28, R28 ;  /* 0x0000001c1c1cd220 */ /* 0x002fe20000400000 */
[----:B------:R-:W-:Y:S01]  /*7b70*/  FSETP.GEU.AND P5, PT, R33, -126, PT ;  /* 0xc2fc00002100780b */ /* 0x000fe20003fae000 */
[--C-:B------:R-:W-:Y:S01]  /*7b80*/  FFMA R18, R77, UR27, -R8.reuse ;  /* 0x0000001b4d127c23 */ /* 0x100fe20008000808 */
[----:B------:R-:W-:Y:S01]  /*7b90*/  FMNMX R7, R39, R10, !PT ;  /* 0x0000000a27077209 */ /* 0x000fe20007800000 */
[--C-:B------:R-:W-:Y:S01]  /*7ba0*/  FFMA R84, R84, UR27, -R8.reuse ;  /* 0x0000001b54547c23 */ /* 0x100fe20008000808 */
[--C-:B------:R-:W-:Y:S01]  /*7bb0*/  FFMA R20, R85, UR27, -R8.reuse ;  /* 0x0000001b55147c23 */ /* 0x100fe20008000808 */
[--C-:B------:R-:W-:Y:S01]  /*7bc0*/  FFMA R21, R93, UR27, -R8.reuse ;  /* 0x0000001b5d157c23 */ /* 0x100fe20008000808 */
[----:B------:R-:W1:Y:S01]  /*7bd0*/  MUFU.EX2 R25, R25 ;  /* 0x0000001900197308 */ /* 0x000e620000000800 */
[----:B--2---:R-:W-:Y:S01]  /*7be0*/  @!P2 FMUL R29, R29, R29 ;  /* 0x0000001d1d1da220 */ /* 0x004fe20000400000 */
[----:B------:R-:W-:Y:S01]  /*7bf0*/  FSETP.GEU.AND P2, PT, R36, -126, PT ;  /* 0xc2fc00002400780b */ /* 0x000fe20003f4e000 */
[--C-:B------:R-:W-:Y:S01]  /*7c00*/  FFMA R92, R92, UR27, -R8.reuse ;  /* 0x0000001b5c5c7c23 */ /* 0x100fe20008000808 */
[----:B------:R-:W-:Y:S01]  /*7c10*/  FMNMX R10, R42, R7, !PT ;  /* 0x000000072a0a7209 */ /* 0x000fe20007800000 */
[--C-:B------:R-:W-:Y:S01]  /*7c20*/  FFMA R61, R96, UR27, -R8.reuse ;  /* 0x0000001b603d7c23 */ /* 0x100fe20008000808 */
[--C-:B------:R-:W-:Y:S01]  /*7c30*/  FFMA R64, R104, UR27, -R8.reuse ;  /* 0x0000001b68407c23 */ /* 0x100fe20008000808 */
[----:B------:R-:W-:Y:S01]  /*7c40*/  @!P5 FMUL R33, R33, 0.5 ;  /* 0x3f0000002121d820 */ /* 0x000fe20000400000 */
[----:B------:R-:W2:Y:S01]  /*7c50*/  MUFU.EX2 R24, R32 ;  /* 0x0000002000187308 */ /* 0x000ea20000000800 */
[----:B---3--:R-:W-:Y:S01]  /*7c60*/  @!P3 FMUL R192, R192, R192 ;  /* 0x000000c0c0c0b220 */ /* 0x008fe20000400000 */
[----:B------:R-:W-:Y:S01]  /*7c70*/  FSETP.GEU.AND P3, PT, R40, -126, PT ;  /* 0xc2fc00002800780b */ /* 0x000fe20003f6e000 */
[--C-:B------:R-:W-:Y:S01]  /*7c80*/  FFMA R22, R101, UR27, -R8.reuse ;  /* 0x0000001b65167c23 */ /* 0x100fe20008000808 */
[----:B------:R-:W-:Y:S01]  /*7c90*/  FMNMX R7, R43, R10, !PT ;  /* 0x0000000a2b077209 */ /* 0x000fe20007800000 */
[--C-:B------:R-:W-:Y:S01]  /*7ca0*/  FFMA R23, R105, UR27, -R8.reuse ;  /* 0x0000001b69177c23 */ /* 0x100fe20008000808 */
[--C-:B------:R-:W-:Y:S01]  /*7cb0*/  FFMA R69, R109, UR27, -R8.reuse ;  /* 0x0000001b6d457c23 */ /* 0x100fe20008000808 */
[----:B------:R-:W-:Y:S01]  /*7cc0*/  @!P2 FMUL R36, R36, 0.5 ;  /* 0x3f0000002424a820 */ /* 0x000fe20000400000 */
[----:B------:R-:W3:Y:S01]  /*7cd0*/  MUFU.EX2 R189, R33 ;  /* 0x0000002100bd7308 */ /* 0x000ee20000000800 */
[----:B-1----:R-:W-:Y:S01]  /*7ce0*/  @!P6 FMUL R25, R25, R25 ;  /* 0x000000191919e220 */ /* 0x002fe20000400000 */
[----:B------:R-:W-:Y:S01]  /*7cf0*/  FSETP.GEU.AND P6, PT, R13, -126, PT ;  /* 0xc2fc00000d00780b */ /* 0x000fe20003fce000 */
[--C-:B------:R-:W-:Y:S01]  /*7d00*/  FFMA R73, R113, UR27, -R8.reuse ;  /* 0x0000001b71497c23 */ /* 0x100fe20008000808 */
[----:B------:R-:W-:Y:S01]  /*7d10*/  FMNMX R10, R46, R7, !PT ;  /* 0x000000072e0a7209 */ /* 0x000fe20007800000 */
[--C-:B------:R-:W-:Y:S01]  /*7d20*/  FFMA R72, R117, UR27, -R8.reuse ;  /* 0x0000001b75487c23 */ /* 0x100fe20008000808 */
[--C-:B------:R-:W-:Y:S01]  /*7d30*/  FFMA R77, R124, UR27, -R8.reuse ;  /* 0x0000001b7c4d7c23 */ /* 0x100fe20008000808 */
[----:B------:R-:W-:Y:S01]  /*7d40*/  @!P3 FMUL R40, R40, 0.5 ;  /* 0x3f0000002828b820 */ /* 0x000fe20000400000 */
[----:B------:R1:W4:Y:S01]  /*7d50*/  MUFU.EX2 R190, R36 ;  /* 0x0000002400be7308 */ /* 0x0003220000000800 */
[----:B--2---:R-:W-:Y:S01]  /*7d60*/  @!P4 FMUL R24, R24, R24 ;  /* 0x000000181818c220 */ /* 0x004fe20000400000 */
[----:B------:R-:W-:Y:S01]  /*7d70*/  FSETP.GEU.AND P4, PT, R41, -126, PT ;  /* 0xc2fc00002900780b */ /* 0x000fe20003f8e000 */
[--C-:B------:R-:W-:Y:S01]  /*7d80*/  FFMA R101, R121, UR27, -R8.reuse ;  /* 0x0000001b79657c23 */ /* 0x100fe20008000808 */
[----:B------:R-:W-:Y:S01]  /*7d90*/  FMNMX R7, R47, R10, !PT ;  /* 0x0000000a2f077209 */ /* 0x000fe20007800000 */
[--C-:B------:R-:W-:Y:S01]  /*7da0*/  FFMA R105, R129, UR27, -R8.reuse ;  /* 0x0000001b81697c23 */ /* 0x100fe20008000808 */
[--C-:B------:R-:W-:Y:S01]  /*7db0*/  FFMA R80, R133, UR27, -R8.reuse ;  /* 0x0000001b85507c23 */ /* 0x100fe20008000808 */
[----:B------:R-:W-:Y:S01]  /*7dc0*/  @!P6 FMUL R13, R13, 0.5 ;  /* 0x3f0000000d0de820 */ /* 0x000fe20000400000 */
[----:B------:R2:W5:Y:S01]  /*7dd0*/  MUFU.EX2 R33, R40 ;  /* 0x0000002800217308 */ /* 0x0005620000000800 */
[----:B---3--:R-:W-:Y:S01]  /*7de0*/  @!P5 FMUL R189, R189, R189 ;  /* 0x000000bdbdbdd220 */ /* 0x008fe20000400000 */
[----:B------:R-:W-:Y:S01]  /*7df0*/  FSETP.GEU.AND P5, PT, R44, -126, PT ;  /* 0xc2fc00002c00780b */ /* 0x000fe20003fae000 */
[--C-:B-1----:R-:W-:Y:S01]  /*7e00*/  FFMA R36, R49, UR27, -R8.reuse ;  /* 0x0000001b31247c23 */ /* 0x102fe20008000808 */
[--C-:B------:R-:W-:Y:S01]  /*7e10*/  FFMA R49, R60, UR27, -R8.reuse ;  /* 0x0000001b3c317c23 */ /* 0x100fe20008000808 */
[----:B------:R-:W-:Y:S01]  /*7e20*/  FMNMX R10, R50, R7, !PT ;  /* 0x00000007320a7209 */ /* 0x000fe20007800000 */
[--C-:B------:R-:W-:Y:S01]  /*7e30*/  FFMA R60, R97, UR27, -R8.reuse ;  /* 0x0000001b613c7c23 */ /* 0x100fe20008000808 */
[----:B------:R-:W-:Y:S01]  /*7e40*/  @!P4 FMUL R41, R41, 0.5 ;  /* 0x3f0000002929c820 */ /* 0x000fe20000400000 */
[----:B------:R-:W1:Y:S01]  /*7e50*/  MUFU.EX2 R13, R13 ;  /* 0x0000000d000d7308 */ /* 0x000e620000000800 */
[----:B----4-:R-:W-:Y:S01]  /*7e60*/  @!P2 FMUL R190, R190, R190 ;  /* 0x000000bebebea220 */ /* 0x010fe20000400000 */
[----:B------:R-:W-:Y:S01]  /*7e70*/  FSETP.GEU.AND P2, PT, R14, -126, PT ;  /* 0xc2fc00000e00780b */ /* 0x000fe20003f4e000 */
[--C-:B--2---:R-:W-:Y:S01]  /*7e80*/  FFMA R40, R57, UR27, -R8.reuse ;  /* 0x0000001b39287c23 */ /* 0x104fe20008000808 */
[----:B------:R-:W-:Y:S01]  /*7e90*/  FMNMX R7, R51, R10, !PT ;  /* 0x0000000a33077209 */ /* 0x000fe20007800000 */
[--C-:B------:R-:W-:Y:S01]  /*7ea0*/  FFMA R57, R88, UR27, -R8.reuse ;  /* 0x0000001b58397c23 */ /* 0x100fe20008000808 */
[--C-:B------:R-:W-:Y:S01]  /*7eb0*/  FFMA R97, R116, UR27, -R8.reuse ;  /* 0x0000001b74617c23 */ /* 0x100fe20008000808 */
[----:B------:R-:W-:Y:S01]  /*7ec0*/  @!P5 FMUL R44, R44, 0.5 ;  /* 0x3f0000002c2cd820 */ /* 0x000fe20000400000 */
[----:B------:R2:W3:Y:S01]  /*7ed0*/  MUFU.EX2 R32, R41 ;  /* 0x0000002900207308 */ /* 0x0004e20000000800 */
[----:B-----5:R-:W-:Y:S01]  /*7ee0*/  @!P3 FMUL R33, R33, R33 ;  /* 0x000000212121b220 */ /* 0x020fe20000400000 */
[----:B------:R-:W-:Y:S01]  /*7ef0*/  FSETP.GEU.AND P3, PT, R36, -126, PT ;  /* 0xc2fc00002400780b */ /* 0x000fe20003f6e000 */
[--C-:B------:R-:W-:Y:S01]  /*7f00*/  FFMA R88, R120, UR27, -R8.reuse ;  /* 0x0000001b78587c23 */ /* 0x100fe20008000808 */
[----:B------:R-:W-:Y:S01]  /*7f10*/  FMNMX R10, R54, R7, !PT ;  /* 0x00000007360a7209 */ /* 0x000fe20007800000 */
[--C-:B------:R-:W-:Y:S01]  /*7f20*/  FFMA R93, R132, UR27, -R8.reuse ;  /* 0x0000001b845d7c23 */ /* 0x100fe20008000808 */
[--C-:B------:R-:W-:Y:S01]  /*7f30*/  FFMA R12, R136, UR27, -R8.reuse ;  /* 0x0000001b880c7c23 */ /* 0x100fe20008000808 */
[----:B------:R-:W-:Y:S01]  /*7f40*/  @!P2 FMUL R14, R14, 0.5 ;  /* 0x3f0000000e0ea820 */ /* 0x000fe20000400000 */
[----:B------:R4:W5:Y:S01]  /*7f50*/  MUFU.EX2 R187, R44 ;  /* 0x0000002c00bb7308 */ /* 0x0009620000000800 */
[----:B-1----:R-:W-:Y:S01]  /*7f60*/  @!P6 FMUL R13, R13, R13 ;  /* 0x0000000d0d0de220 */ /* 0x002fe20000400000 */
[----:B------:R-:W-:Y:S01]  /*7f70*/  FSETP.GEU.AND P6, PT, R37, -126, PT ;  /* 0xc2fc00002500780b */ /* 0x000fe20003fce000 */
[--C-:B--2---:R-:W-:Y:S01]  /*7f80*/  FFMA R41, R56, UR27, -R8.reuse ;  /* 0x0000001b38297c23 */ /* 0x104fe20008000808 */
[----:B------:R-:W-:Y:S01]  /*7f90*/  FMNMX R7, R55, R10, !PT ;  /* 0x0000000a37077209 */ /* 0x000fe20007800000 */
[--C-:B------:R-:W-:Y:S01]  /*7fa0*/  FFMA R56, R89, UR27, -R8.reuse ;  /* 0x0000001b59387c23 */ /* 0x100fe20008000808 */
[--C-:B------:R-:W-:Y:S01]  /*7fb0*/  FFMA R11, R140, UR27, -R8.reuse ;  /* 0x0000001b8c0b7c23 */ /* 0x100fe20008000808 */
[----:B------:R-:W-:Y:S01]  /*7fc0*/  @!P3 FMUL R36, R36, 0.5 ;  /* 0x3f0000002424b820 */ /* 0x000fe20000400000 */
[----:B------:R-:W1:Y:S01]  /*7fd0*/  MUFU.EX2 R14, R14 ;  /* 0x0000000e000e7308 */ /* 0x000e620000000800 */
[----:B---3--:R-:W-:Y:S01]  /*7fe0*/  @!P4 FMUL R32, R32, R32 ;  /* 0x000000202020c220 */ /* 0x008fe20000400000 */
[----:B------:R-:W-:Y:S01]  /*7ff0*/  FSETP.GEU.AND P4, PT, R52, -126, PT ;  /* 0xc2fc00003400780b */ /* 0x000fe20003f8e000 */
[--C-:B----4-:R-:W-:Y:S01]  /*8000*/  FFMA R44, R65, UR27, -R8.reuse ;  /* 0x0000001b412c7c23 */ /* 0x110fe20008000808 */
[----:B------:R-:W-:Y:S01]  /*8010*/  FMNMX R10, R58, R7, !PT ;  /* 0x000000073a0a7209 */ /* 0x000fe20007800000 */
[--C-:B------:R-:W-:Y:S01]  /*8020*/  FFMA R65, R100, UR27, -R8.reuse ;  /* 0x0000001b64417c23 */ /* 0x100fe20008000808 */
[--C-:B------:R-:W-:Y:S01]  /*8030*/  FFMA R100, R125, UR27, -R8.reuse ;  /* 0x0000001b7d647c23 */ /* 0x100fe20008000808 */
[----:B------:R-:W-:Y:S01]  /*8040*/  @!P6 FMUL R37, R37, 0.5 ;  /* 0x3f0000002525e820 */ /* 0x000fe20000400000 */
[----:B------:R-:W2:Y:S01]  /*8050*/  MUFU.EX2 R36, R36 ;  /* 0x0000002400247308 */ /* 0x000ea20000000800 */
[----:B-----5:R-:W-:Y:S01]  /*8060*/  @!P5 FMUL R187, R187, R187 ;  /* 0x000000bbbbbbd220 */ /* 0x020fe20000400000 */
[----:B------:R-:W-:Y:S01]  /*8070*/  FSETP.GEU.AND P5, PT, R15, -126, PT ;  /* 0xc2fc00000f00780b */ /* 0x000fe20003fae000 */
[--C-:B------:R-:W-:Y:S01]  /*8080*/  FFMA R89, R149, UR27, -R8.reuse ;  /* 0x0000001b95597c23 */ /* 0x100fe20008000808 */
[----:B------:R-:W-:Y:S01]  /*8090*/  FMNMX R7, R59, R10, !PT ;  /* 0x0000000a3b077209 */ /* 0x000fe20007800000 */
[--C-:B------:R-:W-:Y:S01]  /*80a0*/  FFMA R85, R145, UR27, -R8.reuse ;  /* 0x0000001b91557c23 */ /* 0x100fe20008000808 */
[----:B------:R-:W-:Y:S01]  /*80b0*/  FFMA R148, R148, UR27, -R8 ;  /* 0x0000001b94947c23 */ /* 0x000fe20008000808 */
[----:B------:R-:W-:Y:S01]  /*80c0*/  @!P4 FMUL R52, R52, 0.5 ;  /* 0x3f0000003434c820 */ /* 0x000fe20000400000 */
[----:B------:R-:W3:Y:S01]  /*80d0*/  MUFU.EX2 R37, R37 ;  /* 0x0000002500257308 */ /* 0x000ee20000000800 */
[----:B-1----:R-:W-:Y:S01]  /*80e0*/  @!P2 FMUL R14, R14, R14 ;  /* 0x0000000e0e0ea220 */ /* 0x002fe20000400000 */
[----:B------:R-:W-:-:S02]  /*80f0*/  FSETP.GEU.AND P2, PT, R41, -126, PT ;  /* 0xc2fc00002900780b */ /* 0x000fc40003f4e000 */
[----:B------:R-:W-:-:S03]  /*8100*/  FMNMX R10, R62, R7, !PT ;  /* 0x000000073e0a7209 */ /* 0x000fc60007800000 */
[----:B------:R-:W-:Y:S01]  /*8110*/  @!P5 FMUL R15, R15, 0.5 ;  /* 0x3f0000000f0fd820 */ /* 0x000fe20000400000 */
[----:B------:R1:W4:Y:S01]  /*8120*/  MUFU.EX2 R188, R52 ;  /* 0x0000003400bc7308 */ /* 0x0003220000000800 */
[----:B--2---:R-:W-:Y:S01]  /*8130*/  @!P3 FMUL R36, R36, R36 ;  /* 0x000000242424b220 */ /* 0x004fe20000400000 */
[----:B------:R-:W-:Y:S02]  /*8140*/  FSETP.GEU.AND P3, PT, R49, -126, PT ;  /* 0xc2fc00003100780b */ /* 0x000fe40003f6e000 */
[----:B------:R-:W-:-:S03]  /*8150*/  FMNMX R7, R63, R10, !PT ;  /* 0x0000000a3f077209 */ /* 0x000fc60007800000 */
[----:B------:R-:W-:Y:S01]  /*8160*/  @!P2 FMUL R41, R41, 0.5 ;  /* 0x3f0000002929a820 */ /* 0x000fe20000400000 */
[----:B------:R-:W2:Y:S01]  /*8170*/  MUFU.EX2 R15, R15 ;  /* 0x0000000f000f7308 */ /* 0x000ea20000000800 */
[----:B---3--:R-:W-:Y:S01]  /*8180*/  @!P6 FMUL R37, R37, R37 ;  /* 0x000000252525e220 */ /* 0x008fe20000400000 */
[----:B------:R-:W-:Y:S01]  /*8190*/  FSETP.GEU.AND P6, PT, R40, -126, PT ;  /* 0xc2fc00002800780b */ /* 0x000fe20003fce000 */
[--C-:B-1----:R-:W-:Y:S01]  /*81a0*/  FFMA R52, R81, UR27, -R8.reuse ;  /* 0x0000001b51347c23 */ /* 0x102fe20008000808 */
[----:B------:R-:W-:Y:S01]  /*81b0*/  FMNMX R10, R66, R7, !PT ;  /* 0x00000007420a7209 */ /* 0x000fe20007800000 */
[----:B------:R-:W-:Y:S02]  /*81c0*/  FFMA R81, R137, UR27, -R8 ;  /* 0x0000001b89517c23 */ /* 0x000fe40008000808 */
[----:B------:R-:W-:Y:S01]  /*81d0*/  @!P3 FMUL R49, R49, 0.5 ;  /* 0x3f0000003131b820 */ /* 0x000fe20000400000 */
[----:B------:R-:W1:Y:S01]  /*81e0*/  MUFU.EX2 R41, R41 ;  /* 0x0000002900297308 */ /* 0x000e620000000800 */
[----:B----4-:R-:W-:Y:S01]  /*81f0*/  @!P4 FMUL R188, R188, R188 ;  /* 0x000000bcbcbcc220 */ /* 0x010fe20000400000 */
[----:B------:R-:W-:-:S02]  /*8200*/  FSETP.GEU.AND P4, PT, R16, -126, PT ;  /* 0xc2fc00001000780b */ /* 0x000fc40003f8e000 */
[----:B------:R-:W-:-:S03]  /*8210*/  FMNMX R7, R67, R10, !PT ;  /* 0x0000000a43077209 */ /* 0x000fc60007800000 */
[----:B------:R-:W-:Y:S01]  /*8220*/  @!P6 FMUL R40, R40, 0.5 ;  /* 0x3f0000002828e820 */ /* 0x000fe20000400000 */
[----:B------:R-:W3:Y:S01]  /*8230*/  MUFU.EX2 R49, R49 ;  /* 0x0000003100317308 */ /* 0x000ee20000000800 */
[----:B--2---:R-:W-:Y:S01]  /*8240*/  @!P5 FMUL R15, R15, R15 ;  /* 0x0000000f0f0fd220 */ /* 0x004fe20000400000 */
[----:B------:R-:W-:Y:S02]  /*8250*/  FSETP.GEU.AND P5, PT, R45, -126, PT ;  /* 0xc2fc00002d00780b */ /* 0x000fe40003fae000 */
[----:B------:R-:W-:-:S03]  /*8260*/  FMNMX R10, R70, R7, !PT ;  /* 0x00000007460a7209 */ /* 0x000fc60007800000 */
[----:B------:R-:W-:Y:S01]  /*8270*/  @!P4 FMUL R16, R16, 0.5 ;  /* 0x3f0000001010c820 */ /* 0x000fe20000400000 */
[----:B------:R-:W2:Y:S01]  /*8280*/  MUFU.EX2 R40, R40 ;  /* 0x0000002800287308 */ /* 0x000ea20000000800 */
[----:B-1----:R-:W-:Y:S01]  /*8290*/  @!P2 FMUL R41, R41, R41 ;  /* 0x000000292929a220 */ /* 0x002fe20000400000 */
[----:B------:R-:W-:Y:S02]  /*82a0*/  FSETP.GEU.AND P2, PT, R44, -126, PT ;  /* 0xc2fc00002c00780b */ /* 0x000fe40003f4e000 */
[----:B------:R-:W-:-:S03]  /*82b0*/  FMNMX R7, R71, R10, !PT ;  /* 0x0000000a47077209 */ /* 0x000fc60007800000 */
[----:B------:R-:W-:Y:S01]  /*82c0*/  @!P5 FMUL R45, R45, 0.5 ;  /* 0x3f0000002d2dd820 */ /* 0x000fe20000400000 */
[----:B------:R-:W1:Y:S01]  /*82d0*/  MUFU.EX2 R16, R16 ;  /* 0x0000001000107308 */ /* 0x000e620000000800 */
[----:B---3--:R-:W-:Y:S01]  /*82e0*/  @!P3 FMUL R49, R49, R49 ;  /* 0x000000313131b220 */ /* 0x008fe20000400000 */
[----:B------:R-:W-:Y:S02]  /*82f0*/  FSETP.GEU.AND P3, PT, R17, -126, PT ;  /* 0xc2fc00001100780b */ /* 0x000fe40003f6e000 */
        /* <DEDUP_REMOVED lines=23> */
[----:B-1----:R-:W-:Y:S01]  /*8470*/  @!P3 FMUL R17, R17, R17 ;  /* 0x000000111111b220 */ /* 0x002fe20000400000 */
[----:B------:R-:W-:Y:S01]  /*8480*/  FSETP.GEU.AND P3, PT, R53, -126, PT ;  /* 0xc2fc00003500780b */ /* 0x000fe20003f6e000 */
[----:B---3--:R-:W-:Y:S01]  /*8490*/  FFMA R68, R112, UR27, -R8 ;  /* 0x0000001b70447c23 */ /* 0x008fe20008000808 */
[----:B------:R-:W-:-:S03]  /*84a0*/  FMNMX R7, R83, R10, !PT ;  /* 0x0000000a53077209 */ /* 0x000fc60007800000 */
[----:B------:R-:W-:Y:S01]  /*84b0*/  @!P2 FMUL R76, R76, 0.5 ;  /* 0x3f0000004c4ca820 */ /* 0x000fe20000400000 */
[----:B------:R-:W1:Y:S01]  /*84c0*/  MUFU.EX2 R48, R48 ;  /* 0x0000003000307308 */ /* 0x000e620000000800 */
[----:B----4-:R-:W-:Y:S01]  /*84d0*/  @!P6 FMUL R186, R186, R186 ;  /* 0x000000bababae220 */ /* 0x010fe20000400000 */
        /* <DEDUP_REMOVED lines=24> */
[----:B------:R2:W4:Y:S01]  /*8660*/  MUFU.EX2 R185, R84 ;  /* 0x0000005400b97308 */ /* 0x0005220000000800 */
[----:B-1----:R-:W-:Y:S01]  /*8670*/  @!P6 FMUL R18, R18, R18 ;  /* 0x000000121212e220 */ /* 0x002fe20000400000 */
[----:B------:R-:W-:Y:S02]  /*8680*/  FSETP.GEU.AND P6, PT, R57, -126, PT ;  /* 0xc2fc00003900780b */ /* 0x000fe40003fce000 */
[----:B------:R-:W-:-:S03]  /*8690*/  FMNMX R7, R95, R10, !PT ;  /* 0x0000000a5f077209 */ /* 0x000fc60007800000 */
[----:B------:R-:W-:Y:S01]  /*86a0*/  @!P3 FMUL R56, R56, 0.5 ;  /* 0x3f0000003838b820 */ /* 0x000fe20000400000 */
[----:B------:R-:W1:Y:S01]  /*86b0*/  MUFU.EX2 R20, R20 ;  /* 0x0000001400147308 */ /* 0x000e620000000800 */
[----:B---3--:R-:W-:Y:S01]  /*86c0*/  @!P4 FMUL R52, R52, R52 ;  /* 0x000000343434c220 */ /* 0x008fe20000400000 */
[----:B------:R-:W-:Y:S01]  /*86d0*/  FSETP.GEU.AND P4, PT, R92, -126, PT ;  /* 0xc2fc00005c00780b */ /* 0x000fe20003f8e000 */
[----:B--2---:R-:W-:Y:S01]  /*86e0*/  FFMA R84, R141, UR27, -R8 ;  /* 0x0000001b8d547c23 */ /* 0x004fe20008000808 */
[----:B------:R-:W-:-:S03]  /*86f0*/  FMNMX R10, R98, R7, !PT ;  /* 0x00000007620a7209 */ /* 0x000fc60007800000 */
[----:B------:R-:W-:Y:S01]  /*8700*/  @!P6 FMUL R57, R57, 0.5 ;  /* 0x3f0000003939e820 */ /* 0x000fe20000400000 */
[----:B------:R-:W2:Y:S01]  /*8710*/  MUFU.EX2 R56, R56 ;  /* 0x0000003800387308 */ /* 0x000ea20000000800 */
[----:B----4-:R-:W-:Y:S01]  /*8720*/  @!P5 FMUL R185, R185, R185 ;  /* 0x000000b9b9b9d220 */ /* 0x010fe20000400000 */
[----:B------:R-:W-:Y:S02]  /*8730*/  FSETP.GEU.AND P5, PT, R21, -126, PT ;  /* 0xc2fc00001500780b */ /* 0x000fe40003fae000 */
[----:B------:R-:W-:-:S03]  /*8740*/  FMNMX R7, R99, R10, !PT ;  /* 0x0000000a63077209 */ /* 0x000fc60007800000 */
[----:B------:R-:W-:Y:S01]  /*8750*/  @!P4 FMUL R92, R92, 0.5 ;  /* 0x3f0000005c5cc820 */ /* 0x000fe20000400000 */
[----:B------:R-:W3:Y:S01]  /*8760*/  MUFU.EX2 R57, R57 ;  /* 0x0000003900397308 */ /* 0x000ee20000000800 */
[----:B-1----:R-:W-:Y:S01]  /*8770*/  @!P2 FMUL R20, R20, R20 ;  /* 0x000000141414a220 */ /* 0x002fe20000400000 */
        /* <DEDUP_REMOVED lines=11> */
[----:B-1----:R-:W-:Y:S01]  /*8830*/  FFMA R92, R108, UR27, -R8 ;  /* 0x0000001b6c5c7c23 */ /* 0x002fe20008000808 */
        /* <DEDUP_REMOVED lines=10> */
[----:B------:R-:W-:Y:S01]  /*88e0*/  FMNMX R10, R110, R7, !PT ;  /* 0x000000076e0a7209 */ /* 0x000fe20007800000 */
[----:B------:R-:W-:Y:S02]  /*88f0*/  FADD R133, R192, R21 ;  /* 0x00000015c0857221 */ /* 0x000fe40000000000 */
[----:B------:R-:W-:Y:S01]  /*8900*/  @!P4 FMUL R22, R22, 0.5 ;  /* 0x3f0000001616c820 */ /* 0x000fe20000400000 */
[----:B------:R-:W2:Y:S01]  /*8910*/  MUFU.EX2 R60, R60 ;  /* 0x0000003c003c7308 */ /* 0x000ea20000000800 */
[----:B-1----:R-:W-:Y:S01]  /*8920*/  @!P2 FMUL R61, R61, R61 ;  /* 0x0000003d3d3da220 */ /* 0x002fe20000400000 */
[----:B------:R-:W-:-:S02]  /*8930*/  FSETP.GEU.AND P2, PT, R23, -126, PT ;  /* 0xc2fc00001700780b */ /* 0x000fc40003f4e000 */
        /* <DEDUP_REMOVED lines=10> */
[----:B------:R-:W-:Y:S01]  /*89e0*/  FMNMX R7, R115, R10, !PT ;  /* 0x0000000a73077209 */ /* 0x000fe20007800000 */
[----:B------:R-:W-:Y:S01]  /*89f0*/  FADD R137, R189, R60 ;  /* 0x0000003cbd897221 */ /* 0x000fe20000000000 */
[----:B------:R-:W-:Y:S01]  /*8a00*/  F2FP.F16.F32.PACK_AB R60, R60, R61 ;  /* 0x0000003d3c3c723e */ /* 0x000fe200000000ff */
[----:B------:R-:W-:Y:S01]  /*8a10*/  @!P3 FMUL R69, R69, 0.5 ;  /* 0x3f0000004545b820 */ /* 0x000fe20000400000 */
[----:B------:R-:W-:Y:S01]  /*8a20*/  FMNMX R10, R118, R7, !PT ;  /* 0x00000007760a7209 */ /* 0x000fe20007800000 */
[----:B------:R-:W2:Y:S01]  /*8a30*/  MUFU.EX2 R23, R23 ;  /* 0x0000001700177308 */ /* 0x000ea20000000800 */
[----:B-1----:R-:W-:Y:S01]  /*8a40*/  @!P4 FMUL R22, R22, R22 ;  /* 0x000000161616c220 */ /* 0x002fe20000400000 */
[----:B------:R-:W-:-:S02]  /*8a50*/  FSETP.GEU.AND P4, PT, R68, -126, PT ;  /* 0xc2fc00004400780b */ /* 0x000fc40003f8e000 */
[----:B------:R-:W-:Y:S02]  /*8a60*/  FMNMX R7, R119, R10, !PT ;  /* 0x0000000a77077209 */ /* 0x000fe40007800000 */
[----:B------:R-:W-:Y:S01]  /*8a70*/  @!P6 FMUL R92, R92, 0.5 ;  /* 0x3f0000005c5ce820 */ /* 0x000fe20000400000 */
[----:B---3--:R-:W-:Y:S01]  /*8a80*/  @!P5 FMUL R64, R64, R64 ;  /* 0x000000404040d220 */ /* 0x008fe20000400000 */
[----:B------:R-:W-:Y:S01]  /*8a90*/  FSETP.GEU.AND P5, PT, R73, -126, PT ;  /* 0xc2fc00004900780b */ /* 0x000fe20003fae000 */
[----:B------:R-:W1:Y:S01]  /*8aa0*/  MUFU.EX2 R69, R69 ;  /* 0x0000004500457308 */ /* 0x000e620000000800 */
[----:B------:R-:W-:-:S04]  /*8ab0*/  FMNMX R10, R122, R7, !PT ;  /* 0x000000077a0a7209 */ /* 0x000fc80007800000 */
[----:B------:R-:W-:Y:S01]  /*8ac0*/  FMNMX R7, R123, R10, !PT ;  /* 0x0000000a7b077209 */ /* 0x000fe20007800000 */
[----:B------:R-:W-:Y:S01]  /*8ad0*/  @!P4 FMUL R68, R68, 0.5 ;  /* 0x3f0000004444c820 */ /* 0x000fe20000400000 */
[----:B--2---:R-:W-:Y:S01]  /*8ae0*/  @!P2 FMUL R23, R23, R23 ;  /* 0x000000171717a220 */ /* 0x004fe20000400000 */
[----:B------:R-:W2:Y:S01]  /*8af0*/  MUFU.EX2 R92, R92 ;  /* 0x0000005c005c7308 */ /* 0x000ea20000000800 */
[----:B------:R-:W-:Y:S02]  /*8b00*/  FMNMX R10, R126, R7, !PT ;  /* 0x000000077e0a7209 */ /* 0x000fe40007800000 */
[----:B------:R-:W-:Y:S01]  /*8b10*/  FSETP.GEU.AND P2, PT, R97, -126, PT ;  /* 0xc2fc00006100780b */ /* 0x000fe20003f4e000 */
[----:B------:R-:W-:Y:S01]  /*8b20*/  @!P5 FMUL R73, R73, 0.5 ;  /* 0x3f0000004949d820 */ /* 0x000fe20000400000 */
[----:B------:R-:W-:-:S03]  /*8b30*/  FMNMX R7, R127, R10, !PT ;  /* 0x0000000a7f077209 */ /* 0x000fc60007800000 */
[----:B------:R-:W3:Y:S01]  /*8b40*/  MUFU.EX2 R68, R68 ;  /* 0x0000004400447308 */ /* 0x000ee20000000800 */
[----:B-1----:R-:W-:Y:S01]  /*8b50*/  @!P3 FMUL R69, R69, R69 ;  /* 0x000000454545b220 */ /* 0x002fe20000400000 */
[----:B------:R-:W-:Y:S02]  /*8b60*/  FMNMX R10, R130, R7, !PT ;  /* 0x00000007820a7209 */ /* 0x000fe40007800000 */
[----:B------:R-:W-:Y:S02]  /*8b70*/  FSETP.GEU.AND P3, PT, R88, -126, PT ;  /* 0xc2fc00005800780b */ /* 0x000fe40003f6e000 */
[----:B------:R-:W-:Y:S02]  /*8b80*/  FMNMX R7, R131, R10, !PT ;  /* 0x0000000a83077209 */ /* 0x000fe40007800000 */
[----:B------:R-:W1:Y:S01]  /*8b90*/  MUFU.EX2 R73, R73 ;  /* 0x0000004900497308 */ /* 0x000e620000000800 */
[----:B--2---:R-:W-:Y:S01]  /*8ba0*/  @!P6 FMUL R92, R92, R92 ;  /* 0x0000005c5c5ce220 */ /* 0x004fe20000400000 */
[----:B------:R-:W-:Y:S01]  /*8bb0*/  FSETP.GEU.AND P6, PT, R72, -126, PT ;  /* 0xc2fc00004800780b */ /* 0x000fe20003fce000 */
[----:B------:R-:W-:Y:S01]  /*8bc0*/  @!P2 FMUL R97, R97, 0.5 ;  /* 0x3f0000006161a820 */ /* 0x000fe20000400000 */
[----:B------:R-:W-:-:S04]  /*8bd0*/  FMNMX R10, R134, R7, !PT ;  /* 0x00000007860a7209 */ /* 0x000fc80007800000 */
[----:B------:R-:W-:Y:S01]  /*8be0*/  FMNMX R7, R135, R10, !PT ;  /* 0x0000000a87077209 */ /* 0x000fe20007800000 */
[----:B------:R-:W-:Y:S01]  /*8bf0*/  @!P3 FMUL R88, R88, 0.5 ;  /* 0x3f0000005858b820 */ /* 0x000fe20000400000 */
[----:B------:R-:W2:Y:S01]  /*8c00*/  MUFU.EX2 R97, R97 ;  /* 0x0000006100617308 */ /* 0x000ea20000000800 */
[----:B---3--:R-:W-:Y:S01]  /*8c10*/  @!P4 FMUL R68, R68, R68 ;  /* 0x000000444444c220 */ /* 0x008fe20000400000 */
[----:B------:R-:W-:Y:S02]  /*8c20*/  FMNMX R10, R138, R7, !PT ;  /* 0x000000078a0a7209 */ /* 0x000fe40007800000 */
[----:B------:R-:W-:Y:S01]  /*8c30*/  FSETP.GEU.AND P4, PT, R101, -126, PT ;  /* 0xc2fc00006500780b */ /* 0x000fe20003f8e000 */
[----:B------:R-:W-:Y:S01]  /*8c40*/  @!P6 FMUL R72, R72, 0.5 ;  /* 0x3f0000004848e820 */ /* 0x000fe20000400000 */
[----:B------:R-:W-:Y:S01]  /*8c50*/  FMNMX R7, R139, R10, !PT ;  /* 0x0000000a8b077209 */ /* 0x000fe20007800000 */
[----:B-1----:R-:W-:Y:S01]  /*8c60*/  @!P5 FMUL R73, R73, R73 ;  /* 0x000000494949d220 */ /* 0x002fe20000400000 */
[----:B------:R-:W-:Y:S01]  /*8c70*/  FSETP.GEU.AND P5, PT, R77, -126, PT ;  /* 0xc2fc00004d00780b */ /* 0x000fe20003fae000 */
[----:B------:R-:W1:Y:S01]  /*8c80*/  MUFU.EX2 R88, R88 ;  /* 0x0000005800587308 */ /* 0x000e620000000800 */
[----:B------:R-:W-:Y:S01]  /*8c90*/  FMNMX R10, R142, R7, !PT ;  /* 0x000000078e0a7209 */ /* 0x000fe20007800000 */
[C---:B------:R-:W-:Y:S01]  /*8ca0*/  FADD R140, R36.reuse, R73 ;  /* 0x00000049248c7221 */ /* 0x040fe20000000000 */
[----:B------:R-:W-:-:S02]  /*8cb0*/  F2FP.F16.F32.PACK_AB R36, R36, R37 ;  /* 0x000000252424723e */ /* 0x000fc400000000ff */
[----:B------:R-:W-:-:S03]  /*8cc0*/  FMNMX R7, R143, R10, !PT ;  /* 0x0000000a8f077209 */ /* 0x000fc60007800000 */
[----:B------:R-:W3:Y:S01]  /*8cd0*/  MUFU.EX2 R72, R72 ;  /* 0x0000004800487308 */ /* 0x000ee20000000800 */
[----:B------:R-:W-:Y:S01]  /*8ce0*/  @!P4 FMUL R101, R101, 0.5 ;  /* 0x3f0000006565c820 */ /* 0x000fe20000400000 */
[----:B--2---:R-:W-:Y:S01]  /*8cf0*/  @!P2 FMUL R97, R97, R97 ;  /* 0x000000616161a220 */ /* 0x004fe20000400000 */
[----:B------:R-:W-:Y:S01]  /*8d00*/  FMNMX R10, R146, R7, !PT ;  /* 0x00000007920a7209 */ /* 0x000fe20007800000 */
[----:B------:R-:W-:Y:S01]  /*8d10*/  @!P5 FMUL R77, R77, 0.5 ;  /* 0x3f0000004d4dd820 */ /* 0x000fe20000400000 */
[----:B------:R-:W-:Y:S02]  /*8d20*/  FSETP.GEU.AND P2, PT, R100, -126, PT ;  /* 0xc2fc00006400780b */ /* 0x000fe40003f4e000 */
[----:B------:R-:W-:Y:S01]  /*8d30*/  FMNMX R7, R147, R10, !PT ;  /* 0x0000000a93077209 */ /* 0x000fe20007800000 */
[----:B------:R-:W2:Y:S01]  /*8d40*/  MUFU.EX2 R101, R101 ;  /* 0x0000006500657308 */ /* 0x000ea20000000800 */
[----:B-1----:R-:W-:Y:S01]  /*8d50*/  @!P3 FMUL R88, R88, R88 ;  /* 0x000000585858b220 */ /* 0x002fe20000400000 */
[----:B------:R-:W-:-:S02]  /*8d60*/  FSETP.GEU.AND P3, PT, R105, -126, PT ;  /* 0xc2fc00006900780b */ /* 0x000fc40003f6e000 */
[----:B------:R-:W-:-:S04]  /*8d70*/  FMNMX R10, R150, R7, !PT ;  /* 0x00000007960a7209 */ /* 0x000fc80007800000 */
[----:B------:R-:W1:Y:S01]  /*8d80*/  MUFU.EX2 R77, R77 ;  /* 0x0000004d004d7308 */ /* 0x000e620000000800 */
[----:B---3--:R-:W-:Y:S01]  /*8d90*/  @!P6 FMUL R72, R72, R72 ;  /* 0x000000484848e220 */ /* 0x008fe20000400000 */
[----:B------:R-:W-:Y:S01]  /*8da0*/  FSETP.GEU.AND P6, PT, R76, -126, PT ;  /* 0xc2fc00004c00780b */ /* 0x000fe20003fce000 */
[----:B------:R-:W-:Y:S01]  /*8db0*/  @!P2 FMUL R100, R100, 0.5 ;  /* 0x3f0000006464a820 */ /* 0x000fe20000400000 */
[----:B------:R-:W-:-:S03]  /*8dc0*/  FMNMX R10, R151, R10, !PT ;  /* 0x0000000a970a7209 */ /* 0x000fc60007800000 */
[----:B------:R-:W-:Y:S02]  /*8dd0*/  @!P3 FMUL R105, R105, 0.5 ;  /* 0x3f0000006969b820 */ /* 0x000fe40000400000 */
[----:B------:R-:W3:Y:S01]  /*8de0*/  SHFL.BFLY PT, R7, R10, 0x1, 0x1f ;  /* 0x0c201f000a077f89 */ /* 0x000ee200000e0000 */
[----:B------:R-:W4:Y:S01]  /*8df0*/  MUFU.EX2 R100, R100 ;  /* 0x0000006400647308 */ /* 0x000f220000000800 */
[----:B--2---:R-:W-:Y:S01]  /*8e00*/  @!P4 FMUL R101, R101, R101 ;  /* 0x000000656565c220 */ /* 0x004fe20000400000 */
[----:B------:R-:W-:-:S03]  /*8e10*/  FSETP.GEU.AND P4, PT, R93, -126, PT ;  /* 0xc2fc00005d00780b */ /* 0x000fc60003f8e000 */
[----:B------:R-:W-:Y:S01]  /*8e20*/  @!P6 FMUL R76, R76, 0.5 ;  /* 0x3f0000004c4ce820 */ /* 0x000fe20000400000 */
[----:B-1----:R-:W-:Y:S01]  /*8e30*/  @!P5 FMUL R77, R77, R77 ;  /* 0x0000004d4d4dd220 */ /* 0x002fe20000400000 */
[----:B------:R-:W-:Y:S01]  /*8e40*/  FSETP.GEU.AND P5, PT, R80, -126, PT ;  /* 0xc2fc00005000780b */ /* 0x000fe20003fae000 */
[----:B------:R-:W1:Y:S07]  /*8e50*/  MUFU.EX2 R105, R105 ;  /* 0x0000006900697308 */ /* 0x000e6e0000000800 */
[----:B------:R-:W-:Y:S01]  /*8e60*/  @!P4 FMUL R93, R93, 0.5 ;  /* 0x3f0000005d5dc820 */ /* 0x000fe20000400000 */
[----:B------:R-:W2:Y:S01]  /*8e70*/  MUFU.EX2 R76, R76 ;  /* 0x0000004c004c7308 */ /* 0x000ea20000000800 */
[----:B----4-:R-:W-:Y:S01]  /*8e80*/  @!P2 FMUL R100, R100, R100 ;  /* 0x000000646464a220 */ /* 0x010fe20000400000 */
[----:B------:R-:W-:-:S02]  /*8e90*/  FSETP.GEU.AND P2, PT, R12, -126, PT ;  /* 0xc2fc00000c00780b */ /* 0x000fc40003f4e000 */
[----:B------:R-:W-:Y:S01]  /*8ea0*/  @!P5 FMUL R80, R80, 0.5 ;  /* 0x3f0000005050d820 */ /* 0x000fe20000400000 */
[----:B---3--:R-:W-:Y:S01]  /*8eb0*/  FMNMX R7, R10, R7, !PT ;  /* 0x000000070a077209 */ /* 0x008fe20007800000 */
[----:B------:R-:W-:Y:S02]  /*8ec0*/  FFMA R10, R144, UR27, -R8 ;  /* 0x0000001b900a7c23 */ /* 0x000fe40008000808 */
[----:B------:R-:W3:Y:S01]  /*8ed0*/  MUFU.EX2 R93, R93 ;  /* 0x0000005d005d7308 */ /* 0x000ee20000000800 */
[----:B-1----:R-:W-:Y:S01]  /*8ee0*/  @!P3 FMUL R105, R105, R105 ;  /* 0x000000696969b220 */ /* 0x002fe20000400000 */
[----:B------:R-:W-:Y:S01]  /*8ef0*/  FSETP.GEU.AND P3, PT, R11, -126, PT ;  /* 0xc2fc00000b00780b */ /* 0x000fe20003f6e000 */
[----:B------:R-:W1:Y:S01]  /*8f00*/  SHFL.BFLY PT, R104, R7, 0x2, 0x1f ;  /* 0x0c401f0007687f89 */ /* 0x000e6200000e0000 */
[----:B------:R-:W-:-:S03]  /*8f10*/  FADD R144, R15, R72 ;  /* 0x000000480f907221 */ /* 0x000fc60000000000 */
        /* <DEDUP_REMOVED lines=11> */
[----:B------:R-:W-:Y:S02]  /*8fd0*/  FSETP.GEU.AND P5, PT, R10, -126, PT ;  /* 0xc2fc00000a00780b */ /* 0x000fe40003fae000 */
[----:B-1----:R-:W-:-:S03]  /*8fe0*/  FMNMX R7, R7, R104, !PT ;  /* 0x0000006807077209 */ /* 0x002fc60007800000 */
[----:B------:R-:W-:Y:S01]  /*8ff0*/  @!P4 FMUL R84, R84, 0.5 ;  /* 0x3f0000005454c820 */ /* 0x000fe20000400000 */
[----:B------:R-:W1:Y:S01]  /*9000*/  MUFU.EX2 R81, R81 ;  /* 0x0000005100517308 */ /* 0x000e620000000800 */
[----:B--2---:R-:W-:Y:S01]  /*9010*/  @!P2 FMUL R12, R12, R12 ;  /* 0x0000000c0c0ca220 */ /* 0x004fe20000400000 */
[----:B------:R-:W-:-:S04]  /*9020*/  FSETP.NEU.AND P2, PT, R7, -INF , PT ;  /* 0xff8000000700780b */ /* 0x000fc80003f4d000 */
[----:B------:R-:W-:Y:S01]  /*9030*/  FSEL R136, R7, RZ, P2 ;  /* 0x000000ff07887208 */ /* 0x000fe20001000000 */
[----:B------:R-:W-:Y:S01]  /*9040*/  @!P5 FMUL R10, R10, 0.5 ;  /* 0x3f0000000a0ad820 */ /* 0x000fe20000400000 */
[----:B------:R-:W2:Y:S01]  /*9050*/  MUFU.EX2 R84, R84 ;  /* 0x0000005400547308 */ /* 0x000ea20000000800 */
[----:B---3--:R-:W-:Y:S01]  /*9060*/  @!P3 FMUL R11, R11, R11 ;  /* 0x0000000b0b0bb220 */ /* 0x008fe20000400000 */
[----:B------:R-:W-:Y:S01]  /*9070*/  FSETP.GEU.AND P3, PT, R89, -126, PT ;  /* 0xc2fc00005900780b */ /* 0x000fe20003f6e000 */
[----:B------:R-:W-:Y:S01]  /*9080*/  FMUL R132, R136, UR27 ;  /* 0x0000001b88847c20 */ /* 0x000fe20008400000 */
[----:B------:R-:W-:Y:S01]  /*9090*/  FSETP.GEU.AND P2, PT, R148, -126, PT ;  /* 0xc2fc00009400780b */ /* 0x000fe20003f4e000 */
[----:B------:R-:W-:Y:S01]  /*90a0*/  FADD R136, -R136, R5 ;  /* 0x0000000588887221 */ /* 0x000fe20000000100 */
[----:B------:R-:W-:Y:S01]  /*90b0*/  FADD R5, R19, R12 ;  /* 0x0000000c13057221 */ /* 0x000fe20000000000 */
[--C-:B------:R-:W-:Y:S01]  /*90c0*/  FFMA R27, R27, UR27, -R132.reuse ;  /* 0x0000001b1b1b7c23 */ /* 0x100fe20008000884 */
[----:B------:R-:W3:Y:S01]  /*90d0*/  MUFU.EX2 R10, R10 ;  /* 0x0000000a000a7308 */ /* 0x000ee20000000800 */
[----:B-1----:R-:W-:Y:S01]  /*90e0*/  @!P6 FMUL R81, R81, R81 ;  /* 0x000000515151e220 */ /* 0x002fe20000400000 */
[----:B------:R-:W-:Y:S01]  /*90f0*/  FSETP.GEU.AND P6, PT, R85, -126, PT ;  /* 0xc2fc00005500780b */ /* 0x000fe20003fce000 */
[--C-:B------:R-:W-:Y:S01]  /*9100*/  FFMA R26, R26, UR27, -R132.reuse ;  /* 0x0000001b1a1a7c23 */ /* 0x100fe20008000884 */
[--C-:B------:R-:W-:Y:S01]  /*9110*/  FFMA R117, R34, UR27, -R132.reuse ;  /* 0x0000001b22757c23 */ /* 0x100fe20008000884 */
[--C-:B------:R-:W-:Y:S01]  /*9120*/  FFMA R30, R30, UR27, -R132.reuse ;  /* 0x0000001b1e1e7c23 */ /* 0x100fe20008000884 */
[--C-:B------:R-:W-:Y:S01]  /*9130*/  FFMA R34, R38, UR27, -R132.reuse ;  /* 0x0000001b26227c23 */ /* 0x100fe20008000884 */
[----:B------:R-:W-:Y:S01]  /*9140*/  @!P3 FMUL R89, R89, 0.5 ;  /* 0x3f0000005959b820 */ /* 0x000fe20000400000 */
[--C-:B------:R-:W-:Y:S01]  /*9150*/  FFMA R35, R35, UR27, -R132.reuse ;  /* 0x0000001b23237c23 */ /* 0x100fe20008000884 */
[----:B--2---:R-:W-:Y:S01]  /*9160*/  @!P4 FMUL R84, R84, R84 ;  /* 0x000000545454c220 */ /* 0x004fe20000400000 */
[----:B------:R-:W-:Y:S01]  /*9170*/  FSETP.GEU.AND P4, PT, R26, -126, PT ;  /* 0xc2fc00001a00780b */ /* 0x000fe20003f8e000 */
[----:B------:R-:W-:Y:S01]  /*9180*/  @!P2 FMUL R148, R148, 0.5 ;  /* 0x3f0000009494a820 */ /* 0x000fe20000400000 */
[--C-:B------:R-:W-:Y:S01]  /*9190*/  FFMA R39, R39, UR27, -R132.reuse ;  /* 0x0000001b27277c23 */ /* 0x100fe20008000884 */
[----:B------:R-:W1:Y:S01]  /*91a0*/  MUFU.EX2 R89, R89 ;  /* 0x0000005900597308 */ /* 0x000e620000000800 */
[--C-:B------:R-:W-:Y:S01]  /*91b0*/  FFMA R47, R47, UR27, -R132.reuse ;  /* 0x0000001b2f2f7c23 */ /* 0x100fe20008000884 */
[----:B------:R-:W-:Y:S01]  /*91c0*/  @!P6 FMUL R85, R85, 0.5 ;  /* 0x3f0000005555e820 */ /* 0x000fe20000400000 */
[--C-:B------:R-:W-:Y:S01]  /*91d0*/  FFMA R38, R46, UR27, -R132.reuse ;  /* 0x0000001b2e267c23 */ /* 0x100fe20008000884 */
[----:B---3--:R-:W-:Y:S01]  /*91e0*/  @!P5 FMUL R10, R10, R10 ;  /* 0x0000000a0a0ad220 */ /* 0x008fe20000400000 */
[----:B------:R-:W-:Y:S01]  /*91f0*/  FSETP.GEU.AND P5, PT, R27, -126, PT ;  /* 0xc2fc00001b00780b */ /* 0x000fe20003fae000 */
[--C-:B------:R-:W-:Y:S01]  /*9200*/  FFMA R31, R31, UR27, -R132.reuse ;  /* 0x0000001b1f1f7c23 */ /* 0x100fe20008000884 */
[--C-:B------:R-:W-:Y:S01]  /*9210*/  FFMA R50, R50, UR27, -R132.reuse ;  /* 0x0000001b32327c23 */ /* 0x100fe20008000884 */
[----:B------:R-:W2:Y:S01]  /*9220*/  MUFU.EX2 R85, R85 ;  /* 0x0000005500557308 */ /* 0x000ea20000000800 */
[--C-:B------:R-:W-:Y:S01]  /*9230*/  FFMA R109, R58, UR27, -R132.reuse ;  /* 0x0000001b3a6d7c23 */ /* 0x100fe20008000884 */
[----:B------:R-:W-:Y:S01]  /*9240*/  @!P4 FMUL R26, R26, 0.5 ;  /* 0x3f0000001a1ac820 */ /* 0x000fe20000400000 */
[--C-:B------:R-:W-:Y:S01]  /*9250*/  FFMA R55, R55, UR27, -R132.reuse ;  /* 0x0000001b37377c23 */ /* 0x100fe20008000884 */
[--C-:B------:R-:W-:Y:S01]  /*9260*/  FFMA R59, R59, UR27, -R132.reuse ;  /* 0x0000001b3b3b7c23 */ /* 0x100fe20008000884 */
[--C-:B------:R-:W-:Y:S01]  /*9270*/  FFMA R63, R63, UR27, -R132.reuse ;  /* 0x0000001b3f3f7c23 */ /* 0x100fe20008000884 */
[--C-:B------:R-:W-:Y:S01]  /*9280*/  FFMA R67, R67, UR27, -R132.reuse ;  /* 0x0000001b43437c23 */ /* 0x100fe20008000884 */
[--C-:B------:R-:W-:Y:S01]  /*9290*/  FFMA R46, R66, UR27, -R132.reuse ;  /* 0x0000001b422e7c23 */ /* 0x100fe20008000884 */
[----:B------:R-:W3:Y:S01]  /*92a0*/  MUFU.EX2 R26, R26 ;  /* 0x0000001a001a7308 */ /* 0x000ee20000000800 */
[----:B-1----:R-:W-:Y:S01]  /*92b0*/  @!P3 FMUL R89, R89, R89 ;  /* 0x000000595959b220 */ /* 0x002fe20000400000 */
[----:B------:R-:W-:Y:S01]  /*92c0*/  @!P5 FMUL R27, R27, 0.5 ;  /* 0x3f0000001b1bd820 */ /* 0x000fe20000400000 */
[----:B------:R-:W-:Y:S01]  /*92d0*/  FSETP.GEU.AND P3, PT, R117, -126, PT ;  /* 0xc2fc00007500780b */ /* 0x000fe20003f6e000 */
[--C-:B------:R-:W-:Y:S01]  /*92e0*/  FFMA R51, R51, UR27, -R132.reuse ;  /* 0x0000001b33337c23 */ /* 0x100fe20008000884 */
[--C-:B------:R-:W-:Y:S01]  /*92f0*/  FFMA R75, R75, UR27, -R132.reuse ;  /* 0x0000001b4b4b7c23 */ /* 0x100fe20008000884 */
[--C-:B------:R-:W-:Y:S01]  /*9300*/  FFMA R128, R79, UR27, -R132.reuse ;  /* 0x0000001b4f807c23 */ /* 0x100fe20008000884 */
[--C-:B------:R-:W-:Y:S01]  /*9310*/  FFMA R83, R83, UR27, -R132.reuse ;  /* 0x0000001b53537c23 */ /* 0x100fe20008000884 */
[----:B------:R-:W1:Y:S01]  /*9320*/  MUFU.EX2 R27, R27 ;  /* 0x0000001b001b7308 */ /* 0x000e620000000800 */
[----:B--2---:R-:W-:Y:S01]  /*9330*/  @!P6 FMUL R85, R85, R85 ;  /* 0x000000555555e220 */ /* 0x004fe20000400000 */
[----:B------:R-:W-:Y:S01]  /*9340*/  FSETP.GEU.AND P6, PT, R30, -126, PT ;  /* 0xc2fc00001e00780b */ /* 0x000fe20003fce000 */
[--C-:B------:R-:W-:Y:S01]  /*9350*/  FFMA R71, R71, UR27, -R132.reuse ;  /* 0x0000001b47477c23 */ /* 0x100fe20008000884 */
[--C-:B------:R-:W-:Y:S01]  /*9360*/  FFMA R66, R106, UR27, -R132.reuse ;  /* 0x0000001b6a427c23 */ /* 0x100fe20008000884 */
[--C-:B------:R-:W-:Y:S01]  /*9370*/  FFMA R127, R127, UR27, -R132.reuse ;  /* 0x0000001b7f7f7c23 */ /* 0x100fe20008000884 */
[--C-:B------:R-:W-:Y:S01]  /*9380*/  FFMA R142, R142, UR27, -R132.reuse ;  /* 0x0000001b8e8e7c23 */ /* 0x100fe20008000884 */
[--C-:B------:R-:W-:Y:S01]  /*9390*/  FFMA R143, R143, UR27, -R132.reuse ;  /* 0x0000001b8f8f7c23 */ /* 0x100fe20008000884 */
[----:B------:R-:W-:Y:S01]  /*93a0*/  @!P3 FMUL R117, R117, 0.5 ;  /* 0x3f0000007575b820 */ /* 0x000fe20000400000 */
[----:B---3--:R-:W-:Y:S01]  /*93b0*/  @!P4 FMUL R26, R26, R26 ;  /* 0x0000001a1a1ac220 */ /* 0x008fe20000400000 */
[----:B------:R-:W-:Y:S01]  /*93c0*/  FSETP.GEU.AND P4, PT, R35, -126, PT ;  /* 0xc2fc00002300780b */ /* 0x000fe20003f8e000 */
[----:B------:R-:W2:Y:S01]  /*93d0*/  MUFU.EX2 R8, R148 ;  /* 0x0000009400087308 */ /* 0x000ea20000000800 */
[--C-:B------:R-:W-:Y:S01]  /*93e0*/  FFMA R119, R119, UR27, -R132.reuse ;  /* 0x0000001b77777c23 */ /* 0x100fe20008000884 */
[--C-:B------:R-:W-:Y:S01]  /*93f0*/  FFMA R146, R146, UR27, -R132.reuse ;  /* 0x0000001b92927c23 */ /* 0x100fe20008000884 */
[--C-:B------:R-:W-:Y:S01]  /*9400*/  FFMA R147, R147, UR27, -R132.reuse ;  /* 0x0000001b93937c23 */ /* 0x100fe20008000884 */
[----:B------:R-:W-:Y:S01]  /*9410*/  @!P6 FMUL R30, R30, 0.5 ;  /* 0x3f0000001e1ee820 */ /* 0x000fe20000400000 */
[----:B------:R-:W-:Y:S01]  /*9420*/  FFMA R106, R150, UR27, -R132 ;  /* 0x0000001b966a7c23 */ /* 0x000fe20008000884 */
[----:B-1----:R-:W-:Y:S01]  /*9430*/  @!P5 FMUL R27, R27, R27 ;  /* 0x0000001b1b1bd220 */ /* 0x002fe20000400000 */
[----:B------:R-:W-:Y:S01]  /*9440*/  FSETP.GEU.AND P5, PT, R34, -126, PT ;  /* 0xc2fc00002200780b */ /* 0x000fe20003fae000 */
[----:B------:R-:W1:Y:S01]  /*9450*/  MUFU.EX2 R117, R117 ;  /* 0x0000007500757308 */ /* 0x000e620000000800 */
[----:B------:R-:W-:-:S03]  /*9460*/  FMUL R136, R136, UR27 ;  /* 0x0000001b88887c20 */ /* 0x000fc60008400000 */
[----:B------:R-:W-:-:S04]  /*9470*/  @!P4 FMUL R35, R35, 0.5 ;  /* 0x3f0000002323c820 */ /* 0x000fc80000400000 */
[----:B------:R3:W4:Y:S01]  /*9480*/  MUFU.EX2 R104, R30 ;  /* 0x0000001e00687308 */ /* 0x0007220000000800 */
[----:B--2---:R-:W-:Y:S01]  /*9490*/  @!P2 FMUL R8, R8, R8 ;  /* 0x000000080808a220 */ /* 0x004fe20000400000 */
[----:B------:R-:W-:Y:S02]  /*94a0*/  FSETP.GEU.AND P2, PT, R31, -126, PT ;  /* 0xc2fc00001f00780b */ /* 0x000fe40003f4e000 */
[----:B------:R-:W-:Y:S01]  /*94b0*/  @!P5 FMUL R34, R34, 0.5 ;  /* 0x3f0000002222d820 */ /* 0x000fe20000400000 */
[----:B------:R-:W-:-:S03]  /*94c0*/  FADD R141, R185, R8 ;  /* 0x00000008b98d7221 */ /* 0x000fc60000000000 */
[----:B------:R-:W2:Y:S01]  /*94d0*/  MUFU.EX2 R108, R35 ;  /* 0x00000023006c7308 */ /* 0x000ea20000000800 */
[--C-:B---3--:R-:W-:Y:S01]  /*94e0*/  FFMA R30, R42, UR27, -R132.reuse ;  /* 0x0000001b2a1e7c23 */ /* 0x108fe20008000884 */
[--C-:B------:R-:W-:Y:S01]  /*94f0*/  FFMA R42, R43, UR27, -R132.reuse ;  /* 0x0000001b2b2a7c23 */ /* 0x100fe20008000884 */
[----:B-1----:R-:W-:Y:S01]  /*9500*/  @!P3 FMUL R117, R117, R117 ;  /* 0x000000757575b220 */ /* 0x002fe20000400000 */
[--C-:B------:R-:W-:Y:S01]  /*9510*/  FFMA R43, R62, UR27, -R132.reuse ;  /* 0x0000001b3e2b7c23 */ /* 0x100fe20008000884 */
[--C-:B------:R-:W-:Y:S01]  /*9520*/  FFMA R62, R98, UR27, -R132.reuse ;  /* 0x0000001b623e7c23 */ /* 0x100fe20008000884 */
[--C-:B------:R-:W-:Y:S01]  /*9530*/  FFMA R98, R111, UR27, -R132.reuse ;  /* 0x0000001b6f627c23 */ /* 0x100fe20008000884 */
[----:B------:R-:W-:Y:S01]  /*9540*/  FSETP.GEU.AND P3, PT, R42, -126, PT ;  /* 0xc2fc00002a00780b */ /* 0x000fe20003f6e000 */
[----:B------:R-:W1:Y:S01]  /*9550*/  MUFU.EX2 R34, R34 ;  /* 0x0000002200227308 */ /* 0x000e620000000800 */
[----:B----4-:R-:W-:Y:S01]  /*9560*/  @!P6 FMUL R104, R104, R104 ;  /* 0x000000686868e220 */ /* 0x010fe20000400000 */
[----:B------:R-:W-:Y:S01]  /*9570*/  FSETP.GEU.AND P6, PT, R39, -126, PT ;  /* 0xc2fc00002700780b */ /* 0x000fe20003fce000 */
[----:B------:R-:W-:Y:S01]  /*9580*/  @!P2 FMUL R31, R31, 0.5 ;  /* 0x3f0000001f1fa820 */ /* 0x000fe20000400000 */
[----:B------:R-:W-:Y:S01]  /*9590*/  FFMA R111, R138, UR27, -R132 ;  /* 0x0000001b8a6f7c23 */ /* 0x000fe20008000884 */
[----:B------:R-:W-:Y:S01]  /*95a0*/  FADD R138, R37, R68 ;  /* 0x00000044258a7221 */ /* 0x000fe20000000000 */
[----:B------:R-:W-:Y:S01]  /*95b0*/  F2FP.F16.F32.PACK_AB R68, R73, R68 ;  /* 0x000000444944723e */ /* 0x000fe200000000ff */
[----:B--2---:R-:W-:Y:S01]  /*95c0*/  @!P4 FMUL R108, R108, R108 ;  /* 0x0000006c6c6cc220 */ /* 0x004fe20000400000 */
[----:B------:R-:W-:Y:S01]  /*95d0*/  FSETP.GEU.AND P4, PT, R38, -126, PT ;  /* 0xc2fc00002600780b */ /* 0x000fe20003f8e000 */
[----:B------:R-:W2:Y:S03]  /*95e0*/  MUFU.EX2 R31, R31 ;  /* 0x0000001f001f7308 */ /* 0x000ea60000000800 */
[----:B------:R-:W-:-:S03]  /*95f0*/  @!P3 FMUL R42, R42, 0.5 ;  /* 0x3f0000002a2ab820 */ /* 0x000fc60000400000 */
[----:B------:R-:W-:Y:S01]  /*9600*/  @!P6 FMUL R39, R39, 0.5 ;  /* 0x3f0000002727e820 */ /* 0x000fe20000400000 */
[----:B-1----:R-:W-:Y:S01]  /*9610*/  @!P5 FMUL R34, R34, R34 ;  /* 0x000000222222d220 */ /* 0x002fe20000400000 */
[----:B------:R-:W-:Y:S01]  /*9620*/  FSETP.GEU.AND P5, PT, R47, -126, PT ;  /* 0xc2fc00002f00780b */ /* 0x000fe20003fae000 */
[----:B------:R-:W1:Y:S03]  /*9630*/  MUFU.EX2 R42, R42 ;  /* 0x0000002a002a7308 */ /* 0x000e660000000800 */
[----:B------:R-:W-:-:S05]  /*9640*/  @!P4 FMUL R38, R38, 0.5 ;  /* 0x3f0000002626c820 */ /* 0x000fca0000400000 */
[----:B------:R3:W4:Y:S01]  /*9650*/  MUFU.EX2 R121, R39 ;  /* 0x0000002700797308 */ /* 0x0007220000000800 */
[----:B--2---:R-:W-:Y:S01]  /*9660*/  @!P2 FMUL R31, R31, R31 ;  /* 0x0000001f1f1fa220 */ /* 0x004fe20000400000 */
[----:B------:R-:W-:Y:S02]  /*9670*/  FSETP.GEU.AND P2, PT, R30, -126, PT ;  /* 0xc2fc00001e00780b */ /* 0x000fe40003f4e000 */
[----:B------:R-:W-:-:S04]  /*9680*/  @!P5 FMUL R47, R47, 0.5 ;  /* 0x3f0000002f2fd820 */ /* 0x000fc80000400000 */
[----:B------:R2:W5:Y:S01]  /*9690*/  MUFU.EX2 R125, R47 ;  /* 0x0000002f007d7308 */ /* 0x0005620000000800 */
[--C-:B---3--:R-:W-:Y:S01]  /*96a0*/  FFMA R39, R54, UR27, -R132.reuse ;  /* 0x0000001b36277c23 */ /* 0x108fe20008000884 */
[----:B-1----:R-:W-:Y:S01]  /*96b0*/  @!P3 FMUL R42, R42, R42 ;  /* 0x0000002a2a2ab220 */ /* 0x002fe20000400000 */
[--C-:B------:R-:W-:Y:S01]  /*96c0*/  FFMA R54, R82, UR27, -R132.reuse ;  /* 0x0000001b52367c23 */ /* 0x100fe20008000884 */
[--C-:B------:R-:W-:Y:S01]  /*96d0*/  FFMA R82, R87, UR27, -R132.reuse ;  /* 0x0000001b57527c23 */ /* 0x100fe20008000884 */
[--C-:B------:R-:W-:Y:S01]  /*96e0*/  FFMA R87, R99, UR27, -R132.reuse ;  /* 0x0000001b63577c23 */ /* 0x100fe20008000884 */
[----:B------:R-:W-:Y:S01]  /*96f0*/  FSETP.GEU.AND P3, PT, R39, -126, PT ;  /* 0xc2fc00002700780b */ /* 0x000fe20003f6e000 */
[----:B------:R-:W-:Y:S01]  /*9700*/  @!P2 FMUL R30, R30, 0.5 ;  /* 0x3f0000001e1ea820 */ /* 0x000fe20000400000 */
[----:B------:R-:W1:Y:S01]  /*9710*/  MUFU.EX2 R38, R38 ;  /* 0x0000002600267308 */ /* 0x000e620000000800 */
[----:B----4-:R-:W-:Y:S01]  /*9720*/  @!P6 FMUL R121, R121, R121 ;  /* 0x000000797979e220 */ /* 0x010fe20000400000 */
[----:B------:R-:W-:Y:S01]  /*9730*/  FSETP.GEU.AND P6, PT, R50, -126, PT ;  /* 0xc2fc00003200780b */ /* 0x000fe20003fce000 */
[--C-:B--2---:R-:W-:Y:S01]  /*9740*/  FFMA R47, R70, UR27, -R132.reuse ;  /* 0x0000001b462f7c23 */ /* 0x104fe20008000884 */
[--C-:B------:R-:W-:Y:S01]  /*9750*/  FFMA R70, R114, UR27, -R132.reuse ;  /* 0x0000001b72467c23 */ /* 0x100fe20008000884 */
[--C-:B------:R-:W-:Y:S01]  /*9760*/  FFMA R99, R130, UR27, -R132.reuse ;  /* 0x0000001b82637c23 */ /* 0x100fe20008000884 */
[----:B------:R-:W-:Y:S01]  /*9770*/  FFMA R114, R139, UR27, -R132 ;  /* 0x0000001b8b727c23 */ /* 0x000fe20008000884 */
[----:B------:R-:W-:Y:S01]  /*9780*/  FADD R130, R32, R23 ;  /* 0x0000001720827221 */ /* 0x000fe20000000000 */
[----:B------:R2:W3:Y:S01]  /*9790*/  MUFU.EX2 R35, R30 ;  /* 0x0000001e00237308 */ /* 0x0004e20000000800 */
[----:B-----5:R-:W-:Y:S01]  /*97a0*/  @!P5 FMUL R125, R125, R125 ;  /* 0x0000007d7d7dd220 */ /* 0x020fe20000400000 */
[----:B------:R-:W-:Y:S01]  /*97b0*/  FSETP.GEU.AND P5, PT, R109, -126, PT ;  /* 0xc2fc00006d00780b */ /* 0x000fe20003fae000 */
[----:B------:R-:W-:Y:S01]  /*97c0*/  @!P3 FMUL R39, R39, 0.5 ;  /* 0x3f0000002727b820 */ /* 0x000fe20000400000 */
[----:B------:R-:W-:Y:S01]  /*97d0*/  FADD R139, R190, R65 ;  /* 0x00000041be8b7221 */ /* 0x000fe20000000000 */
[----:B------:R-:W-:-:S02]  /*97e0*/  F2FP.F16.F32.PACK_AB R32, R32, R33 ;  /* 0x000000212020723e */ /* 0x000fc400000000ff */
[----:B------:R-:W-:Y:S01]  /*97f0*/  @!P6 FMUL R50, R50, 0.5 ;  /* 0x3f0000003232e820 */ /* 0x000fe20000400000 */
[----:B-1----:R-:W-:Y:S01]  /*9800*/  @!P4 FMUL R38, R38, R38 ;  /* 0x000000262626c220 */ /* 0x002fe20000400000 */
[----:B------:R-:W-:Y:S02]  /*9810*/  FSETP.GEU.AND P4, PT, R55, -126, PT ;  /* 0xc2fc00003700780b */ /* 0x000fe40003f8e000 */
[----:B------:R1:W4:Y:S01]  /*9820*/  MUFU.EX2 R113, R50 ;  /* 0x0000003200717308 */ /* 0x0003220000000800 */
[----:B--2---:R-:W-:Y:S01]  /*9830*/  FADD R30, -R6, R9 ;  /* 0x00000009061e7221 */ /* 0x004fe20000000100 */
[----:B------:R-:W-:Y:S02]  /*9840*/  FADD R6, R41, R88 ;  /* 0x0000005829067221 */ /* 0x000fe40000000000 */
[----:B------:R-:W-:Y:S01]  /*9850*/  @!P5 FMUL R109, R109, 0.5 ;  /* 0x3f0000006d6dd820 */ /* 0x000fe20000400000 */
[----:B------:R-:W-:Y:S01]  /*9860*/  FMUL R30, R30, UR27 ;  /* 0x0000001b1e1e7c20 */ /* 0x000fe20008400000 */
[----:B---3--:R-:W-:Y:S01]  /*9870*/  @!P2 FMUL R35, R35, R35 ;  /* 0x000000232323a220 */ /* 0x008fe20000400000 */
[----:B------:R-:W-:Y:S01]  /*9880*/  FSETP.GEU.AND P2, PT, R51, -126, PT ;  /* 0xc2fc00003300780b */ /* 0x000fe20003f4e000 */
[----:B------:R-:W2:Y:S01]  /*9890*/  MUFU.EX2 R39, R39 ;  /* 0x0000002700277308 */ /* 0x000ea20000000800 */
[--C-:B-1----:R-:W-:Y:S01]  /*98a0*/  FFMA R50, R74, UR27, -R132.reuse ;  /* 0x0000001b4a327c23 */ /* 0x102fe20008000884 */
[--C-:B------:R-:W-:Y:S01]  /*98b0*/  FFMA R74, R122, UR27, -R132.reuse ;  /* 0x0000001b7a4a7c23 */ /* 0x100fe20008000884 */
[----:B------:R-:W-:Y:S01]  /*98c0*/  FFMA R122, R134, UR27, -R132 ;  /* 0x0000001b867a7c23 */ /* 0x000fe20008000884 */
[----:B------:R-:W-:Y:S01]  /*98d0*/  @!P4 FMUL R55, R55, 0.5 ;  /* 0x3f0000003737c820 */ /* 0x000fe20000400000 */
[----:B------:R-:W-:-:S03]  /*98e0*/  FADD R134, R14, R69 ;  /* 0x000000450e867221 */ /* 0x000fc60000000000 */
[----:B------:R-:W1:Y:S01]  /*98f0*/  MUFU.EX2 R109, R109 ;  /* 0x0000006d006d7308 */ /* 0x000e620000000800 */
[----:B----4-:R-:W-:Y:S01]  /*9900*/  @!P6 FMUL R113, R113, R113 ;  /* 0x000000717171e220 */ /* 0x010fe20000400000 */
[----:B------:R-:W-:Y:S02]  /*9910*/  FSETP.GEU.AND P6, PT, R59, -126, PT ;  /* 0xc2fc00003b00780b */ /* 0x000fe40003fce000 */
[----:B------:R-:W-:-:S04]  /*9920*/  @!P2 FMUL R51, R51, 0.5 ;  /* 0x3f0000003333a820 */ /* 0x000fc80000400000 */
[----:B------:R3:W4:Y:S01]  /*9930*/  MUFU.EX2 R58, R55 ;  /* 0x00000037003a7308 */ /* 0x0007220000000800 */
[----:B--2---:R-:W-:Y:S01]  /*9940*/  @!P3 FMUL R39, R39, R39 ;  /* 0x000000272727b220 */ /* 0x004fe20000400000 */
[----:B------:R-:W-:-:S05]  /*9950*/  FSETP.GEU.AND P3, PT, R63, -126, PT ;  /* 0xc2fc00003f00780b */ /* 0x000fca0003f6e000 */
[----:B------:R-:W-:Y:S01]  /*9960*/  @!P6 FMUL R59, R59, 0.5 ;  /* 0x3f0000003b3be820 */ /* 0x000fe20000400000 */
[----:B------:R2:W5:Y:S01]  /*9970*/  MUFU.EX2 R112, R51 ;  /* 0x0000003300707308 */ /* 0x0005620000000800 */
[----:B-1----:R-:W-:Y:S01]  /*9980*/  @!P5 FMUL R109, R109, R109 ;  /* 0x0000006d6d6dd220 */ /* 0x002fe20000400000 */
[----:B------:R-:W-:Y:S01]  /*9990*/  FSETP.GEU.AND P5, PT, R67, -126, PT ;  /* 0xc2fc00004300780b */ /* 0x000fe20003fae000 */
[--C-:B---3--:R-:W-:Y:S01]  /*99a0*/  FFMA R55, R86, UR27, -R132.reuse ;  /* 0x0000001b56377c23 */ /* 0x108fe20008000884 */
[--C-:B------:R-:W-:Y:S01]  /*99b0*/  FFMA R86, R91, UR27, -R132.reuse ;  /* 0x0000001b5b567c23 */ /* 0x100fe20008000884 */
[--C-:B------:R-:W-:Y:S01]  /*99c0*/  FFMA R91, R107, UR27, -R132.reuse ;  /* 0x0000001b6b5b7c23 */ /* 0x100fe20008000884 */
[----:B------:R-:W-:Y:S01]  /*99d0*/  FADD R107, R48, R81 ;  /* 0x00000051306b7221 */ /* 0x000fe20000000000 */
[----:B------:R-:W-:Y:S01]  /*99e0*/  @!P3 FMUL R63, R63, 0.5 ;  /* 0x3f0000003f3fb820 */ /* 0x000fe20000400000 */
[----:B------:R1:W3:Y:S01]  /*99f0*/  MUFU.EX2 R116, R59 ;  /* 0x0000003b00747308 */ /* 0x0002e20000000800 */
[----:B----4-:R-:W-:Y:S01]  /*9a00*/  @!P4 FMUL R58, R58, R58 ;  /* 0x0000003a3a3ac220 */ /* 0x010fe20000400000 */
[----:B------:R-:W-:Y:S01]  /*9a10*/  FSETP.GEU.AND P4, PT, R46, -126, PT ;  /* 0xc2fc00002e00780b */ /* 0x000fe20003f8e000 */
[--C-:B--2---:R-:W-:Y:S01]  /*9a20*/  FFMA R51, R78, UR27, -R132.reuse ;  /* 0x0000001b4e337c23 */ /* 0x104fe20008000884 */
[----:B------:R-:W-:Y:S01]  /*9a30*/  FFMA R78, R126, UR27, -R132 ;  /* 0x0000001b7e4e7c23 */ /* 0x000fe20008000884 */
[----:B------:R-:W-:Y:S01]  /*9a40*/  FADD R126, R33, R64 ;  /* 0x00000040217e7221 */ /* 0x000fe20000000000 */
[----:B------:R-:W-:Y:S01]  /*9a50*/  FADD R130, R130, R107 ;  /* 0x0000006b82827221 */ /* 0x000fe20000000000 */
[----:B------:R-:W-:Y:S01]  /*9a60*/  @!P5 FMUL R67, R67, 0.5 ;  /* 0x3f0000004343d820 */ /* 0x000fe20000400000 */
[----:B------:R2:W4:Y:S01]  /*9a70*/  MUFU.EX2 R120, R63 ;  /* 0x0000003f00787308 */ /* 0x0005220000000800 */
[----:B-----5:R-:W-:Y:S01]  /*9a80*/  @!P2 FMUL R112, R112, R112 ;  /* 0x000000707070a220 */ /* 0x020fe20000400000 */
[----:B------:R-:W-:Y:S01]  /*9a90*/  FSETP.GEU.AND P2, PT, R43, -126, PT ;  /* 0xc2fc00002b00780b */ /* 0x000fe20003f4e000 */
[--C-:B-1----:R-:W-:Y:S01]  /*9aa0*/  FFMA R59, R94, UR27, -R132.reuse ;  /* 0x0000001b5e3b7c23 */ /* 0x102fe20008000884 */
[--C-:B------:R-:W-:Y:S01]  /*9ab0*/  FFMA R94, R103, UR27, -R132.reuse ;  /* 0x0000001b675e7c23 */ /* 0x100fe20008000884 */
[--C-:B------:R-:W-:Y:S01]  /*9ac0*/  FFMA R103, R151, UR27, -R132.reuse ;  /* 0x0000001b97677c23 */ /* 0x100fe20008000884 */
[----:B------:R-:W-:Y:S01]  /*9ad0*/  FADD R126, R126, R5 ;  /* 0x000000057e7e7221 */ /* 0x000fe20000000000 */
[----:B------:R-:W-:Y:S01]  /*9ae0*/  @!P4 FMUL R46, R46, 0.5 ;  /* 0x3f0000002e2ec820 */ /* 0x000fe20000400000 */
[----:B------:R1:W5:Y:S01]  /*9af0*/  MUFU.EX2 R129, R67 ;  /* 0x0000004300817308 */ /* 0x0003620000000800 */
[----:B---3--:R-:W-:Y:S01]  /*9b00*/  @!P6 FMUL R116, R116, R116 ;  /* 0x000000747474e220 */ /* 0x008fe20000400000 */
[----:B------:R-:W-:Y:S01]  /*9b10*/  FSETP.GEU.AND P6, PT, R47, -126, PT ;  /* 0xc2fc00002f00780b */ /* 0x000fe20003fce000 */
[--C-:B--2---:R-:W-:Y:S01]  /*9b20*/  FFMA R63, R102, UR27, -R132.reuse ;  /* 0x0000001b663f7c23 */ /* 0x104fe20008000884 */
[--C-:B------:R-:W-:Y:S01]  /*9b30*/  FFMA R102, R118, UR27, -R132.reuse ;  /* 0x0000001b76667c23 */ /* 0x100fe20008000884 */
[----:B------:R-:W-:Y:S01]  /*9b40*/  FFMA R118, R131, UR27, -R132 ;  /* 0x0000001b83767c23 */ /* 0x000fe20008000884 */
[----:B------:R-:W-:Y:S01]  /*9b50*/  FADD R131, R25, R96 ;  /* 0x0000006019837221 */ /* 0x000fe20000000000 */
[----:B------:R-:W-:Y:S01]  /*9b60*/  @!P2 FMUL R43, R43, 0.5 ;  /* 0x3f0000002b2ba820 */ /* 0x000fe20000400000 */
[----:B------:R-:W2:Y:S01]  /*9b70*/  MUFU.EX2 R46, R46 ;  /* 0x0000002e002e7308 */ /* 0x000ea20000000800 */
[----:B----4-:R-:W-:Y:S01]  /*9b80*/  @!P3 FMUL R120, R120, R120 ;  /* 0x000000787878b220 */ /* 0x010fe20000400000 */
[----:B------:R-:W-:Y:S01]  /*9b90*/  FSETP.GEU.AND P3, PT, R50, -126, PT ;  /* 0xc2fc00003200780b */ /* 0x000fe20003f6e000 */
[----:B-1----:R-:W-:Y:S01]  /*9ba0*/  FFMA R67, R110, UR27, -R132 ;  /* 0x0000001b6e437c23 */ /* 0x002fe20008000884 */
[----:B------:R-:W-:Y:S01]  /*9bb0*/  FADD R5, R184, R11 ;  /* 0x0000000bb8057221 */ /* 0x000fe20000000000 */
[----:B------:R-:W-:Y:S01]  /*9bc0*/  FADD R110, R45, R76 ;  /* 0x0000004c2d6e7221 */ /* 0x000fe20000000000 */
[----:B------:R-:W-:Y:S01]  /*9bd0*/  F2FP.F16.F32.PACK_AB R33, R42, R35 ;  /* 0x000000232a21723e */ /* 0x000fe200000000ff */
[----:B------:R-:W-:Y:S01]  /*9be0*/  @!P6 FMUL R47, R47, 0.5 ;  /* 0x3f0000002f2fe820 */ /* 0x000fe20000400000 */
[----:B------:R-:W1:Y:S01]  /*9bf0*/  MUFU.EX2 R43, R43 ;  /* 0x0000002b002b7308 */ /* 0x000e620000000800 */
[----:B-----5:R-:W-:Y:S01]  /*9c00*/  @!P5 FMUL R129, R129, R129 ;  /* 0x000000818181d220 */ /* 0x020fe20000400000 */
[----:B------:R-:W-:-:S02]  /*9c10*/  FSETP.GEU.AND P5, PT, R51, -126, PT ;  /* 0xc2fc00003300780b */ /* 0x000fc40003fae000 */
[----:B------:R-:W-:Y:S02]  /*9c20*/  F2FP.F16.F32.PACK_AB R37, R112, R113 ;  /* 0x000000717025723e */ /* 0x000fe400000000ff */
[----:B------:R-:W-:Y:S01]  /*9c30*/  F2FP.F16.F32.PACK_AB R48, R48, R19 ;  /* 0x000000133030723e */ /* 0x000fe200000000ff */
[----:B------:R-:W-:Y:S01]  /*9c40*/  @!P3 FMUL R50, R50, 0.5 ;  /* 0x3f0000003232b820 */ /* 0x000fe20000400000 */
[----:B------:R-:W3:Y:S01]  /*9c50*/  MUFU.EX2 R47, R47 ;  /* 0x0000002f002f7308 */ /* 0x000ee20000000800 */
[----:B--2---:R-:W-:Y:S01]  /*9c60*/  @!P4 FMUL R46, R46, R46 ;  /* 0x0000002e2e2ec220 */ /* 0x004fe20000400000 */
[----:B------:R-:W-:Y:S02]  /*9c70*/  FSETP.GEU.AND P4, PT, R75, -126, PT ;  /* 0xc2fc00004b00780b */ /* 0x000fe40003f8e000 */
[----:B------:R-:W-:Y:S02]  /*9c80*/  F2FP.F16.F32.PACK_AB R64, R23, R64 ;  /* 0x000000401740723e */ /* 0x000fe400000000ff */
[----:B------:R-:W-:Y:S01]  /*9c90*/  F2FP.F16.F32.PACK_AB R76, R105, R76 ;  /* 0x0000004c694c723e */ /* 0x000fe200000000ff */
[----:B------:R-:W-:Y:S01]  /*9ca0*/  @!P5 FMUL R51, R51, 0.5 ;  /* 0x3f0000003333d820 */ /* 0x000fe20000400000 */
[----:B------:R-:W2:Y:S01]  /*9cb0*/  MUFU.EX2 R50, R50 ;  /* 0x0000003200327308 */ /* 0x000ea20000000800 */
[----:B-1----:R-:W-:Y:S01]  /*9cc0*/  @!P2 FMUL R43, R43, R43 ;  /* 0x0000002b2b2ba220 */ /* 0x002fe20000400000 */
[----:B------:R-:W-:-:S05]  /*9cd0*/  FSETP.GEU.AND P2, PT, R71, -126, PT ;  /* 0xc2fc00004700780b */ /* 0x000fca0003f4e000 */
[----:B------:R-:W-:Y:S01]  /*9ce0*/  @!P4 FMUL R75, R75, 0.5 ;  /* 0x3f0000004b4bc820 */ /* 0x000fe20000400000 */
[----:B------:R-:W1:Y:S01]  /*9cf0*/  MUFU.EX2 R51, R51 ;  /* 0x0000003300337308 */ /* 0x000e620000000800 */
[----:B---3--:R-:W-:Y:S01]  /*9d00*/  @!P6 FMUL R47, R47, R47 ;  /* 0x0000002f2f2fe220 */ /* 0x008fe20000400000 */
[----:B------:R-:W-:-:S05]  /*9d10*/  FSETP.GEU.AND P6, PT, R128, -126, PT ;  /* 0xc2fc00008000780b */ /* 0x000fca0003fce000 */
[----:B------:R-:W-:Y:S01]  /*9d20*/  @!P2 FMUL R71, R71, 0.5 ;  /* 0x3f0000004747a820 */ /* 0x000fe20000400000 */
        /* <DEDUP_REMOVED lines=8> */
[----:B------:R-:W-:Y:S01]  /*9db0*/  FADD R123, R28, R57 ;  /* 0x000000391c7b7221 */ /* 0x000fe20000000000 */
[----:B------:R-:W-:Y:S02]  /*9dc0*/  F2FP.F16.F32.PACK_AB R28, R29, R28 ;  /* 0x0000001c1d1c723e */ /* 0x000fe400000000ff */
[----:B------:R-:W-:Y:S01]  /*9dd0*/  @!P3 FMUL R83, R83, 0.5 ;  /* 0x3f0000005353b820 */ /* 0x000fe20000400000 */
[----:B------:R-:W1:Y:S01]  /*9de0*/  MUFU.EX2 R128, R128 ;  /* 0x0000008000807308 */ /* 0x000e620000000800 */
[----:B----4-:R-:W-:Y:S01]  /*9df0*/  @!P4 FMUL R79, R79, R79 ;  /* 0x0000004f4f4fc220 */ /* 0x010fe20000400000 */
[----:B------:R-:W-:Y:S01]  /*9e00*/  FSETP.GEU.AND P4, PT, R55, -126, PT ;  /* 0xc2fc00003700780b */ /* 0x000fe20003f8e000 */
[--C-:B--2---:R-:W-:Y:S01]  /*9e10*/  FFMA R71, R90, UR27, -R132.reuse ;  /* 0x0000001b5a477c23 */ /* 0x104fe20008000884 */
[--C-:B------:R-:W-:Y:S01]  /*9e20*/  FFMA R90, R95, UR27, -R132.reuse ;  /* 0x0000001b5f5a7c23 */ /* 0x100fe20008000884 */
[----:B------:R-:W-:Y:S01]  /*9e30*/  FFMA R95, R115, UR27, -R132 ;  /* 0x0000001b735f7c23 */ /* 0x000fe20008000884 */
[----:B------:R-:W-:Y:S01]  /*9e40*/  FADD R123, R123, R6 ;  /* 0x000000067b7b7221 */ /* 0x000fe20000000000 */
[----:B------:R-:W-:Y:S01]  /*9e50*/  @!P5 FMUL R82, R82, 0.5 ;  /* 0x3f0000005252d820 */ /* 0x000fe20000400000 */
[----:B------:R-:W2:Y:S01]  /*9e60*/  MUFU.EX2 R83, R83 ;  /* 0x0000005300537308 */ /* 0x000ea20000000800 */
[----:B-----5:R-:W-:Y:S01]  /*9e70*/  @!P2 FMUL R124, R124, R124 ;  /* 0x0000007c7c7ca220 */ /* 0x020fe20000400000 */
[----:B------:R-:W-:Y:S01]  /*9e80*/  FSETP.GEU.AND P2, PT, R54, -126, PT ;  /* 0xc2fc00003600780b */ /* 0x000fe20003f4e000 */
[----:B------:R-:W-:Y:S01]  /*9e90*/  FADD R6, R40, R101 ;  /* 0x0000006528067221 */ /* 0x000fe20000000000 */
[----:B------:R-:W-:Y:S01]  /*9ea0*/  FFMA R115, R135, UR27, -R132 ;  /* 0x0000001b87737c23 */ /* 0x000fe20008000884 */
[----:B------:R-:W-:Y:S01]  /*9eb0*/  FADD R132, R187, R92 ;  /* 0x0000005cbb847221 */ /* 0x000fe20000000000 */
[----:B------:R-:W-:Y:S01]  /*9ec0*/  FADD R135, R24, R61 ;  /* 0x0000003d18877221 */ /* 0x000fe20000000000 */
[----:B------:R-:W-:Y:S01]  /*9ed0*/  @!P4 FMUL R55, R55, 0.5 ;  /* 0x3f0000003737c820 */ /* 0x000fe20000400000 */
[----:B------:R-:W3:Y:S01]  /*9ee0*/  MUFU.EX2 R82, R82 ;  /* 0x0000005200527308 */ /* 0x000ee20000000800 */
[----:B-1----:R-:W-:Y:S01]  /*9ef0*/  @!P6 FMUL R128, R128, R128 ;  /* 0x000000808080e220 */ /* 0x002fe20000400000 */
[----:B------:R-:W-:Y:S01]  /*9f00*/  FSETP.GEU.AND P6, PT, R71, -126, PT ;  /* 0xc2fc00004700780b */ /* 0x000fe20003fce000 */
[----:B------:R-:W-:Y:S01]  /*9f10*/  FADD R132, R132, R5 ;  /* 0x0000000584847221 */ /* 0x000fe20000000000 */
[----:B------:R-:W-:Y:S01]  /*9f20*/  FADD R5, R18, R84 ;  /* 0x0000005412057221 */ /* 0x000fe20000000000 */
[----:B------:R-:W-:Y:S01]  /*9f30*/  FADD R135, R135, R110 ;  /* 0x0000006e87877221 */ /* 0x000fe20000000000 */
[----:B------:R-:W-:Y:S01]  /*9f40*/  FADD R123, R123, R126 ;  /* 0x0000007e7b7b7221 */ /* 0x000fe20000000000 */
[----:B------:R-:W-:Y:S01]  /*9f50*/  @!P2 FMUL R54, R54, 0.5 ;  /* 0x3f0000003636a820 */ /* 0x000fe20000400000 */
[----:B------:R-:W1:Y:S01]  /*9f60*/  MUFU.EX2 R55, R55 ;  /* 0x0000003700377308 */ /* 0x000e620000000800 */
[----:B--2---:R-:W-:Y:S01]  /*9f70*/  @!P3 FMUL R83, R83, R83 ;  /* 0x000000535353b220 */ /* 0x004fe20000400000 */
[----:B------:R-:W-:Y:S01]  /*9f80*/  FSETP.GEU.AND P3, PT, R59, -126, PT ;  /* 0xc2fc00003b00780b */ /* 0x000fe20003f6e000 */
[----:B------:R-:W-:Y:S01]  /*9f90*/  FADD R134, R134, R5 ;  /* 0x0000000586867221 */ /* 0x000fe20000000000 */
[----:B------:R-:W-:Y:S01]  /*9fa0*/  FADD R5, R53, R10 ;  /* 0x0000000a35057221 */ /* 0x000fe20000000000 */
[----:B------:R-:W-:-:S02]  /*9fb0*/  F2FP.F16.F32.PACK_AB R40, R40, R41 ;  /* 0x000000292828723e */ /* 0x000fc400000000ff */
[----:B------:R-:W-:Y:S01]  /*9fc0*/  @!P6 FMUL R71, R71, 0.5 ;  /* 0x3f0000004747e820 */ /* 0x000fe20000400000 */
[----:B------:R-:W2:Y:S01]  /*9fd0*/  MUFU.EX2 R54, R54 ;  /* 0x0000003600367308 */ /* 0x000ea20000000800 */
[----:B---3--:R-:W-:Y:S01]  /*9fe0*/  @!P5 FMUL R82, R82, R82 ;  /* 0x000000525252d220 */ /* 0x008fe20000400000 */
[----:B------:R-:W-:Y:S01]  /*9ff0*/  FSETP.GEU.AND P5, PT, R62, -126, PT ;  /* 0xc2fc00003e00780b */ /* 0x000fe20003fae000 */
[----:B------:R-:W-:Y:S01]  /*a000*/  FADD R138, R138, R5 ;  /* 0x000000058a8a7221 */ /* 0x000fe20000000000 */
[C---:B------:R-:W-:Y:S01]  /*a010*/  FADD R5, R52.reuse, R85 ;  /* 0x0000005534057221 */ /* 0x040fe20000000000 */
[----:B------:R-:W-:Y:S02]  /*a020*/  F2FP.F16.F32.PACK_AB R52, R52, R53 ;  /* 0x000000353434723e */ /* 0x000fe400000000ff */
[----:B------:R-:W-:Y:S01]  /*a030*/  @!P3 FMUL R59, R59, 0.5 ;  /* 0x3f0000003b3bb820 */ /* 0x000fe20000400000 */
[----:B------:R-:W3:Y:S01]  /*a040*/  MUFU.EX2 R71, R71 ;  /* 0x0000004700477308 */ /* 0x000ee20000000800 */
[----:B-1----:R-:W-:Y:S01]  /*a050*/  @!P4 FMUL R55, R55, R55 ;  /* 0x000000373737c220 */ /* 0x002fe20000400000 */
[----:B------:R-:W-:Y:S01]  /*a060*/  FSETP.GEU.AND P4, PT, R90, -126, PT ;  /* 0xc2fc00005a00780b */ /* 0x000fe20003f8e000 */
[----:B------:R-:W-:Y:S01]  /*a070*/  FADD R140, R140, R5 ;  /* 0x000000058c8c7221 */ /* 0x000fe20000000000 */
[----:B------:R-:W-:Y:S01]  /*a080*/  FADD R138, R135, R138 ;  /* 0x0000008a878a7221 */ /* 0x000fe20000000000 */
[----:B------:R-:W-:-:S02]  /*a090*/  F2FP.F16.F32.PACK_AB R24, R189, R24 ;  /* 0x00000018bd18723e */ /* 0x000fc400000000ff */
[----:B------:R-:W-:Y:S01]  /*a0a0*/  @!P5 FMUL R62, R62, 0.5 ;  /* 0x3f0000003e3ed820 */ /* 0x000fe20000400000 */
[----:B------:R-:W1:Y:S01]  /*a0b0*/  MUFU.EX2 R59, R59 ;  /* 0x0000003b003b7308 */ /* 0x000e620000000800 */
[----:B--2---:R-:W-:Y:S01]  /*a0c0*/  @!P2 FMUL R54, R54, R54 ;  /* 0x000000363636a220 */ /* 0x004fe20000400000 */
[----:B------:R-:W-:Y:S01]  /*a0d0*/  FSETP.GEU.AND P2, PT, R86, -126, PT ;  /* 0xc2fc00005600780b */ /* 0x000fe20003f4e000 */
[----:B------:R-:W-:Y:S01]  /*a0e0*/  FADD R123, R123, R138 ;  /* 0x0000008a7b7b7221 */ /* 0x000fe20000000000 */
[----:B------:R-:W-:Y:S02]  /*a0f0*/  F2FP.F16.F32.PACK_AB R41, R116, R109 ;  /* 0x0000006d7429723e */ /* 0x000fe400000000ff */
[----:B------:R-:W-:Y:S01]  /*a100*/  F2FP.F16.F32.PACK_AB R53, R83, R54 ;  /* 0x000000365335723e */ /* 0x000fe200000000ff */
[----:B------:R-:W-:Y:S01]  /*a110*/  @!P4 FMUL R90, R90, 0.5 ;  /* 0x3f0000005a5ac820 */ /* 0x000fe20000400000 */
[----:B------:R-:W2:Y:S01]  /*a120*/  MUFU.EX2 R62, R62 ;  /* 0x0000003e003e7308 */ /* 0x000ea20000000800 */
[----:B---3--:R-:W-:Y:S01]  /*a130*/  @!P6 FMUL R71, R71, R71 ;  /* 0x000000474747e220 */ /* 0x008fe20000400000 */
[----:B------:R-:W-:-:S05]  /*a140*/  FSETP.GEU.AND P6, PT, R87, -126, PT ;  /* 0xc2fc00005700780b */ /* 0x000fca0003fce000 */
[----:B------:R-:W-:Y:S01]  /*a150*/  @!P2 FMUL R86, R86, 0.5 ;  /* 0x3f0000005656a820 */ /* 0x000fe20000400000 */
[----:B------:R-:W3:Y:S01]  /*a160*/  MUFU.EX2 R90, R90 ;  /* 0x0000005a005a7308 */ /* 0x000ee20000000800 */
[----:B-1----:R-:W-:Y:S01]  /*a170*/  @!P3 FMUL R59, R59, R59 ;  /* 0x0000003b3b3bb220 */ /* 0x002fe20000400000 */
[----:B------:R-:W-:-:S05]  /*a180*/  FSETP.GEU.AND P3, PT, R94, -126, PT ;  /* 0xc2fc00005e00780b */ /* 0x000fca0003f6e000 */
[----:B------:R-:W-:Y:S01]  /*a190*/  @!P6 FMUL R87, R87, 0.5 ;  /* 0x3f0000005757e820 */ /* 0x000fe20000400000 */
[----:B------:R-:W1:Y:S01]  /*a1a0*/  MUFU.EX2 R86, R86 ;  /* 0x0000005600567308 */ /* 0x000e620000000800 */
        /* <DEDUP_REMOVED lines=8> */
[----:B-1----:R-:W-:Y:S01]  /*a230*/  @!P2 FMUL R86, R86, R86 ;  /* 0x000000565656a220 */ /* 0x002fe20000400000 */
[----:B------:R-:W-:-:S03]  /*a240*/  FSETP.GEU.AND P2, PT, R63, -126, PT ;  /* 0xc2fc00003f00780b */ /* 0x000fc60003f4e000 */
[----:B------:R-:W-:Y:S02]  /*a250*/  FADD R145, R27, R86 ;  /* 0x000000561b917221 */ /* 0x000fe40000000000 */
[----:B------:R-:W-:Y:S01]  /*a260*/  @!P4 FMUL R66, R66, 0.5 ;  /* 0x3f0000004242c820 */ /* 0x000fe20000400000 */
[----:B------:R-:W1:Y:S01]  /*a270*/  MUFU.EX2 R91, R91 ;  /* 0x0000005b005b7308 */ /* 0x000e620000000800 */
[----:B--2---:R-:W-:Y:S01]  /*a280*/  @!P6 FMUL R87, R87, R87 ;  /* 0x000000575757e220 */ /* 0x004fe20000400000 */
[----:B------:R-:W-:-:S04]  /*a290*/  FSETP.GEU.AND P6, PT, R67, -126, PT ;  /* 0xc2fc00004300780b */ /* 0x000fc80003fce000 */
        /* <DEDUP_REMOVED lines=28> */
[----:B------:R-:W-:-:S03]  /*a460*/  FSETP.GEU.AND P5, PT, R99, -126, PT ;  /* 0xc2fc00006300780b */ /* 0x000fc60003fae000 */
[----:B------:R-:W-:Y:S02]  /*a470*/  FADD R148, R109, R74 ;  /* 0x0000004a6d947221 */ /* 0x000fe40000000000 */
        /* <DEDUP_REMOVED lines=12> */
[----:B------:R-:W-:Y:S01]  /*a540*/  FADD R150, R116, R75 ;  /* 0x0000004b74967221 */ /* 0x000fe20000000000 */
[----:B------:R-:W-:Y:S01]  /*a550*/  F2FP.F16.F32.PACK_AB R73, R75, R74 ;  /* 0x0000004a4b49723e */ /* 0x000fe200000000ff */
[----:B------:R-:W-:Y:S01]  /*a560*/  @!P2 FMUL R102, R102, 0.5 ;  /* 0x3f0000006666a820 */ /* 0x000fe20000400000 */
[----:B------:R3:W4:Y:S01]  /*a570*/  MUFU.EX2 R9, R127 ;  /* 0x0000007f00097308 */ /* 0x0007220000000800 */
[----:B-1----:R-:W-:Y:S01]  /*a580*/  @!P3 FMUL R78, R78, R78 ;  /* 0x0000004e4e4eb220 */ /* 0x002fe20000400000 */
[----:B------:R-:W-:Y:S01]  /*a590*/  FSETP.GEU.AND P3, PT, R122, -126, PT ;  /* 0xc2fc00007a00780b */ /* 0x000fe20003f6e000 */
[----:B------:R-:W-:Y:S01]  /*a5a0*/  FADD R145, R145, R150 ;  /* 0x0000009691917221 */ /* 0x000fe20000000000 */
[----:B------:R-:W-:Y:S01]  /*a5b0*/  F2FP.F16.F32.PACK_AB R74, R100, R77 ;  /* 0x0000004d644a723e */ /* 0x000fe200000000ff */
[----:B------:R-:W-:Y:S01]  /*a5c0*/  FADD R150, R43, R78 ;  /* 0x0000004e2b967221 */ /* 0x000fe20000000000 */
[----:B------:R-:W-:Y:S01]  /*a5d0*/  F2FP.F16.F32.PACK_AB R43, R120, R43 ;  /* 0x0000002b782b723e */ /* 0x000fe200000000ff */
[----:B------:R-:W-:Y:S01]  /*a5e0*/  @!P6 FMUL R118, R118, 0.5 ;  /* 0x3f0000007676e820 */ /* 0x000fe20000400000 */
[----:B------:R-:W1:Y:S01]  /*a5f0*/  MUFU.EX2 R102, R102 ;  /* 0x0000006600667308 */ /* 0x000e620000000800 */
[----:B--2---:R-:W-:Y:S01]  /*a600*/  @!P5 FMUL R99, R99, R99 ;  /* 0x000000636363d220 */ /* 0x004fe20000400000 */
[----:B------:R-:W-:Y:S01]  /*a610*/  FSETP.GEU.AND P5, PT, R114, -126, PT ;  /* 0xc2fc00007200780b */ /* 0x000fe20003fae000 */
[----:B---3--:R-:W-:Y:S01]  /*a620*/  FADD R127, R29, R56 ;  /* 0x000000381d7f7221 */ /* 0x008fe20000000000 */
[----:B------:R-:W-:-:S02]  /*a630*/  F2FP.F16.F32.PACK_AB R29, R27, R26 ;  /* 0x0000001a1b1d723e */ /* 0x000fc400000000ff */
[----:B------:R-:W-:Y:S01]  /*a640*/  F2FP.F16.F32.PACK_AB R56, R56, R57 ;  /* 0x000000393838723e */ /* 0x000fe200000000ff */
[----:B------:R-:W-:Y:S01]  /*a650*/  @!P3 FMUL R122, R122, 0.5 ;  /* 0x3f0000007a7ab820 */ /* 0x000fe20000400000 */
[----:B------:R-:W2:Y:S01]  /*a660*/  MUFU.EX2 R118, R118 ;  /* 0x0000007600767308 */ /* 0x000ea20000000800 */
[----:B----4-:R-:W-:Y:S01]  /*a670*/  @!P4 FMUL R9, R9, R9 ;  /* 0x000000090909c220 */ /* 0x010fe20000400000 */
[----:B------:R-:W-:Y:S01]  /*a680*/  FSETP.GEU.AND P4, PT, R111, -126, PT ;  /* 0xc2fc00006f00780b */ /* 0x000fe20003f8e000 */
[----:B------:R-:W-:Y:S01]  /*a690*/  FADD R127, R127, R6 ;  /* 0x000000067f7f7221 */ /* 0x000fe20000000000 */
[----:B------:R-:W-:Y:S01]  /*a6a0*/  FADD R6, R49, R77 ;  /* 0x0000004d31067221 */ /* 0x000fe20000000000 */
[----:B------:R-:W-:Y:S01]  /*a6b0*/  FADD R151, R120, R9 ;  /* 0x0000000978977221 */ /* 0x000fe20000000000 */
[----:B------:R-:W-:Y:S01]  /*a6c0*/  F2FP.F16.F32.PACK_AB R75, R9, R78 ;  /* 0x0000004e094b723e */ /* 0x000fe200000000ff */
[----:B------:R-:W-:Y:S01]  /*a6d0*/  @!P5 FMUL R114, R114, 0.5 ;  /* 0x3f0000007272d820 */ /* 0x000fe20000400000 */
[----:B------:R-:W3:Y:S01]  /*a6e0*/  MUFU.EX2 R122, R122 ;  /* 0x0000007a007a7308 */ /* 0x000ee20000000800 */
[----:B------:R-:W-:Y:S01]  /*a6f0*/  FADD R131, R131, R6 ;  /* 0x0000000683837221 */ /* 0x000fe20000000000 */
[----:B------:R-:W-:Y:S01]  /*a700*/  FADD R6, R16, R100 ;  /* 0x0000006410067221 */ /* 0x000fe20000000000 */
[----:B-1----:R-:W-:Y:S01]  /*a710*/  @!P2 FMUL R102, R102, R102 ;  /* 0x000000666666a220 */ /* 0x002fe20000400000 */
[----:B------:R-:W-:Y:S01]  /*a720*/  FSETP.GEU.AND P2, PT, R30, -126, PT ;  /* 0xc2fc00001e00780b */ /* 0x000fe20003f4e000 */
[----:B------:R-:W-:Y:S01]  /*a730*/  FADD R127, R127, R130 ;  /* 0x000000827f7f7221 */ /* 0x000fe20000000000 */
[----:B------:R-:W-:Y:S01]  /*a740*/  FADD R133, R133, R6 ;  /* 0x0000000685857221 */ /* 0x000fe20000000000 */
[----:B------:R-:W-:Y:S01]  /*a750*/  @!P4 FMUL R111, R111, 0.5 ;  /* 0x3f0000006f6fc820 */ /* 0x000fe20000400000 */
[----:B------:R-:W1:Y:S01]  /*a760*/  MUFU.EX2 R114, R114 ;  /* 0x0000007200727308 */ /* 0x000e620000000800 */
[----:B--2---:R-:W-:Y:S01]  /*a770*/  @!P6 FMUL R118, R118, R118 ;  /* 0x000000767676e220 */ /* 0x004fe20000400000 */
[----:B------:R-:W-:Y:S01]  /*a780*/  FSETP.GEU.AND P6, PT, R142, -126, PT ;  /* 0xc2fc00008e00780b */ /* 0x000fe20003fce000 */
[C---:B------:R-:W-:Y:S01]  /*a790*/  FADD R6, R44.reuse, R105 ;  /* 0x000000692c067221 */ /* 0x040fe20000000000 */
[----:B------:R-:W-:Y:S01]  /*a7a0*/  FADD R131, R131, R132 ;  /* 0x0000008483837221 */ /* 0x000fe20000000000 */
[----:B------:R-:W-:Y:S01]  /*a7b0*/  FADD R133, R133, R134 ;  /* 0x0000008685857221 */ /* 0x000fe20000000000 */
[----:B------:R-:W-:Y:S01]  /*a7c0*/  F2FP.F16.F32.PACK_AB R44, R44, R45 ;  /* 0x0000002d2c2c723e */ /* 0x000fe200000000ff */
[----:B------:R-:W-:Y:S01]  /*a7d0*/  FADD R137, R137, R6 ;  /* 0x0000000689897221 */ /* 0x000fe20000000000 */
[----:B------:R-:W2:Y:S01]  /*a7e0*/  MUFU.EX2 R111, R111 ;  /* 0x0000006f006f7308 */ /* 0x000ea20000000800 */
[----:B---3--:R-:W-:Y:S01]  /*a7f0*/  @!P3 FMUL R122, R122, R122 ;  /* 0x0000007a7a7ab220 */ /* 0x008fe20000400000 */
[----:B------:R-:W-:Y:S01]  /*a800*/  FSETP.GEU.AND P3, PT, R143, -126, PT ;  /* 0xc2fc00008f00780b */ /* 0x000fe20003f6e000 */
[----:B------:R-:W-:Y:S01]  /*a810*/  FADD R6, R186, R93 ;  /* 0x0000005dba067221 */ /* 0x000fe20000000000 */
[----:B------:R-:W-:Y:S01]  /*a820*/  @!P2 FMUL R30, R30, 0.5 ;  /* 0x3f0000001e1ea820 */ /* 0x000fe20000400000 */
[----:B------:R-:W-:Y:S01]  /*a830*/  FADD R140, R137, R140 ;  /* 0x0000008c898c7221 */ /* 0x000fe20000000000 */
[----:B------:R-:W-:Y:S01]  /*a840*/  F2FP.F16.F32.PACK_AB R78, R80, R93 ;  /* 0x0000005d504e723e */ /* 0x000fe200000000ff */
[----:B------:R-:W-:Y:S01]  /*a850*/  @!P6 FMUL R142, R142, 0.5 ;  /* 0x3f0000008e8ee820 */ /* 0x000fe20000400000 */
[----:B------:R-:W-:Y:S01]  /*a860*/  FADD R139, R139, R6 ;  /* 0x000000068b8b7221 */ /* 0x000fe20000000000 */
[----:B-1----:R-:W-:Y:S01]  /*a870*/  @!P5 FMUL R114, R114, R114 ;  /* 0x000000727272d220 */ /* 0x002fe20000400000 */
[----:B------:R-:W-:Y:S01]  /*a880*/  FSETP.GEU.AND P5, PT, R147, -126, PT ;  /* 0xc2fc00009300780b */ /* 0x000fe20003fae000 */
[----:B------:R1:W3:Y:S01]  /*a890*/  MUFU.EX2 R110, R142 ;  /* 0x0000008e006e7308 */ /* 0x0002e20000000800 */
[----:B------:R-:W-:Y:S01]  /*a8a0*/  FADD R6, R17, R80 ;  /* 0x0000005011067221 */ /* 0x000fe20000000000 */
[----:B------:R-:W-:Y:S01]  /*a8b0*/  FADD R127, R127, R140 ;  /* 0x0000008c7f7f7221 */ /* 0x000fe20000000000 */
[----:B------:R-:W-:Y:S01]  /*a8c0*/  F2FP.F16.F32.PACK_AB R27, R121, R34 ;  /* 0x00000022791b723e */ /* 0x000fe200000000ff */
[----:B------:R-:W-:Y:S01]  /*a8d0*/  @!P3 FMUL R143, R143, 0.5 ;  /* 0x3f0000008f8fb820 */ /* 0x000fe20000400000 */
[----:B------:R-:W-:Y:S01]  /*a8e0*/  F2FP.F16.F32.PACK_AB R45, R129, R46 ;  /* 0x0000002e812d723e */ /* 0x000fe200000000ff */
[----:B--2---:R-:W-:Y:S01]  /*a8f0*/  @!P4 FMUL R111, R111, R111 ;  /* 0x0000006f6f6fc220 */ /* 0x004fe20000400000 */
[----:B------:R-:W-:Y:S01]  /*a900*/  FSETP.GEU.AND P4, PT, R146, -126, PT ;  /* 0xc2fc00009200780b */ /* 0x000fe20003f8e000 */
[----:B------:R2:W4:Y:S01]  /*a910*/  MUFU.EX2 R107, R143 ;  /* 0x0000008f006b7308 */ /* 0x0005220000000800 */
[----:B-1----:R-:W-:Y:S01]  /*a920*/  FADD R142, R188, R97 ;  /* 0x00000061bc8e7221 */ /* 0x002fe20000000000 */
[----:B------:R-:W-:Y:S01]  /*a930*/  FADD R149, R50, R111 ;  /* 0x0000006f32957221 */ /* 0x000fe20000000000 */
[----:B------:R-:W-:Y:S01]  /*a940*/  F2FP.F16.F32.PACK_AB R57, R86, R71 ;  /* 0x000000475639723e */ /* 0x000fe200000000ff */
[----:B------:R-:W-:Y:S01]  /*a950*/  @!P5 FMUL R147, R147, 0.5 ;  /* 0x3f0000009393d820 */ /* 0x000fe20000400000 */
[----:B------:R-:W-:Y:S01]  /*a960*/  FADD R142, R142, R141 ;  /* 0x0000008d8e8e7221 */ /* 0x000fe20000000000 */
[----:B------:R-:W-:Y:S01]  /*a970*/  FADD R141, R13, R22 ;  /* 0x000000160d8d7221 */ /* 0x000fe20000000000 */
[----:B------:R-:W-:Y:S01]  /*a980*/  F2FP.F16.F32.PACK_AB R80, R81, R12 ;  /* 0x0000000c5150723e */ /* 0x000fe200000000ff */
[----:B------:R-:W-:Y:S01]  /*a990*/  MUFU.EX2 R30, R30 ;  /* 0x0000001e001e7308 */ /* 0x000fe20000000800 */
[----:B---3--:R-:W-:Y:S01]  /*a9a0*/  @!P6 FMUL R110, R110, R110 ;  /* 0x0000006e6e6ee220 */ /* 0x008fe20000400000 */
[----:B------:R-:W-:Y:S01]  /*a9b0*/  FADD R141, R141, R6 ;  /* 0x000000068d8d7221 */ /* 0x000fe20000000000 */
[----:B------:R-:W-:Y:S01]  /*a9c0*/  FSETP.GEU.AND P6, PT, R119, -126, PT ;  /* 0xc2fc00007700780b */ /* 0x000fe20003fce000 */
[----:B------:R-:W-:Y:S01]  /*a9d0*/  @!P4 FMUL R146, R146, 0.5 ;  /* 0x3f0000009292c820 */ /* 0x000fe20000400000 */
[----:B--2---:R-:W-:Y:S01]  /*a9e0*/  FADD R143, R20, R89 ;  /* 0x00000059148f7221 */ /* 0x004fe20000000000 */
[----:B------:R-:W-:Y:S01]  /*a9f0*/  FADD R194, R51, R110 ;  /* 0x0000006e33c27221 */ /* 0x000fe20000000000 */
[----:B------:R-:W-:Y:S01]  /*aa00*/  FADD R142, R139, R142 ;  /* 0x0000008e8b8e7221 */ /* 0x000fe20000000000 */
[----:B------:R1:W2:Y:S01]  /*aa10*/  MUFU.EX2 R5, R146 ;  /* 0x0000009200057308 */ /* 0x0002a20000000800 */
[----:B----4-:R-:W-:Y:S01]  /*aa20*/  @!P3 FMUL R107, R107, R107 ;  /* 0x0000006b6b6bb220 */ /* 0x010fe20000400000 */
[----:B------:R-:W-:Y:S01]  /*aa30*/  FSETP.GEU.AND P3, PT, R115, -126, PT ;  /* 0xc2fc00007300780b */ /* 0x000fe20003f6e000 */
[----:B------:R-:W-:Y:S01]  /*aa40*/  FADD R144, R144, R143 ;  /* 0x0000008f90907221 */ /* 0x000fe20000000000 */
[----:B------:R-:W-:Y:S01]  /*aa50*/  FADD R143, R26, R71 ;  /* 0x000000471a8f7221 */ /* 0x000fe20000000000 */
[----:B------:R-:W-:Y:S01]  /*aa60*/  FADD R142, R131, R142 ;  /* 0x0000008e838e7221 */ /* 0x000fe20000000000 */
[----:B------:R-:W-:Y:S01]  /*aa70*/  F2FP.F16.F32.PACK_AB R26, R13, R190 ;  /* 0x000000be0d1a723e */ /* 0x000fe200000000ff */
[----:B------:R-:W-:Y:S01]  /*aa80*/  FADD R144, R141, R144 ;  /* 0x000000908d907221 */ /* 0x000fe20000000000 */
[----:B------:R3:W4:Y:S01]  /*aa90*/  MUFU.EX2 R6, R147 ;  /* 0x0000009300067308 */ /* 0x0007220000000800 */
[----:B------:R-:W-:Y:S01]  /*aaa0*/  @!P6 FMUL R119, R119, 0.5 ;  /* 0x3f0000007777e820 */ /* 0x000fe20000400000 */
[----:B------:R-:W-:Y:S01]  /*aab0*/  FADD R143, R143, R148 ;  /* 0x000000948f8f7221 */ /* 0x000fe20000000000 */
[----:B-1----:R-:W-:Y:S01]  /*aac0*/  FADD R146, R35, R66 ;  /* 0x0000004223927221 */ /* 0x002fe20000000000 */
[----:B------:R-:W-:Y:S01]  /*aad0*/  FADD R148, R79, R114 ;  /* 0x000000724f947221 */ /* 0x000fe20000000000 */
[----:B------:R-:W-:Y:S01]  /*aae0*/  FADD R144, R133, R144 ;  /* 0x0000009085907221 */ /* 0x000fe20000000000 */
[----:B------:R-:W-:Y:S01]  /*aaf0*/  MOV R13, UR4 ;  /* 0x00000004000d7c02 */ /* 0x000fe20008000f00 */
[----:B------:R-:W-:Y:S01]  /*ab00*/  @!P3 FMUL R115, R115, 0.5 ;  /* 0x3f0000007373b820 */ /* 0x000fe20000400000 */
[----:B------:R-:W-:Y:S01]  /*ab10*/  MUFU.EX2 R119, R119 ;  /* 0x0000007700777308 */ /* 0x000fe20000000800 */
[----:B--2---:R-:W-:Y:S01]  /*ab20*/  @!P4 FMUL R5, R5, R5 ;  /* 0x000000050505c220 */ /* 0x004fe20000400000 */
[----:B------:R-:W-:Y:S01]  /*ab30*/  FSETP.GEU.AND P4, PT, R106, -126, PT ;  /* 0xc2fc00006a00780b */ /* 0x000fe20003f8e000 */
[----:B---3--:R-:W-:Y:S01]  /*ab40*/  FADD R147, R42, R91 ;  /* 0x0000005b2a937221 */ /* 0x008fe20000000000 */
[----:B------:R-:W-:Y:S01]  /*ab50*/  FADD R146, R146, R149 ;  /* 0x0000009592927221 */ /* 0x000fe20000000000 */
[----:B------:R-:W-:Y:S01]  /*ab60*/  FADD R149, R38, R67 ;  /* 0x0000004326957221 */ /* 0x000fe20000000000 */
[----:B------:R-:W-:Y:S01]  /*ab70*/  FADD R144, R127, R144 ;  /* 0x000000907f907221 */ /* 0x000fe20000000000 */
[----:B------:R-:W-:Y:S01]  /*ab80*/  FADD R198, R147, R148 ;  /* 0x0000009493c67221 */ /* 0x000fe20000000000 */
[----:B------:R-:W1:Y:S01]  /*ab90*/  MUFU.EX2 R115, R115 ;  /* 0x0000007300737308 */ /* 0x000e620000000800 */
[----:B----4-:R-:W-:Y:S01]  /*aba0*/  @!P5 FMUL R6, R6, R6 ;  /* 0x000000060606d220 */ /* 0x010fe20000400000 */
[----:B------:R-:W-:Y:S01]  /*abb0*/  FSETP.GEU.AND P5, PT, R103, -126, PT ;  /* 0xc2fc00006700780b */ /* 0x000fe20003fae000 */
[----:B------:R-:W-:Y:S01]  /*abc0*/  FADD R147, R104, R59 ;  /* 0x0000003b68937221 */ /* 0x000fe20000000000 */
[----:B------:R-:W-:Y:S01]  /*abd0*/  FADD R148, R31, R90 ;  /* 0x0000005a1f947221 */ /* 0x000fe20000000000 */
[----:B------:R-:W-:Y:S01]  /*abe0*/  FADD R200, R149, R194 ;  /* 0x000000c295c87221 */ /* 0x000fe20000000000 */
[----:B------:R-:W-:Y:S01]  /*abf0*/  FADD R149, R113, R70 ;  /* 0x0000004671957221 */ /* 0x000fe20000000000 */
[----:B------:R-:W-:Y:S01]  /*ac00*/  @!P4 FMUL R106, R106, 0.5 ;  /* 0x3f0000006a6ac820 */ /* 0x000fe20000400000 */
[----:B------:R-:W-:Y:S01]  /*ac10*/  FADD R191, R147, R150 ;  /* 0x0000009693bf7221 */ /* 0x000fe20000000000 */
[----:B------:R-:W-:Y:S01]  /*ac20*/  FADD R193, R148, R151 ;  /* 0x0000009794c17221 */ /* 0x000fe20000000000 */
[----:B------:R-:W-:Y:S01]  /*ac30*/  FADD R148, R125, R98 ;  /* 0x000000627d947221 */ /* 0x000fe20000000000 */
[----:B------:R-:W-:Y:S01]  /*ac40*/  FADD R151, R128, R107 ;  /* 0x0000006b80977221 */ /* 0x000fe20000000000 */
[----:B------:R-:W-:Y:S01]  /*ac50*/  FADD R147, R117, R62 ;  /* 0x0000003e75937221 */ /* 0x000fe20000000000 */
[----:B------:R-:W2:Y:S01]  /*ac60*/  MUFU.EX2 R106, R106 ;  /* 0x0000006a006a7308 */ /* 0x000ea20000000800 */
        /* <DEDUP_REMOVED lines=9> */
[----:B------:R-:W-:Y:S01]  /*ad00*/  FADD R147, R108, R87 ;  /* 0x000000576c937221 */ /* 0x000fe20000000000 */
[----:B------:R-:W-:Y:S01]  /*ad10*/  FADD R150, R129, R118 ;  /* 0x0000007681967221 */ /* 0x000fe20000000000 */
[----:B------:R-:W-:Y:S01]  /*ad20*/  FADD R149, R112, R95 ;  /* 0x0000005f70957221 */ /* 0x000fe20000000000 */
[----:B------:R-:W-:Y:S01]  /*ad30*/  FADD R194, R83, R6 ;  /* 0x0000000653c27221 */ /* 0x000fe20000000000 */
[----:B------:R-:W-:Y:S01]  /*ad40*/  FADD R148, R34, R63 ;  /* 0x0000003f22947221 */ /* 0x000fe20000000000 */
[----:B------:R-:W-:Y:S01]  /*ad50*/  FADD R151, R47, R122 ;  /* 0x0000007a2f977221 */ /* 0x000fe20000000000 */
[----:B------:R-:W-:Y:S01]  /*ad60*/  @!P6 FMUL R119, R119, R119 ;  /* 0x000000777777e220 */ /* 0x000fe20000400000 */
[----:B--2---:R-:W-:Y:S01]  /*ad70*/  @!P4 FMUL R106, R106, R106 ;  /* 0x0000006a6a6ac220 */ /* 0x004fe20000400000 */
[----:B------:R-:W-:Y:S01]  /*ad80*/  FADD R196, R147, R150 ;  /* 0x0000009693c47221 */ /* 0x000fe20000000000 */
[----:B------:R-:W-:Y:S01]  /*ad90*/  FADD R199, R149, R194 ;  /* 0x000000c295c77221 */ /* 0x000fe20000000000 */
[----:B------:R-:W-:Y:S01]  /*ada0*/  FADD R197, R148, R151 ;  /* 0x0000009794c57221 */ /* 0x000fe20000000000 */
[----:B------:R-:W-:Y:S01]  /*adb0*/  @!P3 FMUL R136, R136, 0.5 ;  /* 0x3f0000008888b820 */ /* 0x000fe20000400000 */
[----:B------:R-:W-:Y:S01]  /*adc0*/  FADD R148, R39, R102 ;  /* 0x0000006627947221 */ /* 0x000fe20000000000 */
[----:B------:R-:W-:Y:S01]  /*add0*/  FADD R151, R55, R106 ;  /* 0x0000006a37977221 */ /* 0x000fe20000000000 */
[----:B------:R-:W-:Y:S01]  /*ade0*/  FADD R147, R121, R94 ;  /* 0x0000005e79937221 */ /* 0x000fe20000000000 */
[----:B-1----:R-:W-:Y:S01]  /*adf0*/  @!P5 FMUL R103, R103, R103 ;  /* 0x000000676767d220 */ /* 0x002fe20000400000 */
        /* <DEDUP_REMOVED lines=20> */
[----:B------:R-:W-:Y:S01]  /*af40*/  SHF.L.U32 R13, R13, 0x1f, RZ ;  /* 0x0000001f0d0d7819 */ /* 0x000fe200000006ff */
[----:B------:R-:W-:Y:S01]  /*af50*/  FADD R143, R143, R148 ;  /* 0x000000948f8f7221 */ /* 0x000fe20000000000 */
[----:B------:R-:W-:Y:S01]  /*af60*/  FADD R194, R145, R194 ;  /* 0x000000c291c27221 */ /* 0x000fe20000000000 */
[----:B------:R-:W-:Y:S01]  /*af70*/  FADD R123, R123, R144 ;  /* 0x000000907b7b7221 */ /* 0x000fe20000000000 */
[----:B------:R-:W-:Y:S01]  /*af80*/  @!P2 FMUL R30, R30, R30 ;  /* 0x0000001e1e1ea220 */ /* 0x000fe20000400000 */
[----:B------:R-:W-:Y:S01]  /*af90*/  F2FP.F16.F32.PACK_AB R62, R22, R65 ;  /* 0x00000041163e723e */ /* 0x000fe200000000ff */
[----:B------:R-:W-:Y:S01]  /*afa0*/  FADD R194, R143, R194 ;  /* 0x000000c28fc27221 */ /* 0x000fe20000000000 */
[----:B-1----:R-:W-:Y:S01]  /*afb0*/  @!P3 FMUL R135, R135, R135 ;  /* 0x000000878787b220 */ /* 0x002fe20000400000 */
[----:B------:R-:W-:Y:S01]  /*afc0*/  F2FP.F16.F32.PACK_AB R65, R91, R66 ;  /* 0x000000425b41723e */ /* 0x000fe200000000ff */
[----:B------:R1:W2:Y:S01]  /*afd0*/  SYNCS.PHASECHK.TRANS64.TRYWAIT P2, [UR11+0x2c000], R13 ;  /* 0x02c0000dff0075a7 */ /* 0x0002a2000804014b */
[----:B------:R-:W-:Y:S01]  /*afe0*/  F2FP.F16.F32.PACK_AB R55, R82, R55 ;  /* 0x000000375237723e */ /* 0x000fe200000000ff */
[----:B------:R-:W-:Y:S01]  /*aff0*/  FFMA R3, R30, R3, R123 ;  /* 0x000000031e037223 */ /* 0x000fe2000000007b */
[----:B------:R-:W-:Y:S01]  /*b000*/  F2FP.F16.F32.PACK_AB R66, R69, R92 ;  /* 0x0000005c4542723e */ /* 0x000fe200000000ff */
[-C--:B------:R-:W-:Y:S01]  /*b010*/  FMUL R152, R152, R30.reuse ;  /* 0x0000001e98987220 */ /* 0x080fe20000400000 */
        /* <DEDUP_REMOVED lines=14> */
[----:B------:R-:W-:Y:S01]  /*b100*/  FMUL R181, R181, R30 ;  /* 0x0000001eb5b57220 */ /* 0x000fe20000400000 */
[----:B------:R-:W-:Y:S01]  /*b110*/  F2FP.F16.F32.PACK_AB R42, R16, R49 ;  /* 0x00000031102a723e */ /* 0x000fe200000000ff */
[----:B------:R-:W-:Y:S01]  /*b120*/  FFMA R2, R135, R2, R194 ;  /* 0x0000000287027223 */ /* 0x000fe200000000c2 */
[----:B------:R-:W-:Y:S01]  /*b130*/  F2FP.F16.F32.PACK_AB R69, R95, R70 ;  /* 0x000000465f45723e */ /* 0x000fe200000000ff */
[----:B------:R-:W-:Y:S01]  /*b140*/  FMUL R154, R154, R135 ;  /* 0x000000879a9a7220 */ /* 0x000fe20000400000 */
[----:B------:R-:W-:Y:S01]  /*b150*/  F2FP.F16.F32.PACK_AB R82, R84, R11 ;  /* 0x0000000b5452723e */ /* 0x000fe200000000ff */
[----:B------:R-:W-:Y:S01]  /*b160*/  FMUL R155, R155, R135 ;  /* 0x000000879b9b7220 */ /* 0x000fe20000400000 */
[----:B------:R-:W-:Y:S01]  /*b170*/  F2FP.F16.F32.PACK_AB R30, R192, R25 ;  /* 0x00000019c01e723e */ /* 0x000fe200000000ff */
[-C--:B------:R-:W-:Y:S01]  /*b180*/  FMUL R158, R158, R135.reuse ;  /* 0x000000879e9e7220 */ /* 0x080fe20000400000 */
        /* <DEDUP_REMOVED lines=38> */
[----:B------:R-:W-:Y:S01]  /*b3f0*/  F2FP.F16.F32.PACK_AB R86, R89, R8 ;  /* 0x000000085956723e */ /* 0x000fe200000000ff */
[----:B-12---:R-:W-:Y:S06]  /*b400*/  @!P0 BRA `(.L_x_27) ;  /* 0x0000000000048947 */ /* 0x006fec0003800000 */
[----:B------:R-:W-:Y:S01]  /*b410*/  BPT.TRAP 0x1 ;  /* 0x000000040000795c */ /* 0x000fe20000300000 */
.L_x_27:
[----:B------:R-:W-:Y:S05]  /*b420*/  @P2 BRA `(.L_x_28) ;  /* 0x0000000000082947 */ /* 0x000fea0003800000 */
[----:B------:R-:W1:Y:S02]  /*b430*/  SYNCS.PHASECHK.TRANS64.TRYWAIT P2, [UR11+0x2c000], R13 ;  /* 0x02c0000dff0075a7 */ /* 0x000e64000804014b */
[----:B-1----:R-:W-:Y:S05]  /*b440*/  @!P2 BRA `(.L_x_29) ;  /* 0x000000880000a947 */ /* 0x002fea0003800000 */
.L_x_28:
[----:B------:R-:W-:Y:S01]  /*b450*/  ULEA UR14, UR10, UR6, 0xb ;  /* 0x000000060a0e7291 */ /* 0x000fe2000f8e583f */
[----:B------:R-:W-:Y:S01]  /*b460*/  WARPGROUP.ARRIVE ;  /* 0x00000000000079c5 */ /* 0x000fe20000000000 */
[----:B------:R-:W-:Y:S01]  /*b470*/  UMOV UR15, 0x40000040 ;  /* 0x40000040000f7882 */ /* 0x000fe20000000000 */
[----:B------:R-:W-:Y:S01]  /*b480*/  UMOV UR19, 0x40000040 ;  /* 0x4000004000137882 */ /* 0x000fe20000000000 */
[----:B------:R-:W-:Y:S01]  /*b490*/  UIADD3 UR18, UR14, 0x80, URZ ;  /* 0x000000800e127890 */ /* 0x000fe2000fffe03f */
[----:B------:R-:W-:-:S04]  /*b4a0*/  F2FP.F16.F32.PACK_AB R87, R103, R106 ;  /* 0x0000006a6757723e */ /* 0x000fc800000000ff */
[----:B------:R-:W-:Y:S01]  /*b4b0*/  HGMMA.64x64x16.F32 R152, R28, gdesc[UR12].tnspB, R152, gsb0 ;  /* 0x40e0000c1c987df0 */ /* 0x000fe20008000898 */
[----:B------:R-:W-:Y:S02]  /*b4c0*/  UMOV UR15, 0x40000040 ;  /* 0x40000040000f7882 */ /* 0x000fe40000000000 */
[----:B------:R-:W-:Y:S02]  /*b4d0*/  WARPGROUP.DEPBAR.LE gsb0, 0x0 ;  /* 0x00008000000079c5 */ /* 0x000fe40000010000 */
[----:B------:R-:W-:-:S06]  /*b4e0*/  WARPGROUP.ARRIVE ;  /* 0x00000000000079c5 */ /* 0x000fcc0000000000 */
[----:B------:R-:W-:Y:S01]  /*b4f0*/  HGMMA.64x64x16.F32 R152, R24, gdesc[UR16].tnspB, R152, gsb0 ;  /* 0x40e0001018987df0 */ /* 0x000fe20008000898 */
[----:B------:R-:W-:Y:S01]  /*b500*/  UIADD3 UR18, UR14, 0x100, URZ ;  /* 0x000001000e127890 */ /* 0x000fe2000fffe03f */
[----:B------:R-:W-:Y:S01]  /*b510*/  UMOV UR19, 0x40000040 ;  /* 0x4000004000137882 */ /* 0x000fe20000000000 */
        /* <DEDUP_REMOVED lines=60> */
[----:B------:R-:W-:Y:S01]  /*b8e0*/  UIADD3 UR14, UR14, 0x780, URZ ;  /* 0x000007800e0e7890 */ /* 0x000fe2000fffe03f */
[----:B------:R-:W-:Y:S02]  /*b8f0*/  WARPGROUP.DEPBAR.LE gsb0, 0x0 ;  /* 0x00008000000079c5 */ /* 0x000fe40000010000 */
[----:B------:R-:W-:-:S06]  /*b900*/  WARPGROUP.ARRIVE ;  /* 0x00000000000079c5 */ /* 0x000fcc0000000000 */
[----:B------:R-:W-:Y:S03]  /*b910*/  HGMMA.64x64x16.F32 R152, R80, gdesc[UR16].tnspB, R152, gsb0 ;  /* 0x40e0001050987df0 */ /* 0x000fe60008000898 */
[----:B------:R-:W-:Y:S02]  /*b920*/  WARPGROUP.DEPBAR.LE gsb0, 0x0 ;  /* 0x00008000000079c5 */ /* 0x000fe40000010000 */
[----:B------:R-:W-:-:S06]  /*b930*/  WARPGROUP.ARRIVE ;  /* 0x00000000000079c5 */ /* 0x000fcc0000000000 */
[----:B------:R-:W-:Y:S03]  /*b940*/  HGMMA.64x64x16.F32 R152, R84, gdesc[UR12].tnspB, R152, gsb0 ;  /* 0x40e0000c54987df0 */ /* 0x000fe60008000898 */
[----:B------:R-:W-:Y:S02]  /*b950*/  WARPGROUP.DEPBAR.LE gsb0, 0x0 ;  /* 0x00008000000079c5 */ /* 0x000fe40000010000 */
[----:B------:R-:W-:Y:S05]  /*b960*/  @!P0 BRA `(.L_x_30) ;  /* 0x0000000000048947 */ /* 0x000fea0003800000 */
[----:B------:R-:W-:Y:S01]  /*b970*/  BPT.TRAP 0x1 ;  /* 0x000000040000795c */ /* 0x000fe20000300000 */
.L_x_30:
[----:B------:R-:W-:-:S04]  /*b980*/  ULEA UR11, UR5, UR36, 0x3 ;  /* 0x00000024050b7291 */ /* 0x000fc8000f8e183f */
[----:B------:R-:W-:-:S04]  /*b990*/  UIADD3 UR11, UR11, 0x2c028, URZ ;  /* 0x0002c0280b0b7890 */ /* 0x000fc8000fffe03f */
[----:B------:R-:W-:-:S09]  /*b9a0*/  UPRMT UR11, URZ, 0x654, UR11 ;  /* 0x000006543f0b7896 */ /* 0x000fd2000800000b */
[----:B------:R-:W-:Y:S01]  /*b9b0*/  SYNCS.ARRIVE.TRANS64.RED.A1T0 RZ, [UR11], RZ ;  /* 0x000000ffffff79a7 */ /* 0x000fe2000810040b */
[----:B------:R-:W-:Y:S05]  /*b9c0*/  @P1 BRA `(.L_x_31) ;  /* 0x0000000000041947 */ /* 0x000fea0003800000 */
[----:B------:R-:W-:Y:S01]  /*b9d0*/  BPT.TRAP 0x1 ;  /* 0x000000040000795c */ /* 0x000fe20000300000 */
.L_x_31:
[----:B------:R-:W-:-:S04]  /*b9e0*/  UIADD3 UR5, UR5, 0x1, URZ ;  /* 0x0000000105057890 */ /* 0x000fc8000fffe03f */
[----:B------:R-:W-:-:S04]  /*b9f0*/  UISETP.NE.AND UP0, UPT, UR5, 0x5, UPT ;  /* 0x000000050500788c */ /* 0x000fc8000bf05270 */
[----:B------:R-:W-:Y:S01]  /*ba00*/  USEL UR11, UR5, URZ, UP0 ;  /* 0x0000003f050b7287 */ /* 0x000fe20008000000 */
[----:B------:R-:W-:Y:S11]  /*ba10*/  @!P0 BRA `(.L_x_32) ;  /* 0x0000000000048947 */ /* 0x000ff60003800000 */
[----:B------:R-:W-:Y:S01]  /*ba20*/  BPT.TRAP 0x1 ;  /* 0x000000040000795c */ /* 0x000fe20000300000 */
.L_x_32:
[----:B------:R-:W-:-:S04]  /*ba30*/  ULEA UR5, UR11, UR36, 0x3 ;  /* 0x000000240b057291 */ /* 0x000fc8000f8e183f */
[----:B------:R-:W-:-:S04]  /*ba40*/  UIADD3 UR5, UR5, 0x2c028, URZ ;  /* 0x0002c02805057890 */ /* 0x000fc8000fffe03f */
[----:B------:R-:W-:-:S09]  /*ba50*/  UPRMT UR5, URZ, 0x654, UR5 ;  /* 0x000006543f057896 */ /* 0x000fd20008000005 */
[----:B------:R-:W-:Y:S01]  /*ba60*/  SYNCS.ARRIVE.TRANS64.RED.A1T0 RZ, [UR5], RZ ;  /* 0x000000ffffff79a7 */ /* 0x000fe20008100405 */
[----:B------:R-:W-:Y:S05]  /*ba70*/  @P1 BRA `(.L_x_33) ;  /* 0x0000000000041947 */ /* 0x000fea0003800000 */
[----:B------:R-:W-:Y:S01]  /*ba80*/  BPT.TRAP 0x1 ;  /* 0x000000040000795c */ /* 0x000fe20000300000 */
.L_x_33:
[----:B------:R-:W-:Y:S01]  /*ba90*/  UISETP.GT.AND UP3, UPT, UR7, 0x2, UPT ;  /* 0x000000020700788c */ /* 0x000fe2000bf64270 */
[----:B------:R-:W-:Y:S01]  /*baa0*/  IADD3 R0, R0, 0x100, RZ ;  /* 0x0000010000007810 */ /* 0x000fe20007ffe0ff */
[----:B------:R-:W-:Y:S01]  /*bab0*/  UIADD3 UR10, UR10, 0x1, URZ ;  /* 0x000000010a0a7890 */ /* 0x000fe2000fffe03f */
[----:B------:R-:W-:Y:S01]  /*bac0*/  IMAD.MOV.U32 R9, RZ, RZ, R4 ;  /* 0x000000ffff097224 */ /* 0x000fe200078e0004 */
[----:B------:R-:W-:Y:S01]  /*bad0*/  UIADD3 UR5, UR11, 0x1, URZ ;  /* 0x000000010b057890 */ /* 0x000fe2000fffe03f */
[----:B------:R-:W-:Y:S01]  /*bae0*/  MOV R5, R7 ;  /* 0x0000000700057202 */ /* 0x000fe20000000f00 */
[----:B------:R-:W-:Y:S01]  /*baf0*/  UISETP.NE.AND UP2, UPT, UR10, 0x5, UPT ;  /* 0x000000050a00788c */ /* 0x000fe2000bf45270 */
[----:B------:R-:W-:Y:S01]  /*bb00*/  PLOP3.LUT P2, PT, PT, PT, UP3, 0x80, 0x0 ;  /* 0x000000000000781c */ /* 0x000fe20003f4f038 */
[----:B------:R-:W-:Y:S02]  /*bb10*/  UIADD3 UR11, UR7, -0x1, URZ ;  /* 0xffffffff070b7890 */ /* 0x000fe4000fffe03f */
[----:B------:R-:W-:-:S02]  /*bb20*/  USEL UR7, URZ, 0x1, UP2 ;  /* 0x000000013f077887 */ /* 0x000fc40009000000 */
[----:B------:R-:W-:Y:S02]  /*bb30*/  UISETP.NE.AND UP0, UPT, UR5, 0x5, UPT ;  /* 0x000000050500788c */ /* 0x000fe4000bf05270 */
[----:B------:R-:W-:Y:S02]  /*bb40*/  ULOP3.LUT UR4, UR4, UR7, URZ, 0x3c, !UPT ;  /* 0x0000000704047292 */ /* 0x000fe4000f8e3c3f */
[----:B------:R-:W-:Y:S02]  /*bb50*/  USEL UR5, UR5, URZ, UP0 ;  /* 0x0000003f05057287 */ /* 0x000fe40008000000 */
[----:B------:R-:W-:Y:S01]  /*bb60*/  USEL UR25, UR10, URZ, UP2 ;  /* 0x0000003f0a197287 */ /* 0x000fe20009000000 */
[----:B------:R-:W-:Y:S01]  /*bb70*/  UMOV UR7, UR11 ;  /* 0x0000000b00077c82 */ /* 0x000fe20008000000 */
[----:B------:R-:W-:Y:S10]  /*bb80*/  @P2 BRA `(.L_x_34) ;  /* 0xffffffb400942947 */ /* 0x000ff4000383ffff */
[----:B------:R-:W-:-:S05]  /*bb90*/  UMOV UR7, UR11 ;  /* 0x0000000b00077c82 */ /* 0x000fca0008000000 */
.L_x_23:
[----:B------:R-:W-:-:S06]  /*bba0*/  UISETP.GE.AND UP0, UPT, UR7, 0x1, UPT ;  /* 0x000000010700788c */ /* 0x000fcc000bf06270 */
[----:B------:R-:W-:-:S13]  /*bbb0*/  PLOP3.LUT P2, PT, PT, PT, UP0, 0x80, 0x0 ;  /* 0x000000000000781c */ /* 0x000fda0003f4f008 */
[----:B------:R-:W-:Y:S05]  /*bbc0*/  @!P2 BRA `(.L_x_35) ;  /* 0x0000005800a4a947 */ /* 0x000fea0003800000 */
[----:B-1----:R-:W-:Y:S01]  /*bbd0*/  MOV R5, R4 ;  /* 0x0000000400057202 */ /* 0x002fe20000000f00 */
[----:B------:R-:W-:Y:S01]  /*bbe0*/  ULDC UR27, c[0x0][0x604] ;  /* 0x00018100001b7ab9 */ /* 0x000fe20000000800 */
[----:B------:R-:W-:Y:S01]  /*bbf0*/  MOV R6, R7 ;  /* 0x0000000700067202 */ /* 0x000fe20000000f00 */
[----:B------:R-:W-:-:S06]  /*bc00*/  ULDC UR28, c[0x0][0x28c] ;  /* 0x0000a300001c7ab9 */ /* 0x000fcc0000000800 */
.L_x_46:
[----:B------:R-:W-:Y:S05]  /*bc10*/  @!P0 BRA `(.L_x_36) ;  /* 0x0000000000048947 */ /* 0x000fea0003800000 */
[----:B------:R-:W-:Y:S01]  /*bc20*/  BPT.TRAP 0x1 ;  /* 0x000000040000795c */ /* 0x000fe20000300000 */
.L_x_36:
[----:B------:R-:W-:Y:S01]  /*bc30*/  ULEA UR10, UR25, UR36, 0x3 ;  /* 0x00000024190a7291 */ /* 0x000fe2000f8e183f */
[----:B------:R-:W-:-:S05]  /*bc40*/  IMAD.U32 R4, RZ, RZ, UR4 ;  /* 0x00000004ff047e24 */ /* 0x000fca000f8e00ff */
[----:B------:R-:W-:-:S04]  /*bc50*/  SHF.L.U32 R4, R4, 0x1f, RZ ;  /* 0x0000001f04047819 */ /* 0x000fc800000006ff */
[----:B------:R-:W1:Y:S02]  /*bc60*/  SYNCS.PHASECHK.TRANS64.TRYWAIT P2, [UR10+0x2c000], R4 ;  /* 0x02c00004ff0075a7 */ /* 0x000e64000804014a */
[----:B-1----:R-:W-:Y:S05]  /*bc70*/  @!P2 BRA `(.L_x_37) ;  /* 0x00000080000ca947 */ /* 0x002fea0003800000 */
.L_x_106:
        /* <DEDUP_REMOVED lines=29> */
.L_x_38:
[C---:B-1----:R-:W-:Y:S01]  /*be50*/  IADD3 R7, R0.reuse, 0x1, RZ ;  /* 0x0000000100077810 */ /* 0x042fe20007ffe0ff */
[C---:B------:R-:W-:Y:S01]  /*be60*/  VIADD R16, R0.reuse, 0xe0 ;  /* 0x000000e000107836 */ /* 0x040fe20000000000 */
[C---:B------:R-:W-:Y:S01]  /*be70*/  IADD3 R10, R0.reuse, 0x9, RZ ;  /* 0x00000009000a7810 */ /* 0x040fe20007ffe0ff */
[----:B------:R-:W-:Y:S01]  /*be80*/  ULEA UR11, UR10, UR36, 0x3 ;  /* 0x000000240a0b7291 */ /* 0x000fe2000f8e183f */
[----:B------:R-:W-:Y:S01]  /*be90*/  ISETP.GE.AND P6, PT, R7, UR28, PT ;  /* 0x0000001c07007c0c */ /* 0x000fe2000bfc6270 */
[C---:B------:R-:W-:Y:S01]  /*bea0*/  VIADD R7, R0.reuse, 0x10 ;  /* 0x0000001000077836 */ /* 0x040fe20000000000 */
[C---:B------:R-:W-:Y:S02]  /*beb0*/  IADD3 R9, R0.reuse, 0x8, RZ ;  /* 0x0000000800097810 */ /* 0x040fe40007ffe0ff */
[----:B------:R-:W-:Y:S02]  /*bec0*/  ISETP.GE.AND P5, PT, R0, UR28, PT ;  /* 0x0000001c00007c0c */ /* 0x000fe4000bfa6270 */
[----:B------:R-:W-:-:S02]  /*bed0*/  ISETP.GE.AND P3, PT, R10, UR28, PT ;  /* 0x0000001c0a007c0c */ /* 0x000fc4000bf66270 */
[C---:B------:R-:W-:Y:S02]  /*bee0*/  IADD3 R10, R0.reuse, 0x11, RZ ;  /* 0x00000011000a7810 */ /* 0x040fe40007ffe0ff */
[----:B------:R-:W-:Y:S02]  /*bef0*/  ISETP.GE.AND P2, PT, R7, UR28, PT ;  /* 0x0000001c07007c0c */ /* 0x000fe4000bf46270 */
[----:B------:R-:W-:Y:S02]  /*bf00*/  IADD3 R7, R0, 0x18, RZ ;  /* 0x0000001800077810 */ /* 0x000fe40007ffe0ff */
[----:B------:R-:W-:Y:S02]  /*bf10*/  ISETP.GE.AND P4, PT, R9, UR28, PT ;  /* 0x0000001c09007c0c */ /* 0x000fe4000bf86270 */
[----:B------:R-:W-:Y:S02]  /*bf20*/  FSEL R24, R24, -INF , !P5 ;  /* 0xff80000018187808 */ /* 0x000fe40006800000 */
[----:B------:R-:W-:-:S02]  /*bf30*/  FSEL R9, R26, -INF , !P5 ;  /* 0xff8000001a097808 */ /* 0x000fc40006800000 */
[----:B------:R-:W-:Y:S02]  /*bf40*/  ISETP.GE.AND P5, PT, R10, UR28, PT ;  /* 0x0000001c0a007c0c */ /* 0x000fe4000bfa6270 */
[----:B------:R-:W-:Y:S02]  /*bf50*/  FSEL R25, R25, -INF , !P6 ;  /* 0xff80000019197808 */ /* 0x000fe40007000000 */
[----:B------:R-:W-:Y:S02]  /*bf60*/  FSEL R27, R27, -INF , !P6 ;  /* 0xff8000001b1b7808 */ /* 0x000fe40007000000 */
[C---:B------:R-:W-:Y:S02]  /*bf70*/  IADD3 R10, R0.reuse, 0x19, RZ ;  /* 0x00000019000a7810 */ /* 0x040fe40007ffe0ff */
[----:B------:R-:W-:Y:S01]  /*bf80*/  ISETP.GE.AND P6, PT, R7, UR28, PT ;  /* 0x0000001c07007c0c */ /* 0x000fe2000bfc6270 */
[----:B------:R-:W-:Y:S01]  /*bf90*/  VIADD R7, R0, 0x20 ;  /* 0x0000002000077836 */ /* 0x000fe20000000000 */
[----:B------:R-:W-:-:S02]  /*bfa0*/  FSEL R28, R28, -INF , !P4 ;  /* 0xff8000001c1c7808 */ /* 0x000fc40006000000 */
[----:B------:R-:W-:Y:S02]  /*bfb0*/  FSEL R30, R30, -INF , !P4 ;  /* 0xff8000001e1e7808 */ /* 0x000fe40006000000 */
[----:B------:R-:W-:Y:S02]  /*bfc0*/  ISETP.GE.AND P4, PT, R10, UR28, PT ;  /* 0x0000001c0a007c0c */ /* 0x000fe4000bf86270 */
[----:B------:R-:W-:Y:S02]  /*bfd0*/  IADD3 R10, R0, 0x21, RZ ;  /* 0x00000021000a7810 */ /* 0x000fe40007ffe0ff */
[----:B------:R-:W-:Y:S02]  /*bfe0*/  FSEL R29, R29, -INF , !P3 ;  /* 0xff8000001d1d7808 */ /* 0x000fe40005800000 */
[----:B------:R-:W-:Y:S02]  /*bff0*/  FSEL R31, R31, -INF , !P3 ;  /* 0xff8000001f1f7808 */ /* 0x000fe40005800000 */
[----:B------:R-:W-:-:S02]  /*c000*/  ISETP.GE.AND P3, PT, R7, UR28, PT ;  /* 0x0000001c07007c0c */ /* 0x000fc4000bf66270 */
[----:B------:R-:W-:Y:S02]  /*c010*/  IADD3 R7, R0, 0x28, RZ ;  /* 0x0000002800077810 */ /* 0x000fe40007ffe0ff */
[----:B------:R-:W-:Y:S02]  /*c020*/  FSEL R32, R32, -INF , !P2 ;  /* 0xff80000020207808 */ /* 0x000fe40005000000 */
[----:B------:R-:W-:Y:S02]  /*c030*/  FSEL R34, R34, -INF , !P2 ;  /* 0xff80000022227808 */ /* 0x000fe40005000000 */
[----:B------:R-:W-:Y:S02]  /*c040*/  ISETP.GE.AND P2, PT, R10, UR28, PT ;  /* 0x0000001c0a007c0c */ /* 0x000fe4000bf46270 */
[----:B------:R-:W-:Y:S02]  /*c050*/  IADD3 R10, R0, 0x29, RZ ;  /* 0x00000029000a7810 */ /* 0x000fe40007ffe0ff */
[----:B------:R-:W-:-:S02]  /*c060*/  FSEL R33, R33, -INF , !P5 ;  /* 0xff80000021217808 */ /* 0x000fc40006800000 */
[----:B------:R-:W-:Y:S02]  /*c070*/  FSEL R35, R35, -INF , !P5 ;  /* 0xff80000023237808 */ /* 0x000fe40006800000 */
[----:B------:R-:W-:Y:S01]  /*c080*/  ISETP.GE.AND P5, PT, R7, UR28, PT ;  /* 0x0000001c07007c0c */ /* 0x000fe2000bfa6270 */
[----:B------:R-:W-:Y:S01]  /*c090*/  VIADD R7, R0, 0x30 ;  /* 0x0000003000077836 */ /* 0x000fe20000000000 */
[----:B------:R-:W-:Y:S02]  /*c0a0*/  FSEL R36, R36, -INF , !P6 ;  /* 0xff80000024247808 */ /* 0x000fe40007000000 */
[----:B------:R-:W-:Y:S02]  /*c0b0*/  FSEL R38, R38, -INF , !P6 ;  /* 0xff80000026267808 */ /* 0x000fe40007000000 */
[----:B------:R-:W-:Y:S02]  /*c0c0*/  ISETP.GE.AND P6, PT, R10, UR28, PT ;  /* 0x0000001c0a007c0c */ /* 0x000fe4000bfc6270 */
[----:B------:R-:W-:-:S02]  /*c0d0*/  IADD3 R10, R0, 0x31, RZ ;  /* 0x00000031000a7810 */ /* 0x000fc40007ffe0ff */
[----:B------:R-:W-:Y:S02]  /*c0e0*/  FSEL R37, R37, -INF , !P4 ;  /* 0xff80000025257808 */ /* 0x000fe40006000000 */
[----:B------:R-:W-:Y:S02]  /*c0f0*/  FSEL R39, R39, -INF , !P4 ;  /* 0xff80000027277808 */ /* 0x000fe40006000000 */
[----:B------:R-:W-:Y:S02]  /*c100*/  ISETP.GE.AND P4, PT, R7, UR28, PT ;  /* 0x0000001c07007c0c */ /* 0x000fe4000bf86270 */
[----:B------:R-:W-:Y:S02]  /*c110*/  FSEL R40, R40, -INF , !P3 ;  /* 0xff80000028287808 */ /* 0x000fe40005800000 */
[----:B------:R-:W-:Y:S02]  /*c120*/  FSEL R42, R42, -INF , !P3 ;  /* 0xff8000002a2a7808 */ /* 0x000fe40005800000 */
[----:B------:R-:W-:-:S02]  /*c130*/  IADD3 R7, R0, 0x38, RZ ;  /* 0x0000003800077810 */ /* 0x000fc40007ffe0ff */
[----:B------:R-:W-:Y:S02]  /*c140*/  ISETP.GE.AND P3, PT, R10, UR28, PT ;  /* 0x0000001c0a007c0c */ /* 0x000fe4000bf66270 */
[C---:B------:R-:W-:Y:S02]  /*c150*/  IADD3 R10, R0.reuse, 0x39, RZ ;  /* 0x00000039000a7810 */ /* 0x040fe40007ffe0ff */
[----:B------:R-:W-:Y:S02]  /*c160*/  FSEL R41, R41, -INF , !P2 ;  /* 0xff80000029297808 */ /* 0x000fe40005000000 */
[----:B------:R-:W-:Y:S02]  /*c170*/  FSEL R43, R43, -INF , !P2 ;  /* 0xff8000002b2b7808 */ /* 0x000fe40005000000 */
        /* <DEDUP_REMOVED lines=9> */
[----:B------:R-:W-:Y:S02]  /*c210*/  FSEL R48, R48, -INF , !P4 ;  /* 0xff80000030307808 */ /* 0x000fe40006000000 */
[----:B------:R-:W-:Y:S02]  /*c220*/  FSEL R50, R50, -INF , !P4 ;  /* 0xff80000032327808 */ /* 0x000fe40006000000 */
[----:B------:R-:W-:Y:S02]  /*c230*/  ISETP.GE.AND P4, PT, R10, UR28, PT ;  /* 0x0000001c0a007c0c */ /* 0x000fe4000bf86270 */
[----:B------:R-:W-:Y:S02]  /*c240*/  IADD3 R7, R0, 0x48, RZ ;  /* 0x0000004800077810 */ /* 0x000fe40007ffe0ff */
[----:B------:R-:W-:Y:S02]  /*c250*/  FMNMX R10, R9, R6, !PT ;  /* 0x00000006090a7209 */ /* 0x000fe40007800000 */
[----:B------:R-:W-:-:S02]  /*c260*/  FSEL R49, R49, -INF , !P3 ;  /* 0xff80000031317808 */ /* 0x000fc40005800000 */
[----:B------:R-:W-:Y:S02]  /*c270*/  FSEL R51, R51, -INF , !P3 ;  /* 0xff80000033337808 */ /* 0x000fe40005800000 */
[----:B------:R-:W-:Y:S02]  /*c280*/  ISETP.GE.AND P3, PT, R7, UR28, PT ;  /* 0x0000001c07007c0c */ /* 0x000fe4000bf66270 */
[----:B------:R-:W-:Y:S02]  /*c290*/  FMNMX R7, R27, R10, !PT ;  /* 0x0000000a1b077209 */ /* 0x000fe40007800000 */
[----:B------:R-:W-:Y:S02]  /*c2a0*/  IADD3 R11, R0, 0x49, RZ ;  /* 0x00000049000b7810 */ /* 0x000fe40007ffe0ff */
[----:B------:R-:W-:Y:S02]  /*c2b0*/  FMNMX R10, R30, R7, !PT ;  /* 0x000000071e0a7209 */ /* 0x000fe40007800000 */
[----:B------:R-:W-:-:S02]  /*c2c0*/  FSEL R52, R52, -INF , !P2 ;  /* 0xff80000034347808 */ /* 0x000fc40005000000 */
[----:B------:R-:W-:Y:S02]  /*c2d0*/  FMNMX R7, R31, R10, !PT ;  /* 0x0000000a1f077209 */ /* 0x000fe40007800000 */
[----:B------:R-:W-:Y:S02]  /*c2e0*/  FSEL R54, R54, -INF , !P2 ;  /* 0xff80000036367808 */ /* 0x000fe40005000000 */
[----:B------:R-:W-:Y:S02]  /*c2f0*/  FMNMX R10, R34, R7, !PT ;  /* 0x00000007220a7209 */ /* 0x000fe40007800000 */
[----:B------:R-:W-:Y:S01]  /*c300*/  ISETP.GE.AND P2, PT, R11, UR28, PT ;  /* 0x0000001c0b007c0c */ /* 0x000fe2000bf46270 */
[----:B------:R-:W-:Y:S01]  /*c310*/  VIADD R11, R0, 0x50 ;  /* 0x00000050000b7836 */ /* 0x000fe20000000000 */
[----:B------:R-:W-:Y:S02]  /*c320*/  FMNMX R7, R35, R10, !PT ;  /* 0x0000000a23077209 */ /* 0x000fe40007800000 */
[----:B------:R-:W-:-:S02]  /*c330*/  FSEL R53, R53, -INF , !P5 ;  /* 0xff80000035357808 */ /* 0x000fc40006800000 */
[----:B------:R-:W-:Y:S02]  /*c340*/  FMNMX R10, R38, R7, !PT ;  /* 0x00000007260a7209 */ /* 0x000fe40007800000 */
[----:B------:R-:W-:Y:S02]  /*c350*/  FSEL R55, R55, -INF , !P5 ;  /* 0xff80000037377808 */ /* 0x000fe40006800000 */
[----:B------:R-:W-:Y:S02]  /*c360*/  FMNMX R7, R39, R10, !PT ;  /* 0x0000000a27077209 */ /* 0x000fe40007800000 */
[----:B------:R-:W-:Y:S02]  /*c370*/  ISETP.GE.AND P5, PT, R11, UR28, PT ;  /* 0x0000001c0b007c0c */ /* 0x000fe4000bfa6270 */
[----:B------:R-:W-:Y:S02]  /*c380*/  IADD3 R11, R0, 0x51, RZ ;  /* 0x00000051000b7810 */ /* 0x000fe40007ffe0ff */
[----:B------:R-:W-:-:S02]  /*c390*/  FMNMX R10, R42, R7, !PT ;  /* 0x000000072a0a7209 */ /* 0x000fc40007800000 */
        /* <DEDUP_REMOVED lines=8> */
[----:B------:R-:W-:Y:S02]  /*c420*/  IADD3 R11, R0, 0x59, RZ ;  /* 0x00000059000b7810 */ /* 0x000fe40007ffe0ff */
[----:B------:R-:W-:Y:S02]  /*c430*/  FMNMX R10, R46, R7, !PT ;  /* 0x000000072e0a7209 */ /* 0x000fe40007800000 */
[----:B------:R-:W-:Y:S02]  /*c440*/  FSEL R60, R60, -INF , !P3 ;  /* 0xff8000003c3c7808 */ /* 0x000fe40005800000 */
[----:B------:R-:W-:-:S02]  /*c450*/  FSEL R62, R62, -INF , !P3 ;  /* 0xff8000003e3e7808 */ /* 0x000fc40005800000 */
[----:B------:R-:W-:Y:S01]  /*c460*/  ISETP.GE.AND P3, PT, R11, UR28, PT ;  /* 0x0000001c0b007c0c */ /* 0x000fe2000bf66270 */
[----:B------:R-:W-:Y:S01]  /*c470*/  VIADD R11, R0, 0x60 ;  /* 0x00000060000b7836 */ /* 0x000fe20000000000 */
[----:B------:R-:W-:Y:S02]  /*c480*/  FMNMX R7, R47, R10, !PT ;  /* 0x0000000a2f077209 */ /* 0x000fe40007800000 */
[----:B------:R-:W-:Y:S02]  /*c490*/  FSEL R61, R61, -INF , !P2 ;  /* 0xff8000003d3d7808 */ /* 0x000fe40005000000 */
[----:B------:R-:W-:Y:S02]  /*c4a0*/  FMNMX R10, R50, R7, !PT ;  /* 0x00000007320a7209 */ /* 0x000fe40007800000 */
[----:B------:R-:W-:Y:S02]  /*c4b0*/  FSEL R63, R63, -INF , !P2 ;  /* 0xff8000003f3f7808 */ /* 0x000fe40005000000 */
[----:B------:R-:W-:-:S02]  /*c4c0*/  ISETP.GE.AND P2, PT, R11, UR28, PT ;  /* 0x0000001c0b007c0c */ /* 0x000fc4000bf46270 */
[----:B------:R-:W-:Y:S02]  /*c4d0*/  IADD3 R11, R0, 0x61, RZ ;  /* 0x00000061000b7810 */ /* 0x000fe40007ffe0ff */
[----:B------:R-:W-:Y:S02]  /*c4e0*/  FMNMX R7, R51, R10, !PT ;  /* 0x0000000a33077209 */ /* 0x000fe40007800000 */
[----:B------:R-:W-:Y:S02]  /*c4f0*/  FSEL R64, R64, -INF , !P5 ;  /* 0xff80000040407808 */ /* 0x000fe40006800000 */
[----:B------:R-:W-:Y:S02]  /*c500*/  FSEL R66, R66, -INF , !P5 ;  /* 0xff80000042427808 */ /* 0x000fe40006800000 */
[----:B------:R-:W-:Y:S02]  /*c510*/  ISETP.GE.AND P5, PT, R11, UR28, PT ;  /* 0x0000001c0b007c0c */ /* 0x000fe4000bfa6270 */
[----:B------:R-:W-:-:S02]  /*c520*/  IADD3 R11, R0, 0x68, RZ ;  /* 0x00000068000b7810 */ /* 0x000fc40007ffe0ff */
[----:B------:R-:W-:Y:S02]  /*c530*/  FMNMX R10, R54, R7, !PT ;  /* 0x00000007360a7209 */ /* 0x000fe40007800000 */
[----:B------:R-:W-:Y:S02]  /*c540*/  FSEL R65, R65, -INF , !P6 ;  /* 0xff80000041417808 */ /* 0x000fe40007000000 */
[----:B------:R-:W-:Y:S02]  /*c550*/  FSEL R67, R67, -INF , !P6 ;  /* 0xff80000043437808 */ /* 0x000fe40007000000 */
[----:B------:R-:W-:Y:S02]  /*c560*/  ISETP.GE.AND P6, PT, R11, UR28, PT ;  /* 0x0000001c0b007c0c */ /* 0x000fe4000bfc6270 */
[----:B------:R-:W-:Y:S02]  /*c570*/  FMNMX R7, R55, R10, !PT ;  /* 0x0000000a37077209 */ /* 0x000fe40007800000 */
[----:B------:R-:W-:-:S02]  /*c580*/  IADD3 R11, R0, 0x69, RZ ;  /* 0x00000069000b7810 */ /* 0x000fc40007ffe0ff */
[----:B------:R-:W-:Y:S02]  /*c590*/  FSEL R68, R68, -INF , !P4 ;  /* 0xff80000044447808 */ /* 0x000fe40006000000 */
[----:B------:R-:W-:Y:S02]  /*c5a0*/  FSEL R70, R70, -INF , !P4 ;  /* 0xff80000046467808 */ /* 0x000fe40006000000 */
[----:B------:R-:W-:Y:S02]  /*c5b0*/  FMNMX R10, R58, R7, !PT ;  /* 0x000000073a0a7209 */ /* 0x000fe40007800000 */
[----:B------:R-:W-:Y:S01]  /*c5c0*/  ISETP.GE.AND P4, PT, R11, UR28, PT ;  /* 0x0000001c0b007c0c */ /* 0x000fe2000bf86270 */
[----:B------:R-:W-:Y:S01]  /*c5d0*/  VIADD R11, R0, 0x70 ;  /* 0x00000070000b7836 */ /* 0x000fe20000000000 */
        /* <DEDUP_REMOVED lines=8> */
[----:B------:R-:W-:Y:S02]  /*c660*/  ISETP.GE.AND P2, PT, R11, UR28, PT ;  /* 0x0000001c0b007c0c */ /* 0x000fe4000bf46270 */
[----:B------:R-:W-:Y:S02]  /*c670*/  FMNMX R7, R63, R10, !PT ;  /* 0x0000000a3f077209 */ /* 0x000fe40007800000 */
[----:B------:R-:W-:Y:S02]  /*c680*/  IADD3 R11, R0, 0x78, RZ ;  /* 0x00000078000b7810 */ /* 0x000fe40007ffe0ff */
[----:B------:R-:W-:Y:S02]  /*c690*/  FSEL R73, R73, -INF , !P5 ;  /* 0xff80000049497808 */ /* 0x000fe40006800000 */
[----:B------:R-:W-:Y:S02]  /*c6a0*/  FSEL R75, R75, -INF , !P5 ;  /* 0xff8000004b4b7808 */ /* 0x000fe40006800000 */
[----:B------:R-:W-:-:S02]  /*c6b0*/  FMNMX R10, R66, R7, !PT ;  /* 0x00000007420a7209 */ /* 0x000fc40007800000 */
[----:B------:R-:W-:Y:S02]  /*c6c0*/  ISETP.GE.AND P5, PT, R11, UR28, PT ;  /* 0x0000001c0b007c0c */ /* 0x000fe4000bfa6270 */
[----:B------:R-:W-:Y:S02]  /*c6d0*/  IADD3 R11, R0, 0x79, RZ ;  /* 0x00000079000b7810 */ /* 0x000fe40007ffe0ff */
[----:B------:R-:W-:Y:S02]  /*c6e0*/  FMNMX R7, R67, R10, !PT ;  /* 0x0000000a43077209 */ /* 0x000fe40007800000 */
[----:B------:R-:W-:Y:S02]  /*c6f0*/  FSEL R76, R76, -INF , !P6 ;  /* 0xff8000004c4c7808 */ /* 0x000fe40007000000 */
[----:B------:R-:W-:Y:S02]  /*c700*/  FSEL R78, R78, -INF , !P6 ;  /* 0xff8000004e4e7808 */ /* 0x000fe40007000000 */
[----:B------:R-:W-:Y:S01]  /*c710*/  ISETP.GE.AND P6, PT, R11, UR28, PT ;  /* 0x0000001c0b007c0c */ /* 0x000fe2000bfc6270 */
[----:B------:R-:W-:Y:S01]  /*c720*/  VIADD R11, R0, 0x80 ;  /* 0x00000080000b7836 */ /* 0x000fe20000000000 */
[----:B------:R-:W-:-:S02]  /*c730*/  FMNMX R10, R70, R7, !PT ;  /* 0x00000007460a7209 */ /* 0x000fc40007800000 */
[----:B------:R-:W-:Y:S02]  /*c740*/  FSEL R77, R77, -INF , !P4 ;  /* 0xff8000004d4d7808 */ /* 0x000fe40006000000 */
[----:B------:R-:W-:Y:S02]  /*c750*/  FSEL R79, R79, -INF , !P4 ;  /* 0xff8000004f4f7808 */ /* 0x000fe40006000000 */
[----:B------:R-:W-:Y:S02]  /*c760*/  ISETP.GE.AND P4, PT, R11, UR28, PT ;  /* 0x0000001c0b007c0c */ /* 0x000fe4000bf86270 */
[----:B------:R-:W-:Y:S02]  /*c770*/  FMNMX R7, R71, R10, !PT ;  /* 0x0000000a47077209 */ /* 0x000fe40007800000 */
[----:B------:R-:W-:Y:S02]  /*c780*/  IADD3 R11, R0, 0x81, RZ ;  /* 0x00000081000b7810 */ /* 0x000fe40007ffe0ff */
[----:B------:R-:W-:-:S02]  /*c790*/  FSEL R80, R80, -INF , !P3 ;  /* 0xff80000050507808 */ /* 0x000fc40005800000 */
[----:B------:R-:W-:Y:S02]  /*c7a0*/  FSEL R82, R82, -INF , !P3 ;  /* 0xff80000052527808 */ /* 0x000fe40005800000 */
[----:B------:R-:W-:Y:S02]  /*c7b0*/  FMNMX R10, R74, R7, !PT ;  /* 0x000000074a0a7209 */ /* 0x000fe40007800000 */
        /* <DEDUP_REMOVED lines=14> */
[----:B------:R-:W-:Y:S02]  /*c8a0*/  FSEL R87, R87, -INF , !P6 ;  /* 0xff80000057577808 */ /* 0x000fe40007000000 */
[----:B------:R-:W-:Y:S02]  /*c8b0*/  FMNMX R10, R82, R7, !PT ;  /* 0x00000007520a7209 */ /* 0x000fe40007800000 */
        /* <DEDUP_REMOVED lines=11> */
[----:B------:R-:W-:Y:S02]  /*c970*/  IADD3 R11, R0, 0x99, RZ ;  /* 0x00000099000b7810 */ /* 0x000fe40007ffe0ff */
[----:B------:R-:W-:-:S02]  /*c980*/  FMNMX R7, R87, R10, !PT ;  /* 0x0000000a57077209 */ /* 0x000fc40007800000 */
[----:B------:R-:W-:Y:S02]  /*c990*/  FSEL R92, R92, -INF , !P2 ;  /* 0xff8000005c5c7808 */ /* 0x000fe40005000000 */
[----:B------:R-:W-:Y:S02]  /*c9a0*/  FSEL R94, R94, -INF , !P2 ;  /* 0xff8000005e5e7808 */ /* 0x000fe40005000000 */
[----:B------:R-:W-:Y:S01]  /*c9b0*/  ISETP.GE.AND P2, PT, R11, UR28, PT ;  /* 0x0000001c0b007c0c */ /* 0x000fe2000bf46270 */
[----:B------:R-:W-:Y:S01]  /*c9c0*/  VIADD R11, R0, 0xa0 ;  /* 0x000000a0000b7836 */ /* 0x000fe20000000000 */
[----:B------:R-:W-:Y:S02]  /*c9d0*/  FMNMX R10, R90, R7, !PT ;  /* 0x000000075a0a7209 */ /* 0x000fe40007800000 */
[----:B------:R-:W-:Y:S02]  /*c9e0*/  FSEL R93, R93, -INF , !P5 ;  /* 0xff8000005d5d7808 */ /* 0x000fe40006800000 */
[----:B------:R-:W-:-:S02]  /*c9f0*/  FMNMX R7, R91, R10, !PT ;  /* 0x0000000a5b077209 */ /* 0x000fc40007800000 */
[----:B------:R-:W-:Y:S02]  /*ca00*/  FSEL R95, R95, -INF , !P5 ;  /* 0xff8000005f5f7808 */ /* 0x000fe40006800000 */
[----:B------:R-:W-:Y:S02]  /*ca10*/  ISETP.GE.AND P5, PT, R11, UR28, PT ;  /* 0x0000001c0b007c0c */ /* 0x000fe4000bfa6270 */
[----:B------:R-:W-:Y:S02]  /*ca20*/  IADD3 R11, R0, 0xa1, RZ ;  /* 0x000000a1000b7810 */ /* 0x000fe40007ffe0ff */
[----:B------:R-:W-:Y:S02]  /*ca30*/  FMNMX R10, R94, R7, !PT ;  /* 0x000000075e0a7209 */ /* 0x000fe40007800000 */
[----:B------:R-:W-:Y:S02]  /*ca40*/  FSEL R96, R96, -INF , !P6 ;  /* 0xff80000060607808 */ /* 0x000fe40007000000 */
[----:B------:R-:W-:-:S02]  /*ca50*/  FSEL R98, R98, -INF , !P6 ;  /* 0xff80000062627808 */ /* 0x000fc40007000000 */
[----:B------:R-:W-:Y:S02]  /*ca60*/  ISETP.GE.AND P6, PT, R11, UR28, PT ;  /* 0x0000001c0b007c0c */ /* 0x000fe4000bfc6270 */
[----:B------:R-:W-:Y:S02]  /*ca70*/  IADD3 R11, R0, 0xa8, RZ ;  /* 0x000000a8000b7810 */ /* 0x000fe40007ffe0ff */
[----:B------:R-:W-:Y:S02]  /*ca80*/  FMNMX R7, R95, R10, !PT ;  /* 0x0000000a5f077209 */ /* 0x000fe40007800000 */
[----:B------:R-:W-:Y:S02]  /*ca90*/  FSEL R97, R97, -INF , !P4 ;  /* 0xff80000061617808 */ /* 0x000fe40006000000 */
[----:B------:R-:W-:Y:S02]  /*caa0*/  FSEL R99, R99, -INF , !P4 ;  /* 0xff80000063637808 */ /* 0x000fe40006000000 */
[----:B------:R-:W-:-:S02]  /*cab0*/  ISETP.GE.AND P4, PT, R11, UR28, PT ;  /* 0x0000001c0b007c0c */ /* 0x000fc4000bf86270 */
[----:B------:R-:W-:Y:S02]  /*cac0*/  FMNMX R10, R98, R7, !PT ;  /* 0x00000007620a7209 */ /* 0x000fe40007800000 */
[----:B------:R-:W-:Y:S02]  /*cad0*/  IADD3 R11, R0, 0xa9, RZ ;  /* 0x000000a9000b7810 */ /* 0x000fe40007ffe0ff */
[----:B------:R-:W-:Y:S02]  /*cae0*/  FSEL R100, R100, -INF , !P3 ;  /* 0xff80000064647808 */ /* 0x000fe40005800000 */
[----:B------:R-:W-:Y:S02]  /*caf0*/  FSEL R102, R102, -INF , !P3 ;  /* 0xff80000066667808 */ /* 0x000fe40005800000 */
[----:B------:R-:W-:Y:S02]  /*cb00*/  FMNMX R7, R99, R10, !PT ;  /* 0x0000000a63077209 */ /* 0x000fe40007800000 */
[----:B------:R-:W-:Y:S01]  /*cb10*/  ISETP.GE.AND P3, PT, R11, UR28, PT ;  /* 0x0000001c0b007c0c */ /* 0x000fe2000bf66270 */
[----:B------:R-:W-:Y:S01]  /*cb20*/  VIADD R11, R0, 0xb0 ;  /* 0x000000b0000b7836 */ /* 0x000fe20000000000 */
[----:B------:R-:W-:-:S02]  /*cb30*/  FSEL R103, R103, -INF , !P2 ;  /* 0xff80000067677808 */ /* 0x000fc40005000000 */
[----:B------:R-:W-:Y:S02]  /*cb40*/  FMNMX R10, R102, R7, !PT ;  /* 0x00000007660a7209 */ /* 0x000fe40007800000 */
[----:B------:R-:W-:Y:S02]  /*cb50*/  FSEL R101, R101, -INF , !P2 ;  /* 0xff80000065657808 */ /* 0x000fe40005000000 */
[----:B------:R-:W-:Y:S02]  /*cb60*/  ISETP.GE.AND P2, PT, R11, UR28, PT ;  /* 0x0000001c0b007c0c */ /* 0x000fe4000bf46270 */
[----:B------:R-:W-:Y:S02]  /*cb70*/  IADD3 R11, R0, 0xb1, RZ ;  /* 0x000000b1000b7810 */ /* 0x000fe40007ffe0ff */
[----:B------:R-:W-:Y:S02]  /*cb80*/  FSEL R106, R106, -INF , !P5 ;  /* 0xff8000006a6a7808 */ /* 0x000fe40006800000 */
[----:B------:R-:W-:-:S02]  /*cb90*/  FMNMX R7, R103, R10, !PT ;  /* 0x0000000a67077209 */ /* 0x000fc40007800000 */
[----:B------:R-:W-:Y:S02]  /*cba0*/  FSEL R104, R104, -INF , !P5 ;  /* 0xff80000068687808 */ /* 0x000fe40006800000 */
[----:B------:R-:W-:Y:S02]  /*cbb0*/  ISETP.GE.AND P5, PT, R11, UR28, PT ;  /* 0x0000001c0b007c0c */ /* 0x000fe4000bfa6270 */
[----:B------:R-:W-:Y:S02]  /*cbc0*/  FSEL R107, R107, -INF , !P6 ;  /* 0xff8000006b6b7808 */ /* 0x000fe40007000000 */
[----:B------:R-:W-:Y:S02]  /*cbd0*/  FMNMX R10, R106, R7, !PT ;  /* 0x000000076a0a7209 */ /* 0x000fe40007800000 */
[----:B------:R-:W-:Y:S02]  /*cbe0*/  IADD3 R11, R0, 0xb8, RZ ;  /* 0x000000b8000b7810 */ /* 0x000fe40007ffe0ff */
[----:B------:R-:W-:-:S02]  /*cbf0*/  FSEL R105, R105, -INF , !P6 ;  /* 0xff80000069697808 */ /* 0x000fc40007000000 */
[----:B------:R-:W-:Y:S02]  /*cc00*/  FSEL R110, R110, -INF , !P4 ;  /* 0xff8000006e6e7808 */ /* 0x000fe40006000000 */
[----:B------:R-:W-:Y:S02]  /*cc10*/  FMNMX R7, R107, R10, !PT ;  /* 0x0000000a6b077209 */ /* 0x000fe40007800000 */
[----:B------:R-:W-:Y:S02]  /*cc20*/  ISETP.GE.AND P6, PT, R11, UR28, PT ;  /* 0x0000001c0b007c0c */ /* 0x000fe4000bfc6270 */
[----:B------:R-:W-:Y:S02]  /*cc30*/  IADD3 R11, R0, 0xb9, RZ ;  /* 0x000000b9000b7810 */ /* 0x000fe40007ffe0ff */
[----:B------:R-:W-:Y:S02]  /*cc40*/  FSEL R111, R111, -INF , !P3 ;  /* 0xff8000006f6f7808 */ /* 0x000fe40005800000 */
[----:B------:R-:W-:-:S02]  /*cc50*/  FMNMX R10, R110, R7, !PT ;  /* 0x000000076e0a7209 */ /* 0x000fc40007800000 */
[----:B------:R-:W-:Y:S02]  /*cc60*/  FSEL R108, R108, -INF , !P4 ;  /* 0xff8000006c6c7808 */ /* 0x000fe40006000000 */
[----:B------:R-:W-:Y:S01]  /*cc70*/  ISETP.GE.AND P4, PT, R11, UR28, PT ;  /* 0x0000001c0b007c0c */ /* 0x000fe2000bf86270 */
[----:B------:R-:W-:Y:S01]  /*cc80*/  VIADD R11, R0, 0xc0 ;  /* 0x000000c0000b7836 */ /* 0x000fe20000000000 */
[----:B------:R-:W-:Y:S02]  /*cc90*/  FSEL R114, R114, -INF , !P2 ;  /* 0xff80000072727808 */ /* 0x000fe40005000000 */
[----:B------:R-:W-:Y:S02]  /*cca0*/  FMNMX R7, R111, R10, !PT ;  /* 0x0000000a6f077209 */ /* 0x000fe40007800000 */
[----:B------:R-:W-:Y:S02]  /*ccb0*/  FSEL R109, R109, -INF , !P3 ;  /* 0xff8000006d6d7808 */ /* 0x000fe40005800000 */
[----:B------:R-:W-:-:S02]  /*ccc0*/  ISETP.GE.AND P3, PT, R11, UR28, PT ;  /* 0x0000001c0b007c0c */ /* 0x000fc4000bf66270 */
[----:B------:R-:W-:Y:S02]  /*ccd0*/  FSEL R115, R115, -INF , !P5 ;  /* 0xff80000073737808 */ /* 0x000fe40006800000 */
[----:B------:R-:W-:Y:S02]  /*cce0*/  FMNMX R10, R114, R7, !PT ;  /* 0x00000007720a7209 */ /* 0x000fe40007800000 */
[----:B------:R-:W-:Y:S02]  /*ccf0*/  IADD3 R11, R0, 0xc1, RZ ;  /* 0x000000c1000b7810 */ /* 0x000fe40007ffe0ff */
[----:B------:R-:W-:Y:S02]  /*cd00*/  FSEL R112, R112, -INF , !P2 ;  /* 0xff80000070707808 */ /* 0x000fe40005000000 */
[----:B------:R-:W-:Y:S02]  /*cd10*/  FSEL R118, R118, -INF , !P6 ;  /* 0xff80000076767808 */ /* 0x000fe40007000000 */
[----:B------:R-:W-:-:S02]  /*cd20*/  FMNMX R7, R115, R10, !PT ;  /* 0x0000000a73077209 */ /* 0x000fc40007800000 */
[----:B------:R-:W-:Y:S02]  /*cd30*/  ISETP.GE.AND P2, PT, R11, UR28, PT ;  /* 0x0000001c0b007c0c */ /* 0x000fe4000bf46270 */
[----:B------:R-:W-:Y:S02]  /*cd40*/  IADD3 R11, R0, 0xc8, RZ ;  /* 0x000000c8000b7810 */ /* 0x000fe40007ffe0ff */
[----:B------:R-:W-:Y:S02]  /*cd50*/  FSEL R119, R119, -INF , !P4 ;  /* 0xff80000077777808 */ /* 0x000fe40006000000 */
[----:B------:R-:W-:Y:S02]  /*cd60*/  FMNMX R10, R118, R7, !PT ;  /* 0x00000007760a7209 */ /* 0x000fe40007800000 */
[----:B------:R-:W-:Y:S02]  /*cd70*/  FSEL R113, R113, -INF , !P5 ;  /* 0xff80000071717808 */ /* 0x000fe40006800000 */
[----:B------:R-:W-:-:S02]  /*cd80*/  ISETP.GE.AND P5, PT, R11, UR28, PT ;  /* 0x0000001c0b007c0c */ /* 0x000fc4000bfa6270 */
[----:B------:R-:W-:Y:S02]  /*cd90*/  IADD3 R11, R0, 0xc9, RZ ;  /* 0x000000c9000b7810 */ /* 0x000fe40007ffe0ff */
[----:B------:R-:W-:Y:S02]  /*cda0*/  FSEL R122, R122, -INF , !P3 ;  /* 0xff8000007a7a7808 */ /* 0x000fe40005800000 */
[----:B------:R-:W-:Y:S02]  /*cdb0*/  FMNMX R7, R119, R10, !PT ;  /* 0x0000000a77077209 */ /* 0x000fe40007800000 */
[----:B------:R-:W-:Y:S02]  /*cdc0*/  FSEL R116, R116, -INF , !P6 ;  /* 0xff80000074747808 */ /* 0x000fe40007000000 */
[----:B------:R-:W-:Y:S01]  /*cdd0*/  ISETP.GE.AND P6, PT, R11, UR28, PT ;  /* 0x0000001c0b007c0c */ /* 0x000fe2000bfc6270 */
[----:B------:R-:W-:Y:S01]  /*cde0*/  VIADD R11, R0, 0xd0 ;  /* 0x000000d0000b7836 */ /* 0x000fe20000000000 */
[----:B------:R-:W-:-:S02]  /*cdf0*/  FSEL R123, R123, -INF , !P2 ;  /* 0xff8000007b7b7808 */ /* 0x000fc40005000000 */
[----:B------:R-:W-:Y:S02]  /*ce00*/  FMNMX R10, R122, R7, !PT ;  /* 0x000000077a0a7209 */ /* 0x000fe40007800000 */
[----:B------:R-:W-:Y:S02]  /*ce10*/  FSEL R117, R117, -INF , !P4 ;  /* 0xff80000075757808 */ /* 0x000fe40006000000 */
[----:B------:R-:W-:Y:S02]  /*ce20*/  FSEL R126, R126, -INF , !P5 ;  /* 0xff8000007e7e7808 */ /* 0x000fe40006800000 */
[----:B------:R-:W-:Y:S02]  /*ce30*/  FMNMX R7, R123, R10, !PT ;  /* 0x0000000a7b077209 */ /* 0x000fe40007800000 */
[----:B------:R-:W-:Y:S02]  /*ce40*/  ISETP.GE.AND P4, PT, R11, UR28, PT ;  /* 0x0000001c0b007c0c */ /* 0x000fe4000bf86270 */
[----:B------:R-:W-:-:S02]  /*ce50*/  IADD3 R11, R0, 0xd1, RZ ;  /* 0x000000d1000b7810 */ /* 0x000fc40007ffe0ff */
[----:B------:R-:W-:Y:S02]  /*ce60*/  FSEL R127, R127, -INF , !P6 ;  /* 0xff8000007f7f7808 */ /* 0x000fe40007000000 */
[----:B------:R-:W-:Y:S02]  /*ce70*/  FMNMX R10, R126, R7, !PT ;  /* 0x000000077e0a7209 */ /* 0x000fe40007800000 */
[----:B------:R-:W-:Y:S02]  /*ce80*/  FSEL R120, R120, -INF , !P3 ;  /* 0xff80000078787808 */ /* 0x000fe40005800000 */
[----:B------:R-:W-:Y:S02]  /*ce90*/  ISETP.GE.AND P3, PT, R11, UR28, PT ;  /* 0x0000001c0b007c0c */ /* 0x000fe4000bf66270 */
[----:B------:R-:W-:Y:S02]  /*cea0*/  IADD3 R11, R0, 0xd8, RZ ;  /* 0x000000d8000b7810 */ /* 0x000fe40007ffe0ff */
[----:B------:R-:W-:-:S02]  /*ceb0*/  FSEL R130, R130, -INF , !P4 ;  /* 0xff80000082827808 */ /* 0x000fc40006000000 */
[----:B------:R-:W-:Y:S02]  /*cec0*/  FMNMX R7, R127, R10, !PT ;  /* 0x0000000a7f077209 */ /* 0x000fe40007800000 */
[----:B------:R-:W-:Y:S02]  /*ced0*/  FSEL R121, R121, -INF , !P2 ;  /* 0xff80000079797808 */ /* 0x000fe40005000000 */
[----:B------:R-:W-:Y:S02]  /*cee0*/  ISETP.GE.AND P2, PT, R11, UR28, PT ;  /* 0x0000001c0b007c0c */ /* 0x000fe4000bf46270 */
[----:B------:R-:W-:Y:S02]  /*cef0*/  IADD3 R11, R0, 0xd9, RZ ;  /* 0x000000d9000b7810 */ /* 0x000fe40007ffe0ff */
[----:B------:R-:W-:Y:S02]  /*cf00*/  FSEL R131, R131, -INF , !P3 ;  /* 0xff80000083837808 */ /* 0x000fe40005800000 */
[----:B------:R-:W-:-:S02]  /*cf10*/  FMNMX R10, R130, R7, !PT ;  /* 0x00000007820a7209 */ /* 0x000fc40007800000 */
[----:B------:R-:W-:Y:S02]  /*cf20*/  P2R R8, PR, RZ, 0x2 ;  /* 0x00000002ff087803 */ /* 0x000fe40000000000 */
[----:B------:R-:W-:Y:S02]  /*cf30*/  ISETP.GE.AND P1, PT, R11, UR28, PT ;  /* 0x0000001c0b007c0c */ /* 0x000fe4000bf26270 */
[----:B------:R-:W-:Y:S02]  /*cf40*/  IADD3 R12, R0, 0xe1, RZ ;  /* 0x000000e1000c7810 */ /* 0x000fe40007ffe0ff */
[----:B------:R-:W-:Y:S02]  /*cf50*/  FSEL R134, R134, -INF , !P2 ;  /* 0xff80000086867808 */ /* 0x000fe40005000000 */
[----:B------:R-:W-:Y:S02]  /*cf60*/  FMNMX R7, R131, R10, !PT ;  /* 0x0000000a83077209 */ /* 0x000fe40007800000 */
[----:B------:R-:W-:-:S02]  /*cf70*/  P2R R4, PR, RZ, 0x1 ;  /* 0x00000001ff047803 */ /* 0x000fc40000000000 */
[----:B------:R-:W-:Y:S02]  /*cf80*/  FSEL R124, R124, -INF , !P5 ;  /* 0xff8000007c7c7808 */ /* 0x000fe40006800000 */
[----:B------:R-:W-:Y:S02]  /*cf90*/  ISETP.GE.AND P5, PT, R16, UR28, PT ;  /* 0x0000001c10007c0c */ /* 0x000fe4000bfa6270 */
[----:B------:R-:W-:Y:S02]  /*cfa0*/  ISETP.GE.AND P0, PT, R12, UR28, PT ;  /* 0x0000001c0c007c0c */ /* 0x000fe4000bf06270 */
[----:B------:R-:W-:Y:S02]  /*cfb0*/  FSEL R135, R135, -INF , !P1 ;  /* 0xff80000087877808 */ /* 0x000fe40004800000 */
[----:B------:R-:W-:Y:S02]  /*cfc0*/  FMNMX R10, R134, R7, !PT ;  /* 0x00000007860a7209 */ /* 0x000fe40007800000 */
[----:B------:R-:W-:-:S02]  /*cfd0*/  IADD3 R12, R0, 0xe8, RZ ;  /* 0x000000e8000c7810 */ /* 0x000fc40007ffe0ff */
        /* <DEDUP_REMOVED lines=12> */
[----:B------:R-:W-:-:S02]  /*d0a0*/  IADD3 R17, R0, 0xf1, RZ ;  /* 0x000000f100117810 */ /* 0x000fc40007ffe0ff */
[----:B------:R-:W-:Y:S02]  /*d0b0*/  FSEL R143, R143, -INF , !P2 ;  /* 0xff8000008f8f7808 */ /* 0x000fe40005000000 */
[----:B------:R-:W-:Y:S02]  /*d0c0*/  FMNMX R10, R142, R7, !PT ;  /* 0x000000078e0a7209 */ /* 0x000fe40007800000 */
[----:B------:R-:W-:Y:S02]  /*d0d0*/  ISETP.GE.AND P3, PT, R12, UR28, PT ;  /* 0x0000001c0c007c0c */ /* 0x000fe4000bf66270 */
[----:B------:R-:W-:Y:S02]  /*d0e0*/  FSEL R128, R128, -INF , !P4 ;  /* 0xff80000080807808 */ /* 0x000fe40006000000 */
[----:B------:R-:W-:Y:S02]  /*d0f0*/  IADD3 R18, R0, 0xf8, RZ ;  /* 0x000000f800127810 */ /* 0x000fe40007ffe0ff */
[----:B------:R-:W-:-:S02]  /*d100*/  FSEL R146, R146, -INF , !P3 ;  /* 0xff80000092927808 */ /* 0x000fc40005800000 */
[----:B------:R-:W-:Y:S02]  /*d110*/  FMNMX R7, R143, R10, !PT ;  /* 0x0000000a8f077209 */ /* 0x000fe40007800000 */
[----:B------:R-:W-:Y:S02]  /*d120*/  ISETP.GE.AND P4, PT, R17, UR28, PT ;  /* 0x0000001c11007c0c */ /* 0x000fe4000bf86270 */
[----:B------:R-:W-:Y:S02]  /*d130*/  IADD3 R19, R0, 0xf9, RZ ;  /* 0x000000f900137810 */ /* 0x000fe40007ffe0ff */
[----:B------:R-:W-:Y:S02]  /*d140*/  FSEL R147, R147, -INF , !P4 ;  /* 0xff80000093937808 */ /* 0x000fe40006000000 */
[----:B------:R-:W-:Y:S02]  /*d150*/  FMNMX R10, R146, R7, !PT ;  /* 0x00000007920a7209 */ /* 0x000fe40007800000 */
[----:B------:R-:W-:-:S02]  /*d160*/  ISETP.GE.AND P5, PT, R18, UR28, PT ;  /* 0x0000001c12007c0c */ /* 0x000fc4000bfa6270 */
[----:B------:R-:W-:Y:S02]  /*d170*/  FSEL R125, R125, -INF , !P6 ;  /* 0xff8000007d7d7808 */ /* 0x000fe40007000000 */
[----:B------:R-:W-:Y:S02]  /*d180*/  FSEL R150, R150, -INF , !P5 ;  /* 0xff80000096967808 */ /* 0x000fe40006800000 */
[----:B------:R-:W-:Y:S02]  /*d190*/  FMNMX R7, R147, R10, !PT ;  /* 0x0000000a93077209 */ /* 0x000fe40007800000 */
[----:B------:R-:W-:Y:S02]  /*d1a0*/  ISETP.GE.AND P6, PT, R19, UR28, PT ;  /* 0x0000001c13007c0c */ /* 0x000fe4000bfc6270 */
[----:B------:R-:W-:Y:S02]  /*d1b0*/  FMNMX R10, R150, R7, !PT ;  /* 0x00000007960a7209 */ /* 0x000fe40007800000 */
[----:B------:R-:W-:-:S02]  /*d1c0*/  FSEL R151, R151, -INF , !P6 ;  /* 0xff80000097977808 */ /* 0x000fc40007000000 */
[----:B------:R-:W-:Y:S02]  /*d1d0*/  P2R R13, PR, RZ, 0x4 ;  /* 0x00000004ff0d7803 */ /* 0x000fe40000000000 */
[----:B------:R-:W-:Y:S02]  /*d1e0*/  FMNMX R10, R151, R10, !PT ;  /* 0x0000000a970a7209 */ /* 0x000fe40007800000 */
[----:B------:R-:W-:Y:S02]  /*d1f0*/  P2R R14, PR, RZ, 0x2 ;  /* 0x00000002ff0e7803 */ /* 0x000fe40000000000 */
[----:B------:R-:W-:Y:S01]  /*d200*/  ISETP.GE.AND P1, PT, R11, UR28, PT ;  /* 0x0000001c0b007c0c */ /* 0x000fe2000bf26270 */
[----:B------:R-:W1:Y:S01]  /*d210*/  SHFL.BFLY PT, R7, R10, 0x1, 0x1f ;  /* 0x0c201f000a077f89 */ /* 0x000e6200000e0000 */
[----:B------:R-:W-:Y:S02]  /*d220*/  FSEL R144, R144, -INF , !P3 ;  /* 0xff80000090907808 */ /* 0x000fe40005800000 */
[----:B------:R-:W-:-:S02]  /*d230*/  FSEL R133, R133, -INF , !P1 ;  /* 0xff80000085857808 */ /* 0x000fc40004800000 */
[----:B------:R-:W-:Y:S02]  /*d240*/  ISETP.NE.AND P1, PT, R14, RZ, PT ;  /* 0x000000ff0e00720c */ /* 0x000fe40003f25270 */
[----:B------:R-:W-:Y:S02]  /*d250*/  FSEL R148, R148, -INF , !P5 ;  /* 0xff80000094947808 */ /* 0x000fe40006800000 */
[----:B------:R-:W-:Y:S02]  /*d260*/  FSEL R140, R140, -INF , !P1 ;  /* 0xff8000008c8c7808 */ /* 0x000fe40004800000 */
[----:B------:R-:W-:Y:S02]  /*d270*/  ISETP.NE.AND P1, PT, R8, RZ, PT ;  /* 0x000000ff0800720c */ /* 0x000fe40003f25270 */
[----:B------:R-:W-:Y:S02]  /*d280*/  FSEL R145, R145, -INF , !P4 ;  /* 0xff80000091917808 */ /* 0x000fe40006000000 */
[----:B------:R-:W-:-:S02]  /*d290*/  FSEL R26, R149, -INF , !P6 ;  /* 0xff800000951a7808 */ /* 0x000fc40007000000 */
[----:B------:R-:W-:Y:S02]  /*d2a0*/  P2R R15, PR, RZ, 0x1 ;  /* 0x00000001ff0f7803 */ /* 0x000fe40000000000 */
[----:B------:R-:W-:-:S04]  /*d2b0*/  ISETP.GE.AND P0, PT, R16, UR28, PT ;  /* 0x0000001c10007c0c */ /* 0x000fc8000bf06270 */
[----:B------:R-:W-:Y:S02]  /*d2c0*/  FSEL R136, R136, -INF , !P0 ;  /* 0xff80000088887808 */ /* 0x000fe40004000000 */
[----:B-1----:R-:W-:Y:S02]  /*d2d0*/  FMNMX R12, R10, R7, !PT ;  /* 0x000000070a0c7209 */ /* 0x002fe40007800000 */
[----:B------:R-:W-:-:S03]  /*d2e0*/  ISETP.NE.AND P0, PT, R15, RZ, PT ;  /* 0x000000ff0f00720c */ /* 0x000fc60003f05270 */
[----:B------:R-:W1:Y:S01]  /*d2f0*/  SHFL.BFLY PT, R7, R12, 0x2, 0x1f ;  /* 0x0c401f000c077f89 */ /* 0x000e6200000e0000 */
[----:B------:R-:W-:Y:S02]  /*d300*/  FSEL R137, R137, -INF , !P0 ;  /* 0xff80000089897808 */ /* 0x000fe40004000000 */
[----:B------:R-:W-:Y:S02]  /*d310*/  ISETP.NE.AND P0, PT, R4, RZ, PT ;  /* 0x000000ff0400720c */ /* 0x000fe40003f05270 */
[----:B------:R-:W-:Y:S02]  /*d320*/  FMNMX R4, R24, R5, !PT ;  /* 0x0000000518047209 */ /* 0x000fe40007800000 */
[----:B-1----:R-:W-:-:S04]  /*d330*/  FMNMX R7, R12, R7, !PT ;  /* 0x000000070c077209 */ /* 0x002fc80007800000 */
[----:B------:R-:W-:-:S04]  /*d340*/  FSETP.NEU.AND P2, PT, R7, -INF , PT ;  /* 0xff8000000700780b */ /* 0x000fc80003f4d000 */
[----:B------:R-:W-:Y:S02]  /*d350*/  FSEL R11, R7, RZ, P2 ;  /* 0x000000ff070b7208 */ /* 0x000fe40001000000 */
[----:B------:R-:W-:-:S03]  /*d360*/  ISETP.NE.AND P2, PT, R13, RZ, PT ;  /* 0x000000ff0d00720c */ /* 0x000fc60003f45270 */
[----:B------:R-:W-:Y:S01]  /*d370*/  FMUL R194, R11, UR27 ;  /* 0x0000001b0bc27c20 */ /* 0x000fe20008400000 */
[----:B------:R-:W-:-:S03]  /*d380*/  FSEL R141, R141, -INF , !P2 ;  /* 0xff8000008d8d7808 */ /* 0x000fc60005000000 */
        /* <DEDUP_REMOVED lines=19> */
[----:B------:R-:W-:Y:S01]  /*d4c0*/  FMNMX R9, R25, R4, !PT ;  /* 0x0000000419097209 */ /* 0x000fe20007800000 */
[----:B------:R-:W-:Y:S01]  /*d4d0*/  @!P3 FMUL R27, R27, 0.5 ;  /* 0x3f0000001b1bb820 */ /* 0x000fe20000400000 */
[--C-:B------:R-:W-:Y:S01]  /*d4e0*/  FFMA R62, R62, UR27, -R194.reuse ;  /* 0x0000001b3e3e7c23 */ /* 0x100fe200080008c2 */
[----:B------:R-:W-:Y:S01]  /*d4f0*/  @!P5 FMUL R30, R30, 0.5 ;  /* 0x3f0000001e1ed820 */ /* 0x000fe20000400000 */
[--C-:B------:R-:W-:Y:S01]  /*d500*/  FFMA R16, R59, UR27, -R194.reuse ;  /* 0x0000001b3b107c23 */ /* 0x100fe200080008c2 */
[----:B------:R-:W1:Y:S01]  /*d510*/  MUFU.EX2 R8, R8 ;  /* 0x0000000800087308 */ /* 0x000e620000000800 */
[----:B------:R-:W-:Y:S01]  /*d520*/  @!P4 FMUL R189, R189, 0.5 ;  /* 0x3f000000bdbdc820 */ /* 0x000fe20000400000 */
[----:B------:R-:W-:Y:S01]  /*d530*/  @!P6 FMUL R191, R191, 0.5 ;  /* 0x3f000000bfbfe820 */ /* 0x000fe20000400000 */
[----:B------:R-:W-:Y:S01]  /*d540*/  FMNMX R4, R28, R9, !PT ;  /* 0x000000091c047209 */ /* 0x000fe20007800000 */
[--C-:B------:R-:W-:Y:S01]  /*d550*/  FFMA R43, R63, UR27, -R194.reuse ;  /* 0x0000001b3f2b7c23 */ /* 0x100fe200080008c2 */
[--C-:B------:R-:W-:Y:S01]  /*d560*/  FFMA R17, R67, UR27, -R194.reuse ;  /* 0x0000001b43117c23 */ /* 0x100fe200080008c2 */
[--C-:B------:R-:W-:Y:S01]  /*d570*/  FFMA R18, R75, UR27, -R194.reuse ;  /* 0x0000001b4b127c23 */ /* 0x100fe200080008c2 */
[----:B------:R-:W-:Y:S01]  /*d580*/  FMNMX R9, R29, R4, !PT ;  /* 0x000000041d097209 */ /* 0x000fe20007800000 */
[----:B------:R2:W3:Y:S01]  /*d590*/  MUFU.EX2 R31, R27 ;  /* 0x0000001b001f7308 */ /* 0x0004e20000000800 */
[--C-:B------:R-:W-:Y:S01]  /*d5a0*/  FFMA R50, R70, UR27, -R194.reuse ;  /* 0x0000001b46327c23 */ /* 0x100fe200080008c2 */
[--C-:B------:R-:W-:Y:S01]  /*d5b0*/  FFMA R74, R74, UR27, -R194.reuse ;  /* 0x0000001b4a4a7c23 */ /* 0x100fe200080008c2 */
[----:B------:R-:W-:Y:S01]  /*d5c0*/  FMNMX R4, R32, R9, !PT ;  /* 0x0000000920047209 */ /* 0x000fe20007800000 */
[--C-:B------:R-:W-:Y:S01]  /*d5d0*/  FFMA R78, R78, UR27, -R194.reuse ;  /* 0x0000001b4e4e7c23 */ /* 0x100fe200080008c2 */
[--C-:B------:R-:W-:Y:S01]  /*d5e0*/  FFMA R51, R79, UR27, -R194.reuse ;  /* 0x0000001b4f337c23 */ /* 0x100fe200080008c2 */
[--C-:B------:R-:W-:Y:S01]  /*d5f0*/  FFMA R19, R83, UR27, -R194.reuse ;  /* 0x0000001b53137c23 */ /* 0x100fe200080008c2 */
[----:B------:R-:W-:Y:S01]  /*d600*/  FMNMX R9, R33, R4, !PT ;  /* 0x0000000421097209 */ /* 0x000fe20007800000 */
[----:B------:R-:W4:Y:S01]  /*d610*/  MUFU.EX2 R30, R30 ;  /* 0x0000001e001e7308 */ /* 0x000f220000000800 */
[----:B-1----:R-:W-:Y:S01]  /*d620*/  @!P2 FMUL R8, R8, R8 ;  /* 0x000000080808a220 */ /* 0x002fe20000400000 */
[----:B------:R-:W-:Y:S01]  /*d630*/  FSETP.GEU.AND P2, PT, R35, -126, PT ;  /* 0xc2fc00002300780b */ /* 0x000fe20003f4e000 */
[--C-:B--2---:R-:W-:Y:S01]  /*d640*/  FFMA R27, R39, UR27, -R194.reuse ;  /* 0x0000001b271b7c23 */ /* 0x104fe200080008c2 */
[--C-:B------:R-:W-:Y:S01]  /*d650*/  FFMA R39, R55, UR27, -R194.reuse ;  /* 0x0000001b37277c23 */ /* 0x100fe200080008c2 */
[----:B------:R-:W-:Y:S01]  /*d660*/  FMNMX R4, R36, R9, !PT ;  /* 0x0000000924047209 */ /* 0x000fe20007800000 */
[--C-:B------:R-:W-:Y:S01]  /*d670*/  FFMA R55, R87, UR27, -R194.reuse ;  /* 0x0000001b57377c23 */ /* 0x100fe200080008c2 */
[--C-:B------:R-:W-:Y:S01]  /*d680*/  FFMA R59, R95, UR27, -R194.reuse ;  /* 0x0000001b5f3b7c23 */ /* 0x100fe200080008c2 */
[----:B------:R-:W1:Y:S01]  /*d690*/  MUFU.EX2 R189, R189 ;  /* 0x000000bd00bd7308 */ /* 0x000e620000000800 */
[----:B---3--:R-:W-:Y:S01]  /*d6a0*/  @!P3 FMUL R31, R31, R31 ;  /* 0x0000001f1f1fb220 */ /* 0x008fe20000400000 */
[----:B------:R-:W-:Y:S01]  /*d6b0*/  FSETP.GEU.AND P3, PT, R34, -126, PT ;  /* 0xc2fc00002200780b */ /* 0x000fe20003f6e000 */
[--C-:B------:R-:W-:Y:S01]  /*d6c0*/  FFMA R20, R91, UR27, -R194.reuse ;  /* 0x0000001b5b147c23 */ /* 0x100fe200080008c2 */
[----:B------:R-:W-:Y:S01]  /*d6d0*/  FMNMX R9, R37, R4, !PT ;  /* 0x0000000425097209 */ /* 0x000fe20007800000 */
[--C-:B------:R-:W-:Y:S01]  /*d6e0*/  FFMA R90, R90, UR27, -R194.reuse ;  /* 0x0000001b5a5a7c23 */ /* 0x100fe200080008c2 */
[--C-:B------:R-:W-:Y:S01]  /*d6f0*/  FFMA R94, R94, UR27, -R194.reuse ;  /* 0x0000001b5e5e7c23 */ /* 0x100fe200080008c2 */
[----:B------:R-:W-:Y:S01]  /*d700*/  @!P2 FMUL R35, R35, 0.5 ;  /* 0x3f0000002323a820 */ /* 0x000fe20000400000 */
[----:B------:R-:W2:Y:S01]  /*d710*/  MUFU.EX2 R191, R191 ;  /* 0x000000bf00bf7308 */ /* 0x000ea20000000800 */
[----:B----4-:R-:W-:Y:S01]  /*d720*/  @!P5 FMUL R30, R30, R30 ;  /* 0x0000001e1e1ed220 */ /* 0x010fe20000400000 */
[----:B------:R-:W-:Y:S01]  /*d730*/  FSETP.GEU.AND P5, PT, R42, -126, PT ;  /* 0xc2fc00002a00780b */ /* 0x000fe20003fae000 */
[--C-:B------:R-:W-:Y:S01]  /*d740*/  FFMA R63, R102, UR27, -R194.reuse ;  /* 0x0000001b663f7c23 */ /* 0x100fe200080008c2 */
[----:B------:R-:W-:Y:S01]  /*d750*/  FMNMX R4, R40, R9, !PT ;  /* 0x0000000928047209 */ /* 0x000fe20007800000 */
[--C-:B------:R-:W-:Y:S01]  /*d760*/  FFMA R21, R99, UR27, -R194.reuse ;  /* 0x0000001b63157c23 */ /* 0x100fe200080008c2 */
[--C-:B------:R-:W-:Y:S01]  /*d770*/  FFMA R22, R103, UR27, -R194.reuse ;  /* 0x0000001b67167c23 */ /* 0x100fe200080008c2 */
[----:B------:R-:W-:Y:S01]  /*d780*/  @!P3 FMUL R34, R34, 0.5 ;  /* 0x3f0000002222b820 */ /* 0x000fe20000400000 */
[----:B------:R3:W4:Y:S01]  /*d790*/  MUFU.EX2 R192, R35 ;  /* 0x0000002300c07308 */ /* 0x0007220000000800 */
[----:B-1----:R-:W-:Y:S01]  /*d7a0*/  @!P4 FMUL R189, R189, R189 ;  /* 0x000000bdbdbdc220 */ /* 0x002fe20000400000 */
[----:B------:R-:W-:Y:S01]  /*d7b0*/  FSETP.GEU.AND P4, PT, R27, -126, PT ;  /* 0xc2fc00001b00780b */ /* 0x000fe20003f8e000 */
[--C-:B------:R-:W-:Y:S01]  /*d7c0*/  FFMA R23, R107, UR27, -R194.reuse ;  /* 0x0000001b6b177c23 */ /* 0x100fe200080008c2 */
[----:B------:R-:W-:Y:S01]  /*d7d0*/  FMNMX R9, R41, R4, !PT ;  /* 0x0000000429097209 */ /* 0x000fe20007800000 */
[--C-:B------:R-:W-:Y:S01]  /*d7e0*/  FFMA R70, R111, UR27, -R194.reuse ;  /* 0x0000001b6f467c23 */ /* 0x100fe200080008c2 */
[--C-:B------:R-:W-:Y:S01]  /*d7f0*/  FFMA R67, R110, UR27, -R194.reuse ;  /* 0x0000001b6e437c23 */ /* 0x100fe200080008c2 */
[----:B------:R-:W-:Y:S01]  /*d800*/  @!P5 FMUL R42, R42, 0.5 ;  /* 0x3f0000002a2ad820 */ /* 0x000fe20000400000 */
[----:B------:R-:W1:Y:S01]  /*d810*/  MUFU.EX2 R34, R34 ;  /* 0x0000002200227308 */ /* 0x000e620000000800 */
[--C-:B---3--:R-:W-:Y:S01]  /*d820*/  FFMA R35, R47, UR27, -R194.reuse ;  /* 0x0000001b2f237c23 */ /* 0x108fe200080008c2 */
[----:B--2---:R-:W-:Y:S01]  /*d830*/  @!P6 FMUL R191, R191, R191 ;  /* 0x000000bfbfbfe220 */ /* 0x004fe20000400000 */
[----:B------:R-:W-:Y:S01]  /*d840*/  FSETP.GEU.AND P6, PT, R14, -126, PT ;  /* 0xc2fc00000e00780b */ /* 0x000fe20003fce000 */
[--C-:B------:R-:W-:Y:S01]  /*d850*/  FFMA R47, R71, UR27, -R194.reuse ;  /* 0x0000001b472f7c23 */ /* 0x100fe200080008c2 */
[----:B------:R-:W-:Y:S01]  /*d860*/  FMNMX R4, R44, R9, !PT ;  /* 0x000000092c047209 */ /* 0x000fe20007800000 */
[--C-:B------:R-:W-:Y:S01]  /*d870*/  FFMA R95, R114, UR27, -R194.reuse ;  /* 0x0000001b725f7c23 */ /* 0x100fe200080008c2 */
[----:B------:R-:W-:Y:S01]  /*d880*/  @!P4 FMUL R27, R27, 0.5 ;  /* 0x3f0000001b1bc820 */ /* 0x000fe20000400000 */
[----:B------:R2:W3:Y:S01]  /*d890*/  MUFU.EX2 R187, R42 ;  /* 0x0000002a00bb7308 */ /* 0x0004e20000000800 */
[----:B----4-:R-:W-:Y:S01]  /*d8a0*/  @!P2 FMUL R192, R192, R192 ;  /* 0x000000c0c0c0a220 */ /* 0x010fe20000400000 */
[----:B------:R-:W-:Y:S01]  /*d8b0*/  FSETP.GEU.AND P2, PT, R46, -126, PT ;  /* 0xc2fc00002e00780b */ /* 0x000fe20003f4e000 */
[--C-:B------:R-:W-:Y:S01]  /*d8c0*/  FFMA R71, R118, UR27, -R194.reuse ;  /* 0x0000001b76477c23 */ /* 0x100fe200080008c2 */
[----:B------:R-:W-:Y:S01]  /*d8d0*/  FMNMX R9, R45, R4, !PT ;  /* 0x000000042d097209 */ /* 0x000fe20007800000 */
[--C-:B------:R-:W-:Y:S01]  /*d8e0*/  FFMA R75, R126, UR27, -R194.reuse ;  /* 0x0000001b7e4b7c23 */ /* 0x100fe200080008c2 */
[--C-:B------:R-:W-:Y:S01]  /*d8f0*/  FFMA R91, R122, UR27, -R194.reuse ;  /* 0x0000001b7a5b7c23 */ /* 0x100fe200080008c2 */
[--C-:B------:R-:W-:Y:S01]  /*d900*/  FFMA R99, R123, UR27, -R194.reuse ;  /* 0x0000001b7b637c23 */ /* 0x100fe200080008c2 */
[----:B------:R-:W4:Y:S01]  /*d910*/  MUFU.EX2 R27, R27 ;  /* 0x0000001b001b7308 */ /* 0x000f220000000800 */
[----:B-1----:R-:W-:Y:S01]  /*d920*/  @!P3 FMUL R34, R34, R34 ;  /* 0x000000222222b220 */ /* 0x002fe20000400000 */
[----:B------:R-:W-:Y:S01]  /*d930*/  FSETP.GEU.AND P3, PT, R35, -126, PT ;  /* 0xc2fc00002300780b */ /* 0x000fe20003f6e000 */
[----:B------:R-:W-:Y:S01]  /*d940*/  @!P6 FMUL R14, R14, 0.5 ;  /* 0x3f0000000e0ee820 */ /* 0x000fe20000400000 */
[--C-:B--2---:R-:W-:Y:S01]  /*d950*/  FFMA R42, R58, UR27, -R194.reuse ;  /* 0x0000001b3a2a7c23 */ /* 0x104fe200080008c2 */
[----:B------:R-:W-:Y:S01]  /*d960*/  FMNMX R4, R48, R9, !PT ;  /* 0x0000000930047209 */ /* 0x000fe20007800000 */
[--C-:B------:R-:W-:Y:S01]  /*d970*/  FFMA R58, R86, UR27, -R194.reuse ;  /* 0x0000001b563a7c23 */ /* 0x100fe200080008c2 */
[----:B------:R-:W-:Y:S01]  /*d980*/  @!P2 FMUL R46, R46, 0.5 ;  /* 0x3f0000002e2ea820 */ /* 0x000fe20000400000 */
[--C-:B------:R-:W-:Y:S01]  /*d990*/  FFMA R102, R127, UR27, -R194.reuse ;  /* 0x0000001b7f667c23 */ /* 0x100fe200080008c2 */
[----:B------:R-:W1:Y:S01]  /*d9a0*/  MUFU.EX2 R14, R14 ;  /* 0x0000000e000e7308 */ /* 0x000e620000000800 */
[----:B---3--:R-:W-:Y:S01]  /*d9b0*/  @!P5 FMUL R187, R187, R187 ;  /* 0x000000bbbbbbd220 */ /* 0x008fe20000400000 */
[----:B------:R-:W-:Y:S01]  /*d9c0*/  FSETP.GEU.AND P5, PT, R15, -126, PT ;  /* 0xc2fc00000f00780b */ /* 0x000fe20003fae000 */
[--C-:B------:R-:W-:Y:S01]  /*d9d0*/  FFMA R13, R130, UR27, -R194.reuse ;  /* 0x0000001b820d7c23 */ /* 0x100fe200080008c2 */
[----:B------:R-:W-:Y:S01]  /*d9e0*/  FMNMX R9, R49, R4, !PT ;  /* 0x0000000431097209 */ /* 0x000fe20007800000 */
[--C-:B------:R-:W-:Y:S01]  /*d9f0*/  FFMA R79, R134, UR27, -R194.reuse ;  /* 0x0000001b864f7c23 */ /* 0x100fe200080008c2 */
[----:B------:R-:W-:Y:S01]  /*da00*/  @!P3 FMUL R35, R35, 0.5 ;  /* 0x3f0000002323b820 */ /* 0x000fe20000400000 */
[--C-:B------:R-:W-:Y:S01]  /*da10*/  FFMA R12, R138, UR27, -R194.reuse ;  /* 0x0000001b8a0c7c23 */ /* 0x100fe200080008c2 */
[----:B------:R2:W3:Y:S01]  /*da20*/  MUFU.EX2 R190, R46 ;  /* 0x0000002e00be7308 */ /* 0x0004e20000000800 */
[----:B----4-:R-:W-:Y:S01]  /*da30*/  @!P4 FMUL R27, R27, R27 ;  /* 0x0000001b1b1bc220 */ /* 0x010fe20000400000 */
[----:B------:R-:W-:Y:S01]  /*da40*/  FSETP.GEU.AND P4, PT, R38, -126, PT ;  /* 0xc2fc00002600780b */ /* 0x000fe20003f8e000 */
[--C-:B------:R-:W-:Y:S01]  /*da50*/  FFMA R10, R146, UR27, -R194.reuse ;  /* 0x0000001b920a7c23 */ /* 0x100fe200080008c2 */
[----:B------:R-:W-:Y:S01]  /*da60*/  FMNMX R4, R52, R9, !PT ;  /* 0x0000000934047209 */ /* 0x000fe20007800000 */
[--C-:B------:R-:W-:Y:S01]  /*da70*/  FFMA R83, R142, UR27, -R194.reuse ;  /* 0x0000001b8e537c23 */ /* 0x100fe200080008c2 */
[--C-:B------:R-:W-:Y:S01]  /*da80*/  FFMA R87, R139, UR27, -R194.reuse ;  /* 0x0000001b8b577c23 */ /* 0x100fe200080008c2 */
[----:B------:R-:W-:Y:S01]  /*da90*/  @!P5 FMUL R15, R15, 0.5 ;  /* 0x3f0000000f0fd820 */ /* 0x000fe20000400000 */
[----:B------:R-:W4:Y:S01]  /*daa0*/  MUFU.EX2 R35, R35 ;  /* 0x0000002300237308 */ /* 0x000f220000000800 */
        /* <DEDUP_REMOVED lines=10> */
[----:B------:R-:W-:Y:S01]  /*db50*/  FFMA R86, R143, UR27, -R194 ;  /* 0x0000001b8f567c23 */ /* 0x000fe200080008c2 */
[----:B------:R-:W-:-:S03]  /*db60*/  FMNMX R4, R56, R9, !PT ;  /* 0x0000000938047209 */ /* 0x000fc60007800000 */
[----:B------:R-:W-:Y:S01]  /*db70*/  @!P6 FMUL R54, R54, 0.5 ;  /* 0x3f0000003636e820 */ /* 0x000fe20000400000 */
[----:B------:R-:W2:Y:S01]  /*db80*/  MUFU.EX2 R38, R38 ;  /* 0x0000002600267308 */ /* 0x000ea20000000800 */
[----:B----4-:R-:W-:Y:S01]  /*db90*/  @!P3 FMUL R35, R35, R35 ;  /* 0x000000232323b220 */ /* 0x010fe20000400000 */
        /* <DEDUP_REMOVED lines=9> */
[----:B--2---:R-:W-:Y:S01]  /*dc30*/  @!P4 FMUL R38, R38, R38 ;  /* 0x000000262626c220 */ /* 0x004fe20000400000 */
[----:B------:R-:W-:Y:S01]  /*dc40*/  FSETP.GEU.AND P4, PT, R16, -126, PT ;  /* 0xc2fc00001000780b */ /* 0x000fe20003f8e000 */
[--C-:B---3--:R-:W-:Y:S01]  /*dc50*/  FFMA R54, R82, UR27, -R194.reuse ;  /* 0x0000001b52367c23 */ /* 0x108fe200080008c2 */
[----:B------:R-:W-:Y:S01]  /*dc60*/  FMNMX R9, R61, R4, !PT ;  /* 0x000000043d097209 */ /* 0x000fe20007800000 */
[----:B------:R-:W-:Y:S02]  /*dc70*/  FFMA R82, R135, UR27, -R194 ;  /* 0x0000001b87527c23 */ /* 0x000fe400080008c2 */
[----:B------:R-:W-:Y:S01]  /*dc80*/  @!P5 FMUL R62, R62, 0.5 ;  /* 0x3f0000003e3ed820 */ /* 0x000fe20000400000 */
[----:B------:R-:W2:Y:S01]  /*dc90*/  MUFU.EX2 R42, R42 ;  /* 0x0000002a002a7308 */ /* 0x000ea20000000800 */
[----:B----4-:R-:W-:Y:S01]  /*dca0*/  @!P6 FMUL R188, R188, R188 ;  /* 0x000000bcbcbce220 */ /* 0x010fe20000400000 */
[----:B------:R-:W-:-:S02]  /*dcb0*/  FSETP.GEU.AND P6, PT, R43, -126, PT ;  /* 0xc2fc00002b00780b */ /* 0x000fc40003fce000 */
        /* <DEDUP_REMOVED lines=10> */
[----:B---3--:R-:W-:Y:S01]  /*dd60*/  FFMA R62, R98, UR27, -R194 ;  /* 0x0000001b623e7c23 */ /* 0x008fe200080008c2 */
        /* <DEDUP_REMOVED lines=12> */
[----:B------:R-:W1:Y:S01]  /*de30*/  MUFU.EX2 R17, R17 ;  /* 0x0000001100117308 */ /* 0x000e620000000800 */
[----:B--2---:R-:W-:Y:S01]  /*de40*/  @!P6 FMUL R43, R43, R43 ;  /* 0x0000002b2b2be220 */ /* 0x004fe20000400000 */
[----:B------:R-:W-:Y:S02]  /*de50*/  FSETP.GEU.AND P6, PT, R74, -126, PT ;  /* 0xc2fc00004a00780b */ /* 0x000fe40003fce000 */
[----:B------:R-:W-:-:S03]  /*de60*/  FMNMX R9, R73, R4, !PT ;  /* 0x0000000449097209 */ /* 0x000fc60007800000 */
[----:B------:R-:W-:Y:S01]  /*de70*/  @!P4 FMUL R50, R50, 0.5 ;  /* 0x3f0000003232c820 */ /* 0x000fe20000400000 */
[----:B------:R-:W2:Y:S01]  /*de80*/  MUFU.EX2 R47, R47 ;  /* 0x0000002f002f7308 */ /* 0x000ea20000000800 */
[----:B---3--:R-:W-:Y:S01]  /*de90*/  @!P2 FMUL R46, R46, R46 ;  /* 0x0000002e2e2ea220 */ /* 0x008fe20000400000 */
        /* <DEDUP_REMOVED lines=19> */
[----:B------:R1:W3:Y:S01]  /*dfd0*/  MUFU.EX2 R184, R78 ;  /* 0x0000004e00b87308 */ /* 0x0002e20000000800 */
[----:B----4-:R-:W-:Y:S01]  /*dfe0*/  @!P6 FMUL R185, R185, R185 ;  /* 0x000000b9b9b9e220 */ /* 0x010fe20000400000 */
[----:B------:R-:W-:Y:S02]  /*dff0*/  FSETP.GEU.AND P6, PT, R19, -126, PT ;  /* 0xc2fc00001300780b */ /* 0x000fe40003fce000 */
[----:B------:R-:W-:-:S03]  /*e000*/  FMNMX R4, R84, R9, !PT ;  /* 0x0000000954047209 */ /* 0x000fc60007800000 */
[----:B------:R-:W-:Y:S01]  /*e010*/  @!P4 FMUL R51, R51, 0.5 ;  /* 0x3f0000003333c820 */ /* 0x000fe20000400000 */
[----:B------:R-:W4:Y:S01]  /*e020*/  MUFU.EX2 R54, R54 ;  /* 0x0000003600367308 */ /* 0x000f220000000800 */
[----:B--2---:R-:W-:Y:S01]  /*e030*/  @!P2 FMUL R18, R18, R18 ;  /* 0x000000121212a220 */ /* 0x004fe20000400000 */
[----:B------:R-:W-:Y:S01]  /*e040*/  FSETP.GEU.AND P2, PT, R58, -126, PT ;  /* 0xc2fc00003a00780b */ /* 0x000fe20003f4e000 */
[----:B-1----:R-:W-:Y:S01]  /*e050*/  FFMA R78, R119, UR27, -R194 ;  /* 0x0000001b774e7c23 */ /* 0x002fe200080008c2 */
[----:B------:R-:W-:-:S03]  /*e060*/  FMNMX R9, R85, R4, !PT ;  /* 0x0000000455097209 */ /* 0x000fc60007800000 */
[----:B------:R-:W-:Y:S01]  /*e070*/  @!P6 FMUL R19, R19, 0.5 ;  /* 0x3f0000001313e820 */ /* 0x000fe20000400000 */
[----:B------:R-:W1:Y:S01]  /*e080*/  MUFU.EX2 R51, R51 ;  /* 0x0000003300337308 */ /* 0x000e620000000800 */
[----:B---3--:R-:W-:Y:S01]  /*e090*/  @!P3 FMUL R184, R184, R184 ;  /* 0x000000b8b8b8b220 */ /* 0x008fe20000400000 */
[----:B------:R-:W-:Y:S02]  /*e0a0*/  FSETP.GEU.AND P3, PT, R55, -126, PT ;  /* 0xc2fc00003700780b */ /* 0x000fe40003f6e000 */
        /* <DEDUP_REMOVED lines=27> */
[----:B------:R1:W5:Y:S01]  /*e260*/  MUFU.EX2 R98, R94 ;  /* 0x0000005e00627308 */ /* 0x0003620000000800 */
[----:B------:R-:W-:Y:S01]  /*e270*/  FMNMX R4, R100, R9, !PT ;  /* 0x0000000964047209 */ /* 0x000fe20007800000 */
[----:B--2---:R-:W-:Y:S01]  /*e280*/  @!P5 FMUL R20, R20, R20 ;  /* 0x000000141414d220 */ /* 0x004fe20000400000 */
[----:B------:R-:W-:Y:S01]  /*e290*/  FSETP.GEU.AND P5, PT, R63, -126, PT ;  /* 0xc2fc00003f00780b */ /* 0x000fe20003fae000 */
[--C-:B---3--:R-:W-:Y:S01]  /*e2a0*/  FFMA R90, R147, UR27, -R194.reuse ;  /* 0x0000001b935a7c23 */ /* 0x108fe200080008c2 */
[----:B------:R-:W-:Y:S02]  /*e2b0*/  FMNMX R9, R101, R4, !PT ;  /* 0x0000000465097209 */ /* 0x000fe40007800000 */
[----:B------:R-:W-:Y:S01]  /*e2c0*/  @!P3 FMUL R62, R62, 0.5 ;  /* 0x3f0000003e3eb820 */ /* 0x000fe20000400000 */
[----:B------:R-:W2:Y:S01]  /*e2d0*/  MUFU.EX2 R59, R59 ;  /* 0x0000003b003b7308 */ /* 0x000ea20000000800 */
[----:B----4-:R-:W-:Y:S01]  /*e2e0*/  @!P4 FMUL R149, R149, R149 ;  /* 0x000000959595c220 */ /* 0x010fe20000400000 */
[----:B------:R-:W-:Y:S01]  /*e2f0*/  FSETP.GEU.AND P4, PT, R21, -126, PT ;  /* 0xc2fc00001500780b */ /* 0x000fe20003f8e000 */
[----:B-1----:R-:W-:Y:S01]  /*e300*/  FFMA R94, R151, UR27, -R194 ;  /* 0x0000001b975e7c23 */ /* 0x002fe200080008c2 */
[----:B------:R-:W-:-:S04]  /*e310*/  FMNMX R4, R104, R9, !PT ;  /* 0x0000000968047209 */ /* 0x000fc80007800000 */
[----:B------:R-:W1:Y:S01]  /*e320*/  MUFU.EX2 R62, R62 ;  /* 0x0000003e003e7308 */ /* 0x000e620000000800 */
[----:B-----5:R-:W-:Y:S01]  /*e330*/  @!P6 FMUL R98, R98, R98 ;  /* 0x000000626262e220 */ /* 0x020fe20000400000 */
[----:B------:R-:W-:Y:S01]  /*e340*/  FMNMX R9, R105, R4, !PT ;  /* 0x0000000469097209 */ /* 0x000fe20007800000 */
[----:B------:R-:W-:Y:S01]  /*e350*/  @!P5 FMUL R63, R63, 0.5 ;  /* 0x3f0000003f3fd820 */ /* 0x000fe20000400000 */
[----:B------:R-:W-:Y:S02]  /*e360*/  FSETP.GEU.AND P6, PT, R22, -126, PT ;  /* 0xc2fc00001600780b */ /* 0x000fe40003fce000 */
[----:B------:R-:W-:Y:S01]  /*e370*/  FMNMX R4, R108, R9, !PT ;  /* 0x000000096c047209 */ /* 0x000fe20007800000 */
[----:B------:R-:W-:Y:S01]  /*e380*/  @!P4 FMUL R21, R21, 0.5 ;  /* 0x3f0000001515c820 */ /* 0x000fe20000400000 */
[----:B--2---:R-:W-:Y:S01]  /*e390*/  @!P2 FMUL R59, R59, R59 ;  /* 0x0000003b3b3ba220 */ /* 0x004fe20000400000 */
[----:B------:R-:W-:Y:S01]  /*e3a0*/  FSETP.GEU.AND P2, PT, R66, -126, PT ;  /* 0xc2fc00004200780b */ /* 0x000fe20003f4e000 */
[----:B------:R-:W2:Y:S01]  /*e3b0*/  MUFU.EX2 R63, R63 ;  /* 0x0000003f003f7308 */ /* 0x000ea20000000800 */
[----:B------:R-:W-:-:S04]  /*e3c0*/  FMNMX R9, R109, R4, !PT ;  /* 0x000000046d097209 */ /* 0x000fc80007800000 */
[----:B------:R-:W-:Y:S01]  /*e3d0*/  FMNMX R4, R112, R9, !PT ;  /* 0x0000000970047209 */ /* 0x000fe20007800000 */
[----:B-1----:R-:W-:Y:S01]  /*e3e0*/  @!P3 FMUL R62, R62, R62 ;  /* 0x0000003e3e3eb220 */ /* 0x002fe20000400000 */
[----:B------:R-:W-:Y:S01]  /*e3f0*/  FSETP.GEU.AND P3, PT, R23, -126, PT ;  /* 0xc2fc00001700780b */ /* 0x000fe20003f6e000 */
[----:B------:R-:W1:Y:S01]  /*e400*/  MUFU.EX2 R21, R21 ;  /* 0x0000001500157308 */ /* 0x000e620000000800 */
[----:B------:R-:W-:Y:S01]  /*e410*/  @!P6 FMUL R22, R22, 0.5 ;  /* 0x3f0000001616e820 */ /* 0x000fe20000400000 */
[----:B------:R-:W-:Y:S02]  /*e420*/  FMNMX R9, R113, R4, !PT ;  /* 0x0000000471097209 */ /* 0x000fe40007800000 */
[----:B------:R-:W-:Y:S02]  /*e430*/  @!P2 FMUL R66, R66, 0.5 ;  /* 0x3f0000004242a820 */ /* 0x000fe40000400000 */
[----:B------:R-:W-:Y:S02]  /*e440*/  FMNMX R4, R116, R9, !PT ;  /* 0x0000000974047209 */ /* 0x000fe40007800000 */
[----:B------:R-:W3:Y:S01]  /*e450*/  MUFU.EX2 R22, R22 ;  /* 0x0000001600167308 */ /* 0x000ee20000000800 */
[----:B--2---:R-:W-:Y:S01]  /*e460*/  @!P5 FMUL R63, R63, R63 ;  /* 0x0000003f3f3fd220 */ /* 0x004fe20000400000 */
[----:B------:R-:W-:-:S02]  /*e470*/  FMNMX R9, R117, R4, !PT ;  /* 0x0000000475097209 */ /* 0x000fc40007800000 */
[----:B------:R-:W-:Y:S01]  /*e480*/  @!P3 FMUL R23, R23, 0.5 ;  /* 0x3f0000001717b820 */ /* 0x000fe20000400000 */
[----:B------:R-:W-:Y:S02]  /*e490*/  FSETP.GEU.AND P5, PT, R70, -126, PT ;  /* 0xc2fc00004600780b */ /* 0x000fe40003fae000 */
[----:B------:R-:W-:Y:S01]  /*e4a0*/  FMNMX R4, R120, R9, !PT ;  /* 0x0000000978047209 */ /* 0x000fe20007800000 */
[----:B------:R-:W2:Y:S01]  /*e4b0*/  MUFU.EX2 R66, R66 ;  /* 0x0000004200427308 */ /* 0x000ea20000000800 */
[----:B-1----:R-:W-:Y:S01]  /*e4c0*/  @!P4 FMUL R21, R21, R21 ;  /* 0x000000151515c220 */ /* 0x002fe20000400000 */
[----:B------:R-:W-:Y:S02]  /*e4d0*/  FSETP.GEU.AND P4, PT, R67, -126, PT ;  /* 0xc2fc00004300780b */ /* 0x000fe40003f8e000 */
[----:B------:R-:W-:-:S04]  /*e4e0*/  FMNMX R9, R121, R4, !PT ;  /* 0x0000000479097209 */ /* 0x000fc80007800000 */
[----:B------:R-:W1:Y:S01]  /*e4f0*/  MUFU.EX2 R23, R23 ;  /* 0x0000001700177308 */ /* 0x000e620000000800 */
[----:B------:R-:W-:Y:S01]  /*e500*/  FMNMX R4, R124, R9, !PT ;  /* 0x000000097c047209 */ /* 0x000fe20007800000 */
[----:B---3--:R-:W-:Y:S01]  /*e510*/  @!P6 FMUL R22, R22, R22 ;  /* 0x000000161616e220 */ /* 0x008fe20000400000 */
[----:B------:R-:W-:Y:S01]  /*e520*/  FSETP.GEU.AND P6, PT, R95, -126, PT ;  /* 0xc2fc00005f00780b */ /* 0x000fe20003fce000 */
[----:B------:R-:W-:Y:S01]  /*e530*/  @!P5 FMUL R70, R70, 0.5 ;  /* 0x3f0000004646d820 */ /* 0x000fe20000400000 */
[----:B------:R-:W-:Y:S02]  /*e540*/  FMNMX R9, R125, R4, !PT ;  /* 0x000000047d097209 */ /* 0x000fe40007800000 */
        /* <DEDUP_REMOVED lines=40> */
[----:B------:R-:W-:-:S03]  /*e7d0*/  @!P2 FMUL R75, R75, 0.5 ;  /* 0x3f0000004b4ba820 */ /* 0x000fc60000400000 */
[----:B------:R-:W3:Y:S01]  /*e7e0*/  SHFL.BFLY PT, R4, R9, 0x1, 0x1f ;  /* 0x0c201f0009047f89 */ /* 0x000ee200000e0000 */
[----:B------:R-:W4:Y:S01]  /*e7f0*/  MUFU.EX2 R99, R99 ;  /* 0x0000006300637308 */ /* 0x000f220000000800 */
[----:B--2---:R-:W-:Y:S01]  /*e800*/  @!P5 FMUL R91, R91, R91 ;  /* 0x0000005b5b5bd220 */ /* 0x004fe20000400000 */
[----:B------:R-:W-:Y:S02]  /*e810*/  FSETP.GEU.AND P5, PT, R106, -126, PT ;  /* 0xc2fc00006a00780b */ /* 0x000fe40003fae000 */
[----:B------:R-:W-:-:S04]  /*e820*/  @!P3 FMUL R102, R102, 0.5 ;  /* 0x3f0000006666b820 */ /* 0x000fc80000400000 */
[----:B------:R-:W2:Y:S01]  /*e830*/  MUFU.EX2 R75, R75 ;  /* 0x0000004b004b7308 */ /* 0x000ea20000000800 */
[----:B-1----:R-:W-:Y:S01]  /*e840*/  @!P4 FMUL R78, R78, R78 ;  /* 0x0000004e4e4ec220 */ /* 0x002fe20000400000 */
[----:B------:R-:W-:-:S05]  /*e850*/  FSETP.GEU.AND P4, PT, R13, -126, PT ;  /* 0xc2fc00000d00780b */ /* 0x000fca0003f8e000 */
[----:B------:R-:W-:Y:S01]  /*e860*/  @!P5 FMUL R106, R106, 0.5 ;  /* 0x3f0000006a6ad820 */ /* 0x000fe20000400000 */
[----:B------:R-:W1:Y:S01]  /*e870*/  MUFU.EX2 R102, R102 ;  /* 0x0000006600667308 */ /* 0x000e620000000800 */
[----:B----4-:R-:W-:Y:S01]  /*e880*/  @!P6 FMUL R99, R99, R99 ;  /* 0x000000636363e220 */ /* 0x010fe20000400000 */
[----:B------:R-:W-:Y:S02]  /*e890*/  FSETP.GEU.AND P6, PT, R79, -126, PT ;  /* 0xc2fc00004f00780b */ /* 0x000fe40003fce000 */
[----:B---3--:R-:W-:-:S03]  /*e8a0*/  FMNMX R4, R9, R4, !PT ;  /* 0x0000000409047209 */ /* 0x008fc60007800000 */
[----:B------:R-:W-:Y:S01]  /*e8b0*/  @!P4 FMUL R13, R13, 0.5 ;  /* 0x3f0000000d0dc820 */ /* 0x000fe20000400000 */
[----:B--2---:R-:W-:Y:S01]  /*e8c0*/  @!P2 FMUL R75, R75, R75 ;  /* 0x0000004b4b4ba220 */ /* 0x004fe20000400000 */
[----:B------:R-:W-:Y:S01]  /*e8d0*/  FSETP.GEU.AND P2, PT, R82, -126, PT ;  /* 0xc2fc00005200780b */ /* 0x000fe20003f4e000 */
[----:B------:R-:W2:Y:S01]  /*e8e0*/  MUFU.EX2 R106, R106 ;  /* 0x0000006a006a7308 */ /* 0x000ea20000000800 */
[----:B------:R-:W3:Y:S04]  /*e8f0*/  SHFL.BFLY PT, R9, R4, 0x2, 0x1f ;  /* 0x0c401f0004097f89 */ /* 0x000ee800000e0000 */
[----:B------:R-:W-:Y:S01]  /*e900*/  @!P6 FMUL R79, R79, 0.5 ;  /* 0x3f0000004f4fe820 */ /* 0x000fe20000400000 */
[----:B-1----:R-:W-:Y:S01]  /*e910*/  @!P3 FMUL R102, R102, R102 ;  /* 0x000000666666b220 */ /* 0x002fe20000400000 */
[----:B------:R-:W-:Y:S01]  /*e920*/  FSETP.GEU.AND P3, PT, R12, -126, PT ;  /* 0xc2fc00000c00780b */ /* 0x000fe20003f6e000 */
[----:B------:R-:W1:Y:S04]  /*e930*/  MUFU.EX2 R13, R13 ;  /* 0x0000000d000d7308 */ /* 0x000e680000000800 */
[----:B------:R-:W-:-:S04]  /*e940*/  @!P2 FMUL R82, R82, 0.5 ;  /* 0x3f0000005252a820 */ /* 0x000fc80000400000 */
[----:B------:R-:W4:Y:S01]  /*e950*/  MUFU.EX2 R79, R79 ;  /* 0x0000004f004f7308 */ /* 0x000f220000000800 */
[----:B--2---:R-:W-:Y:S01]  /*e960*/  @!P5 FMUL R106, R106, R106 ;  /* 0x0000006a6a6ad220 */ /* 0x004fe20000400000 */
[----:B------:R-:W-:Y:S02]  /*e970*/  FSETP.GEU.AND P5, PT, R83, -126, PT ;  /* 0xc2fc00005300780b */ /* 0x000fe40003fae000 */
[----:B------:R-:W-:-:S04]  /*e980*/  @!P3 FMUL R12, R12, 0.5 ;  /* 0x3f0000000c0cb820 */ /* 0x000fc80000400000 */
[----:B------:R-:W2:Y:S01]  /*e990*/  MUFU.EX2 R82, R82 ;  /* 0x0000005200527308 */ /* 0x000ea20000000800 */
[----:B-1----:R-:W-:Y:S01]  /*e9a0*/  @!P4 FMUL R13, R13, R13 ;  /* 0x0000000d0d0dc220 */ /* 0x002fe20000400000 */
[----:B------:R-:W-:Y:S02]  /*e9b0*/  FSETP.GEU.AND P4, PT, R87, -126, PT ;  /* 0xc2fc00005700780b */ /* 0x000fe40003f8e000 */
[----:B---3--:R-:W-:Y:S01]  /*e9c0*/  FMNMX R4, R4, R9, !PT ;  /* 0x0000000904047209 */ /* 0x008fe20007800000 */
[----:B------:R-:W-:Y:S02]  /*e9d0*/  FFMA R9, R150, UR27, -R194 ;  /* 0x0000001b96097c23 */ /* 0x000fe400080008c2 */
[----:B------:R-:W-:Y:S01]  /*e9e0*/  @!P5 FMUL R83, R83, 0.5 ;  /* 0x3f0000005353d820 */ /* 0x000fe20000400000 */
[----:B------:R-:W1:Y:S01]  /*e9f0*/  MUFU.EX2 R12, R12 ;  /* 0x0000000c000c7308 */ /* 0x000e620000000800 */
[----:B----4-:R-:W-:Y:S01]  /*ea00*/  @!P6 FMUL R79, R79, R79 ;  /* 0x0000004f4f4fe220 */ /* 0x010fe20000400000 */
[----:B------:R-:W-:-:S03]  /*ea10*/  FSETP.GEU.AND P6, PT, R86, -126, PT ;  /* 0xc2fc00005600780b */ /* 0x000fc60003fce000 */
[----:B------:R-:W-:Y:S02]  /*ea20*/  FADD R139, R50, R79 ;  /* 0x0000004f328b7221 */ /* 0x000fe40000000000 */
[----:B------:R-:W-:Y:S01]  /*ea30*/  @!P4 FMUL R87, R87, 0.5 ;  /* 0x3f0000005757c820 */ /* 0x000fe20000400000 */
[----:B------:R-:W3:Y:S01]  /*ea40*/  MUFU.EX2 R83, R83 ;  /* 0x0000005300537308 */ /* 0x000ee20000000800 */
[----:B--2---:R-:W-:Y:S01]  /*ea50*/  @!P2 FMUL R82, R82, R82 ;  /* 0x000000525252a220 */ /* 0x004fe20000400000 */
[----:B------:R-:W-:-:S04]  /*ea60*/  FSETP.GEU.AND P2, PT, R10, -126, PT ;  /* 0xc2fc00000a00780b */ /* 0x000fc80003f4e000 */
[----:B------:R-:W-:Y:S01]  /*ea70*/  F2FP.F16.F32.PACK_AB R79, R82, R79 ;  /* 0x0000004f524f723e */ /* 0x000fe200000000ff */
[----:B------:R-:W-:Y:S01]  /*ea80*/  @!P6 FMUL R86, R86, 0.5 ;  /* 0x3f0000005656e820 */ /* 0x000fe20000400000 */
[----:B------:R-:W2:Y:S01]  /*ea90*/  MUFU.EX2 R87, R87 ;  /* 0x0000005700577308 */ /* 0x000ea20000000800 */
[----:B-1----:R-:W-:Y:S01]  /*eaa0*/  @!P3 FMUL R12, R12, R12 ;  /* 0x0000000c0c0cb220 */ /* 0x002fe20000400000 */
[----:B------:R-:W-:-:S03]  /*eab0*/  FSETP.NEU.AND P3, PT, R4, -INF , PT ;  /* 0xff8000000400780b */ /* 0x000fc60003f6d000 */
[----:B------:R-:W-:Y:S01]  /*eac0*/  FADD R134, R185, R12 ;  /* 0x0000000cb9867221 */ /* 0x000fe20000000000 */
[----:B------:R-:W-:Y:S01]  /*ead0*/  FSEL R130, R4, RZ, P3 ;  /* 0x000000ff04827208 */ /* 0x000fe20001800000 */
[----:B------:R-:W-:Y:S01]  /*eae0*/  @!P2 FMUL R10, R10, 0.5 ;  /* 0x3f0000000a0aa820 */ /* 0x000fe20000400000 */
[----:B------:R-:W1:Y:S01]  /*eaf0*/  MUFU.EX2 R86, R86 ;  /* 0x0000005600567308 */ /* 0x000e620000000800 */
[----:B---3--:R-:W-:Y:S01]  /*eb00*/  @!P5 FMUL R83, R83, R83 ;  /* 0x000000535353d220 */ /* 0x008fe20000400000 */
[----:B------:R-:W-:Y:S01]  /*eb10*/  FSETP.GEU.AND P5, PT, R94, -126, PT ;  /* 0xc2fc00005e00780b */ /* 0x000fe20003fae000 */
[C---:B------:R-:W-:Y:S01]  /*eb20*/  FMUL R135, R130.reuse, UR27 ;  /* 0x0000001b82877c20 */ /* 0x040fe20008400000 */
[----:B------:R-:W-:Y:S01]  /*eb30*/  FSETP.GEU.AND P3, PT, R9, -126, PT ;  /* 0xc2fc00000900780b */ /* 0x000fe20003f6e000 */
[----:B------:R-:W-:Y:S02]  /*eb40*/  FADD R130, -R130, R5 ;  /* 0x0000000582827221 */ /* 0x000fe40000000100 */
[--C-:B------:R-:W-:Y:S01]  /*eb50*/  FFMA R25, R25, UR27, -R135.reuse ;  /* 0x0000001b19197c23 */ /* 0x100fe20008000887 */
[----:B------:R-:W3:Y:S01]  /*eb60*/  MUFU.EX2 R10, R10 ;  /* 0x0000000a000a7308 */ /* 0x000ee20000000800 */
[----:B--2---:R-:W-:Y:S01]  /*eb70*/  @!P4 FMUL R87, R87, R87 ;  /* 0x000000575757c220 */ /* 0x004fe20000400000 */
[----:B------:R-:W-:Y:S01]  /*eb80*/  FSETP.GEU.AND P4, PT, R90, -126, PT ;  /* 0xc2fc00005a00780b */ /* 0x000fe20003f8e000 */
[--C-:B------:R-:W-:Y:S01]  /*eb90*/  FFMA R107, R24, UR27, -R135.reuse ;  /* 0x0000001b186b7c23 */ /* 0x100fe20008000887 */
[--C-:B------:R-:W-:Y:S01]  /*eba0*/  FFMA R36, R36, UR27, -R135.reuse ;  /* 0x0000001b24247c23 */ /* 0x100fe20008000887 */
[--C-:B------:R-:W-:Y:S01]  /*ebb0*/  FFMA R24, R28, UR27, -R135.reuse ;  /* 0x0000001b1c187c23 */ /* 0x100fe20008000887 */
[--C-:B------:R-:W-:Y:S01]  /*ebc0*/  FFMA R32, R32, UR27, -R135.reuse ;  /* 0x0000001b20207c23 */ /* 0x100fe20008000887 */
[----:B------:R-:W-:Y:S01]  /*ebd0*/  @!P5 FMUL R94, R94, 0.5 ;  /* 0x3f0000005e5ed820 */ /* 0x000fe20000400000 */
[--C-:B------:R-:W-:Y:S01]  /*ebe0*/  FFMA R29, R29, UR27, -R135.reuse ;  /* 0x0000001b1d1d7c23 */ /* 0x100fe20008000887 */
[----:B-1----:R-:W-:Y:S01]  /*ebf0*/  @!P6 FMUL R86, R86, R86 ;  /* 0x000000565656e220 */ /* 0x002fe20000400000 */
        /* <DEDUP_REMOVED lines=19> */
[----:B------:R3:W4:Y:S01]  /*ed30*/  MUFU.EX2 R28, R107 ;  /* 0x0000006b001c7308 */ /* 0x0007220000000800 */
[----:B-1----:R-:W-:Y:S01]  /*ed40*/  @!P5 FMUL R94, R94, R94 ;  /* 0x0000005e5e5ed220 */ /* 0x002fe20000400000 */
[----:B------:R-:W-:Y:S01]  /*ed50*/  @!P2 FMUL R25, R25, 0.5 ;  /* 0x3f0000001919a820 */ /* 0x000fe20000400000 */
[----:B------:R-:W-:Y:S01]  /*ed60*/  FSETP.GEU.AND P5, PT, R32, -126, PT ;  /* 0xc2fc00002000780b */ /* 0x000fe20003fae000 */
[--C-:B------:R-:W-:Y:S01]  /*ed70*/  FFMA R73, R73, UR27, -R135.reuse ;  /* 0x0000001b49497c23 */ /* 0x100fe20008000887 */
[--C-:B------:R-:W-:Y:S01]  /*ed80*/  FFMA R85, R85, UR27, -R135.reuse ;  /* 0x0000001b55557c23 */ /* 0x100fe20008000887 */
[--C-:B------:R-:W-:Y:S01]  /*ed90*/  FFMA R81, R81, UR27, -R135.reuse ;  /* 0x0000001b51517c23 */ /* 0x100fe20008000887 */
[--C-:B------:R-:W-:Y:S01]  /*eda0*/  FFMA R77, R77, UR27, -R135.reuse ;  /* 0x0000001b4d4d7c23 */ /* 0x100fe20008000887 */
[----:B------:R1:W5:Y:S01]  /*edb0*/  MUFU.EX2 R103, R25 ;  /* 0x0000001900677308 */ /* 0x0003620000000800 */
[----:B--2---:R-:W-:Y:S01]  /*edc0*/  @!P4 FMUL R90, R90, R90 ;  /* 0x0000005a5a5ac220 */ /* 0x004fe20000400000 */
[--C-:B---3--:R-:W-:Y:S01]  /*edd0*/  FFMA R107, R33, UR27, -R135.reuse ;  /* 0x0000001b216b7c23 */ /* 0x108fe20008000887 */
[----:B------:R-:W-:Y:S01]  /*ede0*/  FSETP.GEU.AND P4, PT, R24, -126, PT ;  /* 0xc2fc00001800780b */ /* 0x000fe20003f8e000 */
[--C-:B------:R-:W-:Y:S01]  /*edf0*/  FFMA R69, R69, UR27, -R135.reuse ;  /* 0x0000001b45457c23 */ /* 0x100fe20008000887 */
[--C-:B------:R-:W-:Y:S01]  /*ee00*/  FFMA R125, R125, UR27, -R135.reuse ;  /* 0x0000001b7d7d7c23 */ /* 0x100fe20008000887 */
[--C-:B------:R-:W-:Y:S01]  /*ee10*/  FFMA R5, R148, UR27, -R135.reuse ;  /* 0x0000001b94057c23 */ /* 0x100fe20008000887 */
[----:B------:R-:W-:Y:S01]  /*ee20*/  FADD R138, R51, R86 ;  /* 0x00000056338a7221 */ /* 0x000fe20000000000 */
[----:B------:R-:W2:Y:S01]  /*ee30*/  MUFU.EX2 R9, R9 ;  /* 0x0000000900097308 */ /* 0x000ea20000000800 */
[----:B----4-:R-:W-:Y:S01]  /*ee40*/  @!P6 FMUL R28, R28, R28 ;  /* 0x0000001c1c1ce220 */ /* 0x010fe20000400000 */
[----:B------:R-:W-:Y:S01]  /*ee50*/  FSETP.GEU.AND P6, PT, R107, -126, PT ;  /* 0xc2fc00006b00780b */ /* 0x000fe20003fce000 */
[----:B------:R-:W-:Y:S01]  /*ee60*/  @!P5 FMUL R32, R32, 0.5 ;  /* 0x3f0000002020d820 */ /* 0x000fe20000400000 */
[----:B-1----:R-:W-:Y:S01]  /*ee70*/  FADD R25, -R11, R6 ;  /* 0x000000060b197221 */ /* 0x002fe20000000100 */
[----:B------:R-:W-:Y:S01]  /*ee80*/  FFMA R6, R26, UR27, -R135 ;  /* 0x0000001b1a067c23 */ /* 0x000fe20008000887 */
[----:B------:R-:W-:Y:S01]  /*ee90*/  FMUL R130, R130, UR27 ;  /* 0x0000001b82827c20 */ /* 0x000fe20008400000 */
[----:B------:R-:W-:Y:S01]  /*eea0*/  F2FP.F16.F32.PACK_AB R51, R51, R184 ;  /* 0x000000b83333723e */ /* 0x000fe200000000ff */
[----:B------:R-:W-:Y:S01]  /*eeb0*/  @!P4 FMUL R24, R24, 0.5 ;  /* 0x3f0000001818c820 */ /* 0x000fe20000400000 */
[----:B-----5:R-:W-:Y:S01]  /*eec0*/  @!P2 FMUL R103, R103, R103 ;  /* 0x000000676767a220 */ /* 0x020fe20000400000 */
[----:B------:R-:W-:Y:S01]  /*eed0*/  FSETP.GEU.AND P2, PT, R36, -126, PT ;  /* 0xc2fc00002400780b */ /* 0x000fe20003f4e000 */
[----:B------:R-:W1:Y:S01]  /*eee0*/  MUFU.EX2 R32, R32 ;  /* 0x0000002000207308 */ /* 0x000e620000000800 */
[----:B------:R-:W-:-:S03]  /*eef0*/  FMUL R201, R25, UR27 ;  /* 0x0000001b19c97c20 */ /* 0x000fc60008400000 */
[----:B------:R-:W-:Y:S01]  /*ef00*/  @!P6 FMUL R107, R107, 0.5 ;  /* 0x3f0000006b6be820 */ /* 0x000fe20000400000 */
[----:B--2---:R-:W-:Y:S01]  /*ef10*/  @!P3 FMUL R9, R9, R9 ;  /* 0x000000090909b220 */ /* 0x004fe20000400000 */
[----:B------:R-:W-:Y:S02]  /*ef20*/  FSETP.GEU.AND P3, PT, R29, -126, PT ;  /* 0xc2fc00001d00780b */ /* 0x000fe40003f6e000 */
[----:B------:R-:W2:Y:S01]  /*ef30*/  MUFU.EX2 R24, R24 ;  /* 0x0000001800187308 */ /* 0x000ea20000000800 */
[----:B------:R-:W-:-:S03]  /*ef40*/  FADD R142, R58, R9 ;  /* 0x000000093a8e7221 */ /* 0x000fc60000000000 */
[----:B------:R-:W-:-:S04]  /*ef50*/  @!P2 FMUL R36, R36, 0.5 ;  /* 0x3f0000002424a820 */ /* 0x000fc80000400000 */
[----:B------:R-:W3:Y:S01]  /*ef60*/  MUFU.EX2 R110, R36 ;  /* 0x00000024006e7308 */ /* 0x000ee20000000800 */
[----:B-1----:R-:W-:Y:S01]  /*ef70*/  @!P5 FMUL R32, R32, R32 ;  /* 0x000000202020d220 */ /* 0x002fe20000400000 */
[----:B------:R-:W-:Y:S01]  /*ef80*/  FSETP.GEU.AND P5, PT, R41, -126, PT ;  /* 0xc2fc00002900780b */ /* 0x000fe20003fae000 */
[----:B------:R-:W-:-:S05]  /*ef90*/  @!P3 FMUL R29, R29, 0.5 ;  /* 0x3f0000001d1db820 */ /* 0x000fca0000400000 */
[----:B------:R-:W1:Y:S01]  /*efa0*/  MUFU.EX2 R37, R107 ;  /* 0x0000006b00257308 */ /* 0x000e620000000800 */
[----:B--2---:R-:W-:Y:S01]  /*efb0*/  @!P4 FMUL R24, R24, R24 ;  /* 0x000000181818c220 */ /* 0x004fe20000400000 */
[----:B------:R-:W-:-:S05]  /*efc0*/  FSETP.GEU.AND P4, PT, R127, -126, PT ;  /* 0xc2fc00007f00780b */ /* 0x000fca0003f8e000 */
[----:B------:R-:W-:Y:S01]  /*efd0*/  @!P5 FMUL R41, R41, 0.5 ;  /* 0x3f0000002929d820 */ /* 0x000fe20000400000 */
[----:B------:R2:W4:Y:S01]  /*efe0*/  MUFU.EX2 R33, R29 ;  /* 0x0000001d00217308 */ /* 0x0005220000000800 */
[----:B---3--:R-:W-:Y:S01]  /*eff0*/  @!P2 FMUL R110, R110, R110 ;  /* 0x0000006e6e6ea220 */ /* 0x008fe20000400000 */
[----:B------:R-:W-:-:S05]  /*f000*/  FSETP.GEU.AND P2, PT, R45, -126, PT ;  /* 0xc2fc00002d00780b */ /* 0x000fca0003f4e000 */
[----:B------:R-:W-:Y:S01]  /*f010*/  @!P4 FMUL R127, R127, 0.5 ;  /* 0x3f0000007f7fc820 */ /* 0x000fe20000400000 */
[----:B------:R3:W5:Y:S01]  /*f020*/  MUFU.EX2 R114, R41 ;  /* 0x0000002900727308 */ /* 0x0007620000000800 */
[----:B-1----:R-:W-:Y:S01]  /*f030*/  @!P6 FMUL R37, R37, R37 ;  /* 0x000000252525e220 */ /* 0x002fe20000400000 */
[----:B------:R-:W-:Y:S01]  /*f040*/  FSETP.GEU.AND P6, PT, R44, -126, PT ;  /* 0xc2fc00002c00780b */ /* 0x000fe20003fce000 */
[----:B--2---:R-:W-:-:S04]  /*f050*/  FADD R29, R8, R149 ;  /* 0x00000095081d7221 */ /* 0x004fc80000000000 */
[----:B------:R-:W-:Y:S01]  /*f060*/  @!P2 FMUL R45, R45, 0.5 ;  /* 0x3f0000002d2da820 */ /* 0x000fe20000400000 */
[----:B------:R-:W1:Y:S01]  /*f070*/  MUFU.EX2 R127, R127 ;  /* 0x0000007f007f7308 */ /* 0x000e620000000800 */
[----:B----4-:R-:W-:Y:S01]  /*f080*/  @!P3 FMUL R33, R33, R33 ;  /* 0x000000212121b220 */ /* 0x010fe20000400000 */
[----:B------:R-:W-:Y:S01]  /*f090*/  FSETP.GEU.AND P3, PT, R40, -126, PT ;  /* 0xc2fc00002800780b */ /* 0x000fe20003f6e000 */
[--C-:B---3--:R-:W-:Y:S01]  /*f0a0*/  FFMA R41, R56, UR27, -R135.reuse ;  /* 0x0000001b38297c23 */ /* 0x108fe20008000887 */
[--C-:B------:R-:W-:Y:S01]  /*f0b0*/  FFMA R56, R84, UR27, -R135.reuse ;  /* 0x0000001b54387c23 */ /* 0x100fe20008000887 */
[--C-:B------:R-:W-:Y:S01]  /*f0c0*/  FFMA R84, R89, UR27, -R135.reuse ;  /* 0x0000001b59547c23 */ /* 0x100fe20008000887 */
[--C-:B------:R-:W-:Y:S01]  /*f0d0*/  FFMA R89, R105, UR27, -R135.reuse ;  /* 0x0000001b69597c23 */ /* 0x100fe20008000887 */
[----:B------:R-:W-:Y:S01]  /*f0e0*/  @!P6 FMUL R44, R44, 0.5 ;  /* 0x3f0000002c2ce820 */ /* 0x000fe20000400000 */
[----:B------:R2:W3:Y:S01]  /*f0f0*/  MUFU.EX2 R115, R45 ;  /* 0x0000002d00737308 */ /* 0x0004e20000000800 */
[----:B-----5:R-:W-:Y:S01]  /*f100*/  @!P5 FMUL R114, R114, R114 ;  /* 0x000000727272d220 */ /* 0x020fe20000400000 */
[----:B------:R-:W-:Y:S01]  /*f110*/  FFMA R105, R128, UR27, -R135 ;  /* 0x0000001b80697c23 */ /* 0x000fe20008000887 */
[----:B------:R-:W-:-:S04]  /*f120*/  FADD R128, R42, R91 ;  /* 0x0000005b2a807221 */ /* 0x000fc80000000000 */
[----:B------:R-:W-:Y:S01]  /*f130*/  @!P3 FMUL R40, R40, 0.5 ;  /* 0x3f0000002828b820 */ /* 0x000fe20000400000 */
[----:B------:R4:W5:Y:S01]  /*f140*/  MUFU.EX2 R36, R44 ;  /* 0x0000002c00247308 */ /* 0x0009620000000800 */
[----:B-1----:R-:W-:Y:S01]  /*f150*/  @!P4 FMUL R127, R127, R127 ;  /* 0x0000007f7f7fc220 */ /* 0x002fe20000400000 */
[----:B------:R-:W-:Y:S01]  /*f160*/  FSETP.GEU.AND P4, PT, R48, -126, PT ;  /* 0xc2fc00003000780b */ /* 0x000fe20003f8e000 */
[----:B--2---:R-:W-:Y:S01]  /*f170*/  FFMA R45, R60, UR27, -R135 ;  /* 0x0000001b3c2d7c23 */ /* 0x004fe20008000887 */
[----:B------:R-:W-:Y:S01]  /*f180*/  FADD R26, R29, R128 ;  /* 0x000000801d1a7221 */ /* 0x000fe20000000000 */
[----:B------:R-:W-:Y:S01]  /*f190*/  FADD R29, R187, R66 ;  /* 0x00000042bb1d7221 */ /* 0x000fe20000000000 */
[----:B------:R-:W-:Y:S02]  /*f1a0*/  FADD R128, R14, R23 ;  /* 0x000000170e807221 */ /* 0x000fe40000000000 */
[----:B------:R1:W2:Y:S01]  /*f1b0*/  MUFU.EX2 R111, R40 ;  /* 0x00000028006f7308 */ /* 0x0002a20000000800 */
[----:B---3--:R-:W-:Y:S01]  /*f1c0*/  @!P2 FMUL R115, R115, R115 ;  /* 0x000000737373a220 */ /* 0x008fe20000400000 */
[----:B------:R-:W-:Y:S01]  /*f1d0*/  FSETP.GEU.AND P2, PT, R41, -126, PT ;  /* 0xc2fc00002900780b */ /* 0x000fe20003f4e000 */
[--C-:B----4-:R-:W-:Y:S01]  /*f1e0*/  FFMA R44, R64, UR27, -R135.reuse ;  /* 0x0000001b402c7c23 */ /* 0x110fe20008000887 */
[--C-:B------:R-:W-:Y:S01]  /*f1f0*/  FFMA R64, R104, UR27, -R135.reuse ;  /* 0x0000001b68407c23 */ /* 0x100fe20008000887 */
[----:B------:R-:W-:Y:S01]  /*f200*/  FFMA R104, R145, UR27, -R135 ;  /* 0x0000001b91687c23 */ /* 0x000fe20008000887 */
[----:B------:R-:W-:Y:S01]  /*f210*/  FADD R29, R29, R134 ;  /* 0x000000861d1d7221 */ /* 0x000fe20000000000 */
[----:B------:R-:W-:Y:S01]  /*f220*/  @!P4 FMUL R48, R48, 0.5 ;  /* 0x3f0000003030c820 */ /* 0x000fe20000400000 */
[----:B------:R-:W-:Y:S01]  /*f230*/  FADD R134, R184, R83 ;  /* 0x00000053b8867221 */ /* 0x000fe20000000000 */
[--C-:B-1----:R-:W-:Y:S01]  /*f240*/  FFMA R40, R52, UR27, -R135.reuse ;  /* 0x0000001b34287c23 */ /* 0x102fe20008000887 */
[----:B-----5:R-:W-:Y:S01]  /*f250*/  @!P6 FMUL R36, R36, R36 ;  /* 0x000000242424e220 */ /* 0x020fe20000400000 */
[----:B------:R-:W-:Y:S01]  /*f260*/  FSETP.GEU.AND P6, PT, R53, -126, PT ;  /* 0xc2fc00003500780b */ /* 0x000fe20003fce000 */
[----:B------:R1:W3:Y:S01]  /*f270*/  MUFU.EX2 R107, R48 ;  /* 0x00000030006b7308 */ /* 0x0002e20000000800 */
[----:B------:R-:W-:Y:S01]  /*f280*/  FFMA R52, R80, UR27, -R135 ;  /* 0x0000001b50347c23 */ /* 0x000fe20008000887 */
[----:B------:R-:W-:Y:S01]  /*f290*/  FSETP.GEU.AND P5, PT, R40, -126, PT ;  /* 0xc2fc00002800780b */ /* 0x000fe20003fae000 */
[----:B------:R-:W-:Y:S01]  /*f2a0*/  @!P2 FMUL R41, R41, 0.5 ;  /* 0x3f0000002929a820 */ /* 0x000fe20000400000 */
[----:B------:R-:W-:Y:S01]  /*f2b0*/  FADD R26, R26, R29 ;  /* 0x0000001d1a1a7221 */ /* 0x000fe20000000000 */
[----:B--2---:R-:W-:Y:S01]  /*f2c0*/  @!P3 FMUL R111, R111, R111 ;  /* 0x0000006f6f6fb220 */ /* 0x004fe20000400000 */
[----:B------:R-:W-:-:S02]  /*f2d0*/  FSETP.GEU.AND P3, PT, R49, -126, PT ;  /* 0xc2fc00003100780b */ /* 0x000fc40003f6e000 */
[----:B------:R-:W-:Y:S01]  /*f2e0*/  F2FP.F16.F32.PACK_AB R29, R31, R8 ;  /* 0x000000081f1d723e */ /* 0x000fe200000000ff */
[----:B------:R-:W2:Y:S01]  /*f2f0*/  MUFU.EX2 R41, R41 ;  /* 0x0000002900297308 */ /* 0x000ea20000000800 */
[--C-:B-1----:R-:W-:Y:S01]  /*f300*/  FFMA R48, R72, UR27, -R135.reuse ;  /* 0x0000001b48307c23 */ /* 0x102fe20008000887 */
[--C-:B------:R-:W-:Y:S01]  /*f310*/  FFMA R72, R120, UR27, -R135.reuse ;  /* 0x0000001b78487c23 */ /* 0x100fe20008000887 */
[----:B------:R-:W-:Y:S01]  /*f320*/  @!P6 FMUL R53, R53, 0.5 ;  /* 0x3f0000003535e820 */ /* 0x000fe20000400000 */
[----:B------:R-:W-:Y:S01]  /*f330*/  FFMA R120, R132, UR27, -R135 ;  /* 0x0000001b84787c23 */ /* 0x000fe20008000887 */
[----:B------:R-:W-:Y:S01]  /*f340*/  FADD R132, R16, R99 ;  /* 0x0000006310847221 */ /* 0x000fe20000000000 */
[----:B------:R-:W-:Y:S01]  /*f350*/  @!P5 FMUL R40, R40, 0.5 ;  /* 0x3f0000002828d820 */ /* 0x000fe20000400000 */
[----:B------:R-:W-:Y:S01]  /*f360*/  IMAD.U32 R8, RZ, RZ, UR4 ;  /* 0x00000004ff087e24 */ /* 0x000fe2000f8e00ff */
[----:B------:R1:W4:Y:S01]  /*f370*/  MUFU.EX2 R119, R53 ;  /* 0x0000003500777308 */ /* 0x0003220000000800 */
[----:B---3--:R-:W-:Y:S01]  /*f380*/  @!P4 FMUL R107, R107, R107 ;  /* 0x0000006b6b6bc220 */ /* 0x008fe20000400000 */
[----:B------:R-:W-:Y:S01]  /*f390*/  FSETP.GEU.AND P4, PT, R57, -126, PT ;  /* 0xc2fc00003900780b */ /* 0x000fe20003f8e000 */
[----:B------:R-:W-:Y:S01]  /*f3a0*/  @!P3 FMUL R49, R49, 0.5 ;  /* 0x3f0000003131b820 */ /* 0x000fe20000400000 */
[----:B------:R-:W-:-:S02]  /*f3b0*/  SHF.L.U32 R8, R8, 0x1f, RZ ;  /* 0x0000001f08087819 */ /* 0x000fc400000006ff */
[----:B------:R-:W-:Y:S02]  /*f3c0*/  F2FP.F16.F32.PACK_AB R83, R86, R83 ;  /* 0x000000535653723e */ /* 0x000fe400000000ff */
[----:B------:R-:W3:Y:S01]  /*f3d0*/  MUFU.EX2 R40, R40 ;  /* 0x0000002800287308 */ /* 0x000ee20000000800 */
[----:B--2---:R-:W-:Y:S01]  /*f3e0*/  @!P2 FMUL R41, R41, R41 ;  /* 0x000000292929a220 */ /* 0x004fe20000400000 */
[----:B------:R-:W-:Y:S01]  /*f3f0*/  FSETP.GEU.AND P2, PT, R65, -126, PT ;  /* 0xc2fc00004100780b */ /* 0x000fe20003f4e000 */
[--C-:B-1----:R-:W-:Y:S01]  /*f400*/  FFMA R53, R76, UR27, -R135.reuse ;  /* 0x0000001b4c357c23 */ /* 0x102fe20008000887 */
[--C-:B------:R-:W-:Y:S01]  /*f410*/  FFMA R76, R124, UR27, -R135.reuse ;  /* 0x0000001b7c4c7c23 */ /* 0x100fe20008000887 */
[--C-:B------:R-:W-:Y:S01]  /*f420*/  FFMA R124, R117, UR27, -R135.reuse ;  /* 0x0000001b757c7c23 */ /* 0x100fe20008000887 */
[----:B------:R-:W-:Y:S01]  /*f430*/  FFMA R117, R133, UR27, -R135 ;  /* 0x0000001b85757c23 */ /* 0x000fe20008000887 */
[----:B------:R-:W-:Y:S01]  /*f440*/  @!P4 FMUL R57, R57, 0.5 ;  /* 0x3f0000003939c820 */ /* 0x000fe20000400000 */
[----:B------:R1:W2:Y:S01]  /*f450*/  MUFU.EX2 R118, R49 ;  /* 0x0000003100767308 */ /* 0x0002a20000000800 */
[----:B----4-:R-:W-:Y:S01]  /*f460*/  @!P6 FMUL R119, R119, R119 ;  /* 0x000000777777e220 */ /* 0x010fe20000400000 */
[----:B------:R-:W-:Y:S01]  /*f470*/  FSETP.GEU.AND P6, PT, R44, -126, PT ;  /* 0xc2fc00002c00780b */ /* 0x000fe20003fce000 */
[----:B------:R-:W-:-:S04]  /*f480*/  FADD R133, R191, R62 ;  /* 0x0000003ebf857221 */ /* 0x000fc80000000000 */
[----:B------:R-:W-:Y:S01]  /*f490*/  @!P2 FMUL R65, R65, 0.5 ;  /* 0x3f0000004141a820 */ /* 0x000fe20000400000 */
[----:B------:R4:W5:Y:S01]  /*f4a0*/  MUFU.EX2 R60, R57 ;  /* 0x00000039003c7308 */ /* 0x0009620000000800 */
[----:B---3--:R-:W-:Y:S01]  /*f4b0*/  @!P5 FMUL R40, R40, R40 ;  /* 0x000000282828d220 */ /* 0x008fe20000400000 */
[----:B------:R-:W-:Y:S01]  /*f4c0*/  FSETP.GEU.AND P5, PT, R61, -126, PT ;  /* 0xc2fc00003d00780b */ /* 0x000fe20003fae000 */
[--C-:B-1----:R-:W-:Y:S01]  /*f4d0*/  FFMA R49, R68, UR27, -R135.reuse ;  /* 0x0000001b44317c23 */ /* 0x102fe20008000887 */
[--C-:B------:R-:W-:Y:S01]  /*f4e0*/  FFMA R68, R112, UR27, -R135.reuse ;  /* 0x0000001b70447c23 */ /* 0x100fe20008000887 */
[--C-:B------:R-:W-:Y:S01]  /*f4f0*/  FFMA R112, R137, UR27, -R135.reuse ;  /* 0x0000001b89707c23 */ /* 0x100fe20008000887 */
[----:B------:R-:W-:Y:S01]  /*f500*/  FADD R137, R54, R10 ;  /* 0x0000000a36897221 */ /* 0x000fe20000000000 */
[----:B------:R-:W-:Y:S01]  /*f510*/  @!P6 FMUL R44, R44, 0.5 ;  /* 0x3f0000002c2ce820 */ /* 0x000fe20000400000 */
[----:B------:R1:W3:Y:S01]  /*f520*/  MUFU.EX2 R123, R65 ;  /* 0x00000041007b7308 */ /* 0x0002e20000000800 */
[----:B--2---:R-:W-:Y:S01]  /*f530*/  @!P3 FMUL R118, R118, R118 ;  /* 0x000000767676b220 */ /* 0x004fe20000400000 */
[----:B------:R-:W-:Y:S01]  /*f540*/  FSETP.GEU.AND P3, PT, R45, -126, PT ;  /* 0xc2fc00002d00780b */ /* 0x000fe20003f6e000 */
[--C-:B----4-:R-:W-:Y:S01]  /*f550*/  FFMA R57, R88, UR27, -R135.reuse ;  /* 0x0000001b58397c23 */ /* 0x110fe20008000887 */
[--C-:B------:R-:W-:Y:S01]  /*f560*/  FFMA R88, R93, UR27, -R135.reuse ;  /* 0x0000001b5d587c23 */ /* 0x100fe20008000887 */
[--C-:B------:R-:W-:Y:S01]  /*f570*/  FFMA R93, R113, UR27, -R135.reuse ;  /* 0x0000001b715d7c23 */ /* 0x100fe20008000887 */
[--C-:B------:R-:W-:Y:S01]  /*f580*/  FFMA R113, R136, UR27, -R135.reuse ;  /* 0x0000001b88717c23 */ /* 0x100fe20008000887 */
[----:B------:R-:W-:Y:S01]  /*f590*/  @!P5 FMUL R61, R61, 0.5 ;  /* 0x3f0000003d3dd820 */ /* 0x000fe20000400000 */
[----:B------:R-:W2:Y:S01]  /*f5a0*/  MUFU.EX2 R44, R44 ;  /* 0x0000002c002c7308 */ /* 0x000ea20000000800 */
[----:B-----5:R-:W-:Y:S01]  /*f5b0*/  @!P4 FMUL R60, R60, R60 ;  /* 0x0000003c3c3cc220 */ /* 0x020fe20000400000 */
[----:B------:R-:W-:Y:S01]  /*f5c0*/  FSETP.GEU.AND P4, PT, R49, -126, PT ;  /* 0xc2fc00003100780b */ /* 0x000fe20003f8e000 */
[--C-:B-1----:R-:W-:Y:S01]  /*f5d0*/  FFMA R65, R100, UR27, -R135.reuse ;  /* 0x0000001b64417c23 */ /* 0x102fe20008000887 */
[--C-:B------:R-:W-:Y:S01]  /*f5e0*/  FFMA R100, R109, UR27, -R135.reuse ;  /* 0x0000001b6d647c23 */ /* 0x100fe20008000887 */
[----:B------:R-:W-:Y:S01]  /*f5f0*/  FFMA R109, R141, UR27, -R135 ;  /* 0x0000001b8d6d7c23 */ /* 0x000fe20008000887 */
[----:B------:R-:W-:Y:S01]  /*f600*/  FADD R136, R46, R13 ;  /* 0x0000000d2e887221 */ /* 0x000fe20000000000 */
[----:B------:R-:W-:Y:S01]  /*f610*/  @!P3 FMUL R45, R45, 0.5 ;  /* 0x3f0000002d2db820 */ /* 0x000fe20000400000 */
[----:B------:R1:W4:Y:S01]  /*f620*/  MUFU.EX2 R122, R61 ;  /* 0x0000003d007a7308 */ /* 0x0003220000000800 */
[----:B---3--:R-:W-:Y:S01]  /*f630*/  @!P2 FMUL R123, R123, R123 ;  /* 0x0000007b7b7ba220 */ /* 0x008fe20000400000 */
[----:B------:R-:W-:Y:S01]  /*f640*/  FSETP.GEU.AND P2, PT, R53, -126, PT ;  /* 0xc2fc00003500780b */ /* 0x000fe20003f4e000 */
[----:B------:R-:W-:Y:S01]  /*f650*/  FADD R133, R133, R136 ;  /* 0x0000008885857221 */ /* 0x000fe20000000000 */
[----:B------:R-:W-:Y:S01]  /*f660*/  FADD R136, R38, R95 ;  /* 0x0000005f26887221 */ /* 0x000fe20000000000 */
[----:B------:R-:W-:-:S02]  /*f670*/  FADD R141, R19, R90 ;  /* 0x0000005a138d7221 */ /* 0x000fc40000000000 */
[----:B------:R-:W-:Y:S01]  /*f680*/  @!P4 FMUL R49, R49, 0.5 ;  /* 0x3f0000003131c820 */ /* 0x000fe20000400000 */
[----:B------:R-:W3:Y:S01]  /*f690*/  MUFU.EX2 R45, R45 ;  /* 0x0000002d002d7308 */ /* 0x000ee20000000800 */
[----:B--2---:R-:W-:Y:S01]  /*f6a0*/  @!P6 FMUL R44, R44, R44 ;  /* 0x0000002c2c2ce220 */ /* 0x004fe20000400000 */
[----:B------:R-:W-:Y:S01]  /*f6b0*/  FSETP.GEU.AND P6, PT, R73, -126, PT ;  /* 0xc2fc00004900780b */ /* 0x000fe20003fce000 */
[--C-:B-1----:R-:W-:Y:S01]  /*f6c0*/  FFMA R61, R96, UR27, -R135.reuse ;  /* 0x0000001b603d7c23 */ /* 0x102fe20008000887 */
[--C-:B------:R-:W-:Y:S01]  /*f6d0*/  FFMA R96, R101, UR27, -R135.reuse ;  /* 0x0000001b65607c23 */ /* 0x100fe20008000887 */
[----:B------:R-:W-:Y:S01]  /*f6e0*/  FFMA R101, R144, UR27, -R135 ;  /* 0x0000001b90657c23 */ /* 0x000fe20008000887 */
[----:B------:R-:W-:Y:S01]  /*f6f0*/  FADD R136, R136, R137 ;  /* 0x0000008988887221 */ /* 0x000fe20000000000 */
[----:B------:R-:W-:Y:S01]  /*f700*/  @!P2 FMUL R53, R53, 0.5 ;  /* 0x3f0000003535a820 */ /* 0x000fe20000400000 */
[----:B------:R-:W1:Y:S01]  /*f710*/  MUFU.EX2 R49, R49 ;  /* 0x0000003100317308 */ /* 0x000e620000000800 */
[----:B----4-:R-:W-:Y:S01]  /*f720*/  @!P5 FMUL R122, R122, R122 ;  /* 0x0000007a7a7ad220 */ /* 0x010fe20000400000 */
[----:B------:R-:W-:Y:S01]  /*f730*/  FSETP.GEU.AND P5, PT, R48, -126, PT ;  /* 0xc2fc00003000780b */ /* 0x000fe20003fae000 */
[----:B------:R-:W-:Y:S01]  /*f740*/  FADD R137, R188, R71 ;  /* 0x00000047bc897221 */ /* 0x000fe20000000000 */
[----:B------:R-:W-:Y:S01]  /*f750*/  FADD R144, R47, R82 ;  /* 0x000000522f907221 */ /* 0x000fe20000000000 */
[----:B------:R-:W-:Y:S01]  /*f760*/  FADD R133, R133, R136 ;  /* 0x0000008885857221 */ /* 0x000fe20000000000 */
[----:B------:R-:W-:Y:S01]  /*f770*/  F2FP.F16.F32.PACK_AB R47, R47, R50 ;  /* 0x000000322f2f723e */ /* 0x000fe200000000ff */
[----:B------:R-:W-:Y:S01]  /*f780*/  @!P6 FMUL R73, R73, 0.5 ;  /* 0x3f0000004949e820 */ /* 0x000fe20000400000 */
[----:B------:R-:W2:Y:S01]  /*f790*/  MUFU.EX2 R53, R53 ;  /* 0x0000003500357308 */ /* 0x000ea20000000800 */
[----:B---3--:R-:W-:Y:S01]  /*f7a0*/  @!P3 FMUL R45, R45, R45 ;  /* 0x0000002d2d2db220 */ /* 0x008fe20000400000 */
[----:B------:R-:W-:Y:S01]  /*f7b0*/  FSETP.GEU.AND P3, PT, R69, -126, PT ;  /* 0xc2fc00004500780b */ /* 0x000fe20003f6e000 */
[----:B------:R-:W-:Y:S01]  /*f7c0*/  FADD R137, R137, R142 ;  /* 0x0000008e89897221 */ /* 0x000fe20000000000 */
[----:B------:R-:W-:Y:S01]  /*f7d0*/  FADD R142, R39, R78 ;  /* 0x0000004e278e7221 */ /* 0x000fe20000000000 */
[----:B------:R-:W-:Y:S01]  /*f7e0*/  FADD R26, R26, R133 ;  /* 0x000000851a1a7221 */ /* 0x000fe20000000000 */
[----:B------:R-:W-:Y:S01]  /*f7f0*/  F2FP.F16.F32.PACK_AB R71, R78, R71 ;  /* 0x000000474e47723e */ /* 0x000fe200000000ff */
[----:B------:R-:W-:Y:S01]  /*f800*/  @!P5 FMUL R48, R48, 0.5 ;  /* 0x3f0000003030d820 */ /* 0x000fe20000400000 */
[----:B------:R3:W4:Y:S01]  /*f810*/  MUFU.EX2 R131, R73 ;  /* 0x0000004900837308 */ /* 0x0007220000000800 */
[----:B-1----:R-:W-:Y:S01]  /*f820*/  @!P4 FMUL R49, R49, R49 ;  /* 0x000000313131c220 */ /* 0x002fe20000400000 */
[----:B------:R-:W-:-:S02]  /*f830*/  FSETP.GEU.AND P4, PT, R77, -126, PT ;  /* 0xc2fc00004d00780b */ /* 0x000fc40003f8e000 */
[----:B------:R-:W-:-:S03]  /*f840*/  F2FP.F16.F32.PACK_AB R39, R39, R188 ;  /* 0x000000bc2727723e */ /* 0x000fc600000000ff */
[----:B------:R-:W-:Y:S01]  /*f850*/  @!P3 FMUL R69, R69, 0.5 ;  /* 0x3f0000004545b820 */ /* 0x000fe20000400000 */
[----:B------:R-:W1:Y:S01]  /*f860*/  MUFU.EX2 R48, R48 ;  /* 0x0000003000307308 */ /* 0x000e620000000800 */
[----:B--2---:R-:W-:Y:S01]  /*f870*/  @!P2 FMUL R53, R53, R53 ;  /* 0x000000353535a220 */ /* 0x004fe20000400000 */
[----:B------:R-:W-:Y:S01]  /*f880*/  FSETP.GEU.AND P2, PT, R85, -126, PT ;  /* 0xc2fc00005500780b */ /* 0x000fe20003f4e000 */
[----:B---3--:R-:W-:Y:S01]  /*f890*/  FFMA R73, R121, UR27, -R135 ;  /* 0x0000001b79497c23 */ /* 0x008fe20008000887 */
[----:B------:R-:W-:Y:S01]  /*f8a0*/  FADD R121, R31, R20 ;  /* 0x000000141f797221 */ /* 0x000fe20000000000 */
[----:B------:R-:W-:Y:S02]  /*f8b0*/  F2FP.F16.F32.PACK_AB R31, R30, R189 ;  /* 0x000000bd1e1f723e */ /* 0x000fe400000000ff */
[----:B------:R-:W-:Y:S01]  /*f8c0*/  @!P4 FMUL R77, R77, 0.5 ;  /* 0x3f0000004d4dc820 */ /* 0x000fe20000400000 */
[----:B------:R2:W3:Y:S01]  /*f8d0*/  MUFU.EX2 R126, R69 ;  /* 0x00000045007e7308 */ /* 0x0004e20000000800 */
[----:B----4-:R-:W-:Y:S01]  /*f8e0*/  @!P6 FMUL R131, R131, R131 ;  /* 0x000000838383e220 */ /* 0x010fe20000400000 */
[----:B------:R-:W-:Y:S01]  /*f8f0*/  FSETP.GEU.AND P6, PT, R56, -126, PT ;  /* 0xc2fc00003800780b */ /* 0x000fe20003fce000 */
[----:B------:R-:W-:Y:S01]  /*f900*/  FADD R121, R121, R132 ;  /* 0x0000008479797221 */ /* 0x000fe20000000000 */
[----:B------:R-:W-:-:S03]  /*f910*/  FADD R132, R189, R98 ;  /* 0x00000062bd847221 */ /* 0x000fc60000000000 */
[----:B------:R-:W-:Y:S01]  /*f920*/  @!P2 FMUL R85, R85, 0.5 ;  /* 0x3f0000005555a820 */ /* 0x000fe20000400000 */
[----:B------:R4:W5:Y:S01]  /*f930*/  MUFU.EX2 R80, R77 ;  /* 0x0000004d00507308 */ /* 0x0009620000000800 */
[----:B-1----:R-:W-:Y:S01]  /*f940*/  @!P5 FMUL R48, R48, R48 ;  /* 0x000000303030d220 */ /* 0x002fe20000400000 */
[----:B------:R-:W-:Y:S01]  /*f950*/  FSETP.GEU.AND P5, PT, R81, -126, PT ;  /* 0xc2fc00005100780b */ /* 0x000fe20003fae000 */
[--C-:B--2---:R-:W-:Y:S01]  /*f960*/  FFMA R69, R108, UR27, -R135.reuse ;  /* 0x0000001b6c457c23 */ /* 0x104fe20008000887 */
[----:B------:R-:W-:Y:S01]  /*f970*/  FFMA R108, R140, UR27, -R135 ;  /* 0x0000001b8c6c7c23 */ /* 0x000fe20008000887 */
[----:B------:R-:W-:Y:S01]  /*f980*/  FADD R140, R34, R63 ;  /* 0x0000003f228c7221 */ /* 0x000fe20000000000 */
[----:B------:R-:W-:Y:S01]  /*f990*/  F2FP.F16.F32.PACK_AB R63, R22, R63 ;  /* 0x0000003f163f723e */ /* 0x000fe200000000ff */
[----:B------:R-:W-:Y:S01]  /*f9a0*/  @!P6 FMUL R56, R56, 0.5 ;  /* 0x3f0000003838e820 */ /* 0x000fe20000400000 */
[----:B------:R-:W1:Y:S01]  /*f9b0*/  MUFU.EX2 R85, R85 ;  /* 0x0000005500557308 */ /* 0x000e620000000800 */
[--C-:B----4-:R-:W-:Y:S01]  /*f9c0*/  FFMA R77, R92, UR27, -R135.reuse ;  /* 0x0000001b5c4d7c23 */ /* 0x110fe20008000887 */
[--C-:B------:R-:W-:Y:S01]  /*f9d0*/  FFMA R92, R97, UR27, -R135.reuse ;  /* 0x0000001b615c7c23 */ /* 0x100fe20008000887 */
[----:B---3--:R-:W-:Y:S01]  /*f9e0*/  @!P3 FMUL R126, R126, R126 ;  /* 0x0000007e7e7eb220 */ /* 0x008fe20000400000 */
[----:B------:R-:W-:Y:S01]  /*f9f0*/  FSETP.GEU.AND P3, PT, R52, -126, PT ;  /* 0xc2fc00003400780b */ /* 0x000fe20003f6e000 */
[--C-:B------:R-:W-:Y:S01]  /*fa00*/  FFMA R97, R116, UR27, -R135.reuse ;  /* 0x0000001b74617c23 */ /* 0x100fe20008000887 */
[----:B------:R-:W-:Y:S01]  /*fa10*/  FFMA R116, R129, UR27, -R135 ;  /* 0x0000001b81747c23 */ /* 0x000fe20008000887 */
[----:B------:R-:W-:Y:S01]  /*fa20*/  @!P5 FMUL R81, R81, 0.5 ;  /* 0x3f0000005151d820 */ /* 0x000fe20000400000 */
[----:B------:R-:W2:Y:S01]  /*fa30*/  MUFU.EX2 R56, R56 ;  /* 0x0000003800387308 */ /* 0x000ea20000000800 */
[----:B-----5:R-:W-:Y:S01]  /*fa40*/  @!P4 FMUL R80, R80, R80 ;  /* 0x000000505050c220 */ /* 0x020fe20000400000 */
[----:B------:R-:W-:Y:S01]  /*fa50*/  FSETP.GEU.AND P4, PT, R57, -126, PT ;  /* 0xc2fc00003900780b */ /* 0x000fe20003f8e000 */
        /* <DEDUP_REMOVED lines=12> */
[----:B------:R-:W-:Y:S01]  /*fb20*/  @!P4 FMUL R57, R57, 0.5 ;  /* 0x3f0000003939c820 */ /* 0x000fe20000400000 */
[----:B------:R-:W-:Y:S01]  /*fb30*/  FADD R129, R129, R138 ;  /* 0x0000008a81817221 */ /* 0x000fe20000000000 */
[----:B--2---:R-:W-:Y:S01]  /*fb40*/  @!P6 FMUL R56, R56, R56 ;  /* 0x000000383838e220 */ /* 0x004fe20000400000 */
[----:B------:R-:W-:Y:S01]  /*fb50*/  FSETP.GEU.AND P6, PT, R88, -126, PT ;  /* 0xc2fc00005800780b */ /* 0x000fe20003fce000 */
[----:B------:R-:W1:Y:S01]  /*fb60*/  MUFU.EX2 R52, R52 ;  /* 0x0000003400347308 */ /* 0x000e620000000800 */
[----:B------:R-:W-:Y:S01]  /*fb70*/  FADD R138, R17, R106 ;  /* 0x0000006a118a7221 */ /* 0x000fe20000000000 */
[----:B------:R-:W-:-:S02]  /*fb80*/  F2FP.F16.F32.PACK_AB R50, R80, R53 ;  /* 0x000000355032723e */ /* 0x000fc400000000ff */
[----:B------:R-:W-:Y:S01]  /*fb90*/  @!P2 FMUL R61, R61, 0.5 ;  /* 0x3f0000003d3da820 */ /* 0x000fe20000400000 */
[----:B------:R-:W-:Y:S01]  /*fba0*/  F2FP.F16.F32.PACK_AB R27, R27, R34 ;  /* 0x000000221b1b723e */ /* 0x000fe200000000ff */
[----:B---3--:R-:W-:Y:S01]  /*fbb0*/  @!P5 FMUL R81, R81, R81 ;  /* 0x000000515151d220 */ /* 0x008fe20000400000 */
[----:B------:R-:W-:Y:S01]  /*fbc0*/  FSETP.GEU.AND P5, PT, R77, -126, PT ;  /* 0xc2fc00004d00780b */ /* 0x000fe20003fae000 */
[----:B------:R-:W2:Y:S01]  /*fbd0*/  MUFU.EX2 R57, R57 ;  /* 0x0000003900397308 */ /* 0x000ea20000000800 */
[----:B------:R-:W-:Y:S02]  /*fbe0*/  F2FP.F16.F32.PACK_AB R34, R115, R36 ;  /* 0x000000247322723e */ /* 0x000fe400000000ff */
[----:B------:R-:W-:Y:S01]  /*fbf0*/  F2FP.F16.F32.PACK_AB R35, R35, R190 ;  /* 0x000000be2323723e */ /* 0x000fe200000000ff */
[----:B------:R-:W-:Y:S01]  /*fc00*/  @!P6 FMUL R88, R88, 0.5 ;  /* 0x3f0000005858e820 */ /* 0x000fe20000400000 */
[----:B------:R-:W-:Y:S02]  /*fc10*/  F2FP.F16.F32.PACK_AB R43, R43, R186 ;  /* 0x000000ba2b2b723e */ /* 0x000fe400000000ff */
[----:B------:R-:W-:Y:S01]  /*fc20*/  F2FP.F16.F32.PACK_AB R75, R102, R75 ;  /* 0x0000004b664b723e */ /* 0x000fe200000000ff */
[----:B------:R-:W3:Y:S01]  /*fc30*/  MUFU.EX2 R61, R61 ;  /* 0x0000003d003d7308 */ /* 0x000ee20000000800 */
[----:B-1----:R-:W-:Y:S01]  /*fc40*/  @!P3 FMUL R52, R52, R52 ;  /* 0x000000343434b220 */ /* 0x002fe20000400000 */
[----:B------:R-:W-:-:S02]  /*fc50*/  FSETP.GEU.AND P3, PT, R84, -126, PT ;  /* 0xc2fc00005400780b */ /* 0x000fc40003f6e000 */
[----:B------:R-:W-:-:S04]  /*fc60*/  @!P5 FMUL R77, R77, 0.5 ;  /* 0x3f0000004d4dd820 */ /* 0x000fc80000400000 */
        /* <DEDUP_REMOVED lines=67> */
[----:B------:R1:W4:Y:S01]  /*100a0*/  MUFU.EX2 R11, R125 ;  /* 0x0000007d000b7308 */ /* 0x0003220000000800 */
[----:B--2---:R-:W-:Y:S01]  /*100b0*/  @!P4 FMUL R73, R73, R73 ;  /* 0x000000494949c220 */ /* 0x004fe20000400000 */
[----:B------:R-:W-:-:S03]  /*100c0*/  FSETP.GEU.AND P4, PT, R116, -126, PT ;  /* 0xc2fc00007400780b */ /* 0x000fc60003f8e000 */
[----:B------:R-:W-:Y:S01]  /*100d0*/  FADD R148, R60, R73 ;  /* 0x000000493c947221 */ /* 0x000fe20000000000 */
[----:B------:R-:W-:Y:S01]  /*100e0*/  F2FP.F16.F32.PACK_AB R72, R73, R72 ;  /* 0x000000484948723e */ /* 0x000fe200000000ff */
[----:B------:R-:W-:Y:S01]  /*100f0*/  @!P3 FMUL R97, R97, 0.5 ;  /* 0x3f0000006161b820 */ /* 0x000fe20000400000 */
[----:B------:R-:W2:Y:S01]  /*10100*/  MUFU.EX2 R76, R76 ;  /* 0x0000004c004c7308 */ /* 0x000ea20000000800 */
[----:B---3--:R-:W-:Y:S01]  /*10110*/  @!P2 FMUL R105, R105, R105 ;  /* 0x000000696969a220 */ /* 0x008fe20000400000 */
[----:B------:R-:W-:Y:S01]  /*10120*/  FSETP.GEU.AND P2, PT, R112, -126, PT ;  /* 0xc2fc00007000780b */ /* 0x000fe20003f4e000 */
[----:B-1----:R-:W-:Y:S01]  /*10130*/  FADD R125, R18, R87 ;  /* 0x00000057127d7221 */ /* 0x002fe20000000000 */
[----:B------:R-:W-:Y:S01]  /*10140*/  FADD R143, R143, R148 ;  /* 0x000000948f8f7221 */ /* 0x000fe20000000000 */
[----:B------:R-:W-:Y:S02]  /*10150*/  F2FP.F16.F32.PACK_AB R73, R99, R91 ;  /* 0x0000005b6349723e */ /* 0x000fe400000000ff */
[----:B------:R-:W-:Y:S01]  /*10160*/  @!P4 FMUL R116, R116, 0.5 ;  /* 0x3f0000007474c820 */ /* 0x000fe20000400000 */
[----:B------:R-:W-:Y:S01]  /*10170*/  FADD R128, R128, R125 ;  /* 0x0000007d80807221 */ /* 0x000fe20000000000 */
[----:B----4-:R-:W-:Y:S01]  /*10180*/  @!P6 FMUL R11, R11, R11 ;  /* 0x0000000b0b0be220 */ /* 0x010fe20000400000 */
[----:B------:R-:W-:Y:S01]  /*10190*/  FSETP.GEU.AND P6, PT, R113, -126, PT ;  /* 0xc2fc00007100780b */ /* 0x000fe20003fce000 */
[----:B------:R-:W-:Y:S01]  /*101a0*/  FADD R125, R190, R67 ;  /* 0x00000043be7d7221 */ /* 0x000fe20000000000 */
[----:B------:R-:W1:Y:S01]  /*101b0*/  MUFU.EX2 R97, R97 ;  /* 0x0000006100617308 */ /* 0x000e620000000800 */
[----:B------:R-:W-:Y:S01]  /*101c0*/  FADD R151, R122, R11 ;  /* 0x0000000b7a977221 */ /* 0x000fe20000000000 */
[----:B------:R-:W-:Y:S01]  /*101d0*/  FADD R121, R121, R128 ;  /* 0x0000008079797221 */ /* 0x000fe20000000000 */
[----:B------:R-:W-:Y:S01]  /*101e0*/  @!P2 FMUL R112, R112, 0.5 ;  /* 0x3f0000007070a820 */ /* 0x000fe20000400000 */
[----:B------:R-:W-:Y:S01]  /*101f0*/  FADD R125, R125, R134 ;  /* 0x000000867d7d7221 */ /* 0x000fe20000000000 */
[----:B--2---:R-:W-:Y:S01]  /*10200*/  @!P5 FMUL R76, R76, R76 ;  /* 0x0000004c4c4cd220 */ /* 0x004fe20000400000 */
[----:B------:R-:W-:Y:S01]  /*10210*/  FSETP.GEU.AND P5, PT, R120, -126, PT ;  /* 0xc2fc00007800780b */ /* 0x000fe20003fae000 */
[----:B------:R-:W-:Y:S01]  /*10220*/  FADD R134, R30, R59 ;  /* 0x0000003b1e867221 */ /* 0x000fe20000000000 */
[----:B------:R-:W2:Y:S01]  /*10230*/  MUFU.EX2 R116, R116 ;  /* 0x0000007400747308 */ /* 0x000ea20000000800 */
[----:B------:R-:W-:Y:S01]  /*10240*/  FADD R148, R45, R76 ;  /* 0x0000004c2d947221 */ /* 0x000fe20000000000 */
[----:B------:R-:W-:Y:S01]  /*10250*/  FADD R125, R132, R125 ;  /* 0x0000007d847d7221 */ /* 0x000fe20000000000 */
[----:B------:R-:W-:Y:S01]  /*10260*/  @!P6 FMUL R113, R113, 0.5 ;  /* 0x3f0000007171e820 */ /* 0x000fe20000400000 */
[----:B------:R-:W-:Y:S01]  /*10270*/  FADD R134, R134, R135 ;  /* 0x0000008786867221 */ /* 0x000fe20000000000 */
[----:B------:R-:W-:Y:S01]  /*10280*/  FADD R135, R192, R21 ;  /* 0x00000015c0877221 */ /* 0x000fe20000000000 */
[----:B------:R-:W-:Y:S01]  /*10290*/  FADD R125, R125, R140 ;  /* 0x0000008c7d7d7221 */ /* 0x000fe20000000000 */
[----:B------:R-:W-:Y:S01]  /*102a0*/  F2FP.F16.F32.PACK_AB R30, R33, R24 ;  /* 0x00000018211e723e */ /* 0x000fe200000000ff */
[----:B------:R-:W3:Y:S01]  /*102b0*/  MUFU.EX2 R112, R112 ;  /* 0x0000007000707308 */ /* 0x000ee20000000800 */
[----:B------:R-:W-:Y:S01]  /*102c0*/  FADD R135, R135, R138 ;  /* 0x0000008a87877221 */ /* 0x000fe20000000000 */
[----:B------:R-:W-:Y:S01]  /*102d0*/  FADD R138, R15, R74 ;  /* 0x0000004a0f8a7221 */ /* 0x000fe20000000000 */
[----:B------:R-:W-:Y:S01]  /*102e0*/  @!P5 FMUL R120, R120, 0.5 ;  /* 0x3f0000007878d820 */ /* 0x000fe20000400000 */
[----:B-1----:R-:W-:Y:S01]  /*102f0*/  @!P3 FMUL R97, R97, R97 ;  /* 0x000000616161b220 */ /* 0x002fe20000400000 */
[----:B------:R-:W-:Y:S01]  /*10300*/  FSETP.GEU.AND P3, PT, R201, -126, PT ;  /* 0xc2fc0000c900780b */ /* 0x000fe20003f6e000 */
[----:B------:R-:W-:Y:S01]  /*10310*/  FADD R138, R138, R141 ;  /* 0x0000008d8a8a7221 */ /* 0x000fe20000000000 */
[----:B------:R-:W-:Y:S01]  /*10320*/  FADD R141, R55, R94 ;  /* 0x0000005e378d7221 */ /* 0x000fe20000000000 */
[----:B------:R-:W1:Y:S01]  /*10330*/  MUFU.EX2 R113, R113 ;  /* 0x0000007100717308 */ /* 0x000e620000000800 */
[----:B--2---:R-:W-:Y:S01]  /*10340*/  @!P4 FMUL R116, R116, R116 ;  /* 0x000000747474c220 */ /* 0x004fe20000400000 */
[----:B------:R-:W-:Y:S01]  /*10350*/  FSETP.GEU.AND P4, PT, R108, -126, PT ;  /* 0xc2fc00006c00780b */ /* 0x000fe20003f8e000 */
[----:B------:R-:W-:Y:S01]  /*10360*/  FADD R142, R142, R141 ;  /* 0x0000008d8e8e7221 */ /* 0x000fe20000000000 */
[----:B------:R-:W-:Y:S01]  /*10370*/  FADD R141, R28, R57 ;  /* 0x000000391c8d7221 */ /* 0x000fe20000000000 */
[----:B------:R-:W-:Y:S01]  /*10380*/  FADD R129, R134, R129 ;  /* 0x0000008186817221 */ /* 0x000fe20000000000 */
[----:B------:R-:W-:Y:S01]  /*10390*/  FADD R138, R135, R138 ;  /* 0x0000008a878a7221 */ /* 0x000fe20000000000 */
[----:B------:R-:W-:Y:S01]  /*103a0*/  FADD R142, R139, R142 ;  /* 0x0000008e8b8e7221 */ /* 0x000fe20000000000 */
[----:B------:R-:W2:Y:S01]  /*103b0*/  MUFU.EX2 R120, R120 ;  /* 0x0000007800787308 */ /* 0x000ea20000000800 */
[----:B---3--:R-:W-:Y:S01]  /*103c0*/  @!P2 FMUL R112, R112, R112 ;  /* 0x000000707070a220 */ /* 0x008fe20000400000 */
[----:B------:R-:W-:Y:S01]  /*103d0*/  FSETP.GEU.AND P2, PT, R104, -126, PT ;  /* 0xc2fc00006800780b */ /* 0x000fe20003f4e000 */
[----:B------:R-:W-:Y:S01]  /*103e0*/  FADD R141, R141, R146 ;  /* 0x000000928d8d7221 */ /* 0x000fe20000000000 */
[----:B------:R-:W-:Y:S01]  /*103f0*/  @!P3 FMUL R201, R201, 0.5 ;  /* 0x3f000000c9c9b820 */ /* 0x000fe20000400000 */
[----:B------:R-:W-:Y:S01]  /*10400*/  FADD R146, R131, R112 ;  /* 0x0000007083927221 */ /* 0x000fe20000000000 */
[----:B------:R-:W-:Y:S01]  /*10410*/  FADD R121, R121, R138 ;  /* 0x0000008a79797221 */ /* 0x000fe20000000000 */
[----:B------:R-:W-:Y:S01]  /*10420*/  @!P4 FMUL R108, R108, 0.5 ;  /* 0x3f0000006c6cc820 */ /* 0x000fe20000400000 */
[----:B------:R-:W-:Y:S01]  /*10430*/  FADD R142, R129, R142 ;  /* 0x0000008e818e7221 */ /* 0x000fe20000000000 */
[----:B-1----:R-:W-:Y:S01]  /*10440*/  @!P6 FMUL R113, R113, R113 ;  /* 0x000000717171e220 */ /* 0x002fe20000400000 */
[----:B------:R-:W-:Y:S01]  /*10450*/  FSETP.GEU.AND P6, PT, R101, -126, PT ;  /* 0xc2fc00006500780b */ /* 0x000fe20003fce000 */
[----:B------:R-:W-:Y:S01]  /*10460*/  MUFU.EX2 R201, R201 ;  /* 0x000000c900c97308 */ /* 0x000fe20000000800 */
[----:B------:R-:W-:Y:S01]  /*10470*/  FADD R26, R26, R125 ;  /* 0x0000007d1a1a7221 */ /* 0x000fe20000000000 */
[----:B------:R-:W-:Y:S01]  /*10480*/  FADD R145, R48, R113 ;  /* 0x0000007130917221 */ /* 0x000fe20000000000 */
[----:B------:R-:W-:Y:S01]  /*10490*/  FADD R121, R121, R142 ;  /* 0x0000008e79797221 */ /* 0x000fe20000000000 */
[----:B------:R-:W-:Y:S01]  /*104a0*/  @!P2 FMUL R104, R104, 0.5 ;  /* 0x3f0000006868a820 */ /* 0x000fe20000400000 */
[----:B------:R-:W-:Y:S01]  /*104b0*/  F2FP.F16.F32.PACK_AB R55, R55, R58 ;  /* 0x0000003a3737723e */ /* 0x000fe200000000ff */
[----:B--2---:R-:W-:Y:S01]  /*104c0*/  @!P5 FMUL R120, R120, R120 ;  /* 0x000000787878d220 */ /* 0x004fe20000400000 */
[----:B------:R-:W-:Y:S01]  /*104d0*/  FSETP.GEU.AND P5, PT, R109, -126, PT ;  /* 0xc2fc00006d00780b */ /* 0x000fe20003fae000 */
        /* <DEDUP_REMOVED lines=17> */
[----:B-1----:R-:W-:Y:S01]  /*105f0*/  @!P4 FMUL R108, R108, R108 ;  /* 0x0000006c6c6cc220 */ /* 0x002fe20000400000 */
[----:B------:R-:W-:Y:S01]  /*10600*/  FSETP.GEU.AND P4, PT, R124, -126, PT ;  /* 0xc2fc00007c00780b */ /* 0x000fe20003f8e000 */
[----:B------:R-:W-:Y:S01]  /*10610*/  FADD R148, R44, R105 ;  /* 0x000000692c947221 */ /* 0x000fe20000000000 */
[----:B------:R-:W-:Y:S01]  /*10620*/  F2FP.F16.F32.PACK_AB R24, R37, R32 ;  /* 0x000000202518723e */ /* 0x000fe200000000ff */
[----:B------:R-:W-:Y:S01]  /*10630*/  FADD R150, R53, R108 ;  /* 0x0000006c35967221 */ /* 0x000fe20000000000 */
[----:B------:R-:W-:Y:S01]  /*10640*/  @!P3 FMUL R201, R201, R201 ;  /* 0x000000c9c9c9b220 */ /* 0x000fe20000400000 */
        /* <DEDUP_REMOVED lines=8> */
[----:B------:R-:W-:Y:S01]  /*106d0*/  @!P4 FMUL R124, R124, 0.5 ;  /* 0x3f0000007c7cc820 */ /* 0x000fe20000400000 */
[----:B------:R-:W-:Y:S01]  /*106e0*/  FADD R193, R193, R200 ;  /* 0x000000c8c1c17221 */ /* 0x000fe20000000000 */
[----:B---3--:R-:W-:Y:S01]  /*106f0*/  @!P6 FMUL R101, R101, R101 ;  /* 0x000000656565e220 */ /* 0x008fe20000400000 */
[----:B------:R-:W-:Y:S01]  /*10700*/  FSETP.GEU.AND P6, PT, R5, -126, PT ;  /* 0xc2fc00000500780b */ /* 0x000fe20003fce000 */
[----:B------:R-:W-:Y:S01]  /*10710*/  FADD R196, R145, R148 ;  /* 0x0000009491c47221 */ /* 0x000fe20000000000 */
[----:B------:R-:W-:Y:S01]  /*10720*/  FADD R145, R40, R97 ;  /* 0x0000006128917221 */ /* 0x000fe20000000000 */
[----:B------:R-:W2:Y:S01]  /*10730*/  MUFU.EX2 R124, R124 ;  /* 0x0000007c007c7308 */ /* 0x000ea20000000800 */
[----:B------:R-:W-:Y:S01]  /*10740*/  FADD R150, R52, R101 ;  /* 0x0000006534967221 */ /* 0x000fe20000000000 */
[----:B------:R-:W-:Y:S01]  /*10750*/  @!P2 FMUL R6, R6, 0.5 ;  /* 0x3f0000000606a820 */ /* 0x000fe20000400000 */
[----:B------:R-:W-:Y:S01]  /*10760*/  F2FP.F16.F32.PACK_AB R37, R15, R38 ;  /* 0x000000260f25723e */ /* 0x000fe200000000ff */
        /* <DEDUP_REMOVED lines=8> */
[----:B------:R-:W-:Y:S01]  /*107f0*/  FADD R202, R195, R202 ;  /* 0x000000cac3ca7221 */ /* 0x000fe20000000000 */
[----:B------:R-:W-:Y:S01]  /*10800*/  FADD R197, R146, R151 ;  /* 0x0000009792c57221 */ /* 0x000fe20000000000 */
[----:B------:R-:W-:Y:S01]  /*10810*/  FADD R146, R110, R65 ;  /* 0x000000416e927221 */ /* 0x000fe20000000000 */
[----:B------:R-:W-:Y:S01]  /*10820*/  FADD R151, R49, R120 ;  /* 0x0000007831977221 */ /* 0x000fe20000000000 */
[----:B------:R-:W3:Y:S01]  /*10830*/  MUFU.EX2 R5, R5 ;  /* 0x0000000500057308 */ /* 0x000ee20000000800 */
[----:B--2---:R-:W-:Y:S01]  /*10840*/  @!P4 FMUL R124, R124, R124 ;  /* 0x0000007c7c7cc220 */ /* 0x004fe20000400000 */
[----:B------:R-:W-:Y:S01]  /*10850*/  @!P5 FMUL R117, R117, 0.5 ;  /* 0x3f0000007575d820 */ /* 0x000fe20000400000 */
[----:B------:R-:W-:Y:S01]  /*10860*/  FADD R199, R147, R150 ;  /* 0x0000009693c77221 */ /* 0x000fe20000000000 */
[----:B------:R-:W-:Y:S01]  /*10870*/  FADD R151, R146, R151 ;  /* 0x0000009792977221 */ /* 0x000fe20000000000 */
[----:B------:R-:W-:Y:S01]  /*10880*/  FADD R146, R119, R124 ;  /* 0x0000007c77927221 */ /* 0x000fe20000000000 */
[----:B------:R-:W-:Y:S01]  /*10890*/  FADD R194, R194, R197 ;  /* 0x000000c5c2c27221 */ /* 0x000fe20000000000 */
[----:B------:R-:W-:Y:S01]  /*108a0*/  FADD R196, R196, R199 ;  /* 0x000000c7c4c47221 */ /* 0x000fe20000000000 */
[----:B------:R-:W2:Y:S01]  /*108b0*/  MUFU.EX2 R117, R117 ;  /* 0x0000007500757308 */ /* 0x000ea20000000800 */
[----:B-1----:R-:W-:Y:S01]  /*108c0*/  @!P2 FMUL R6, R6, R6 ;  /* 0x000000060606a220 */ /* 0x002fe20000400000 */
[----:B------:R-:W-:Y:S01]  /*108d0*/  FSETP.GEU.AND P2, PT, R130, -126, PT ;  /* 0xc2fc00008200780b */ /* 0x000fe20003f4e000 */
[----:B------:R-:W-:Y:S01]  /*108e0*/  FADD R141, R141, R202 ;  /* 0x000000ca8d8d7221 */ /* 0x000fe20000000000 */
[----:B------:R-:W-:Y:S01]  /*108f0*/  FADD R143, R143, R196 ;  /* 0x000000c48f8f7221 */ /* 0x000fe20000000000 */
[----:B------:R-:W-:Y:S01]  /*10900*/  FADD R147, R85, R6 ;  /* 0x0000000655937221 */ /* 0x000fe20000000000 */
[----:B------:R-:W-:Y:S01]  /*10910*/  F2FP.F16.F32.PACK_AB R38, R119, R40 ;  /* 0x000000287726723e */ /* 0x000fe200000000ff */
[----:B------:R-:W-:Y:S01]  /*10920*/  FFMA R2, R201, R2, R26 ;  /* 0x00000002c9027223 */ /* 0x000fe2000000001a */
[----:B------:R-:W-:Y:S01]  /*10930*/  F2FP.F16.F32.PACK_AB R40, R60, R41 ;  /* 0x000000293c28723e */ /* 0x000fe200000000ff */
[----:B---3--:R-:W-:Y:S01]  /*10940*/  @!P6 FMUL R5, R5, R5 ;  /* 0x000000050505e220 */ /* 0x008fe20000400000 */
[----:B------:R-:W-:Y:S01]  /*10950*/  FADD R146, R146, R147 ;  /* 0x0000009392927221 */ /* 0x000fe20000000000 */
[----:B------:R-:W-:Y:S01]  /*10960*/  F2FP.F16.F32.PACK_AB R60, R92, R61 ;  /* 0x0000003d5c3c723e */ /* 0x000fe200000000ff */
[----:B------:R-:W-:Y:S01]  /*10970*/  FMUL R154, R154, R201 ;  /* 0x000000c99a9a7220 */ /* 0x000fe20000400000 */
[----:B------:R-:W-:Y:S01]  /*10980*/  FADD R150, R56, R5 ;  /* 0x0000000538967221 */ /* 0x000fe20000000000 */
[----:B------:R-:W-:Y:S01]  /*10990*/  F2FP.F16.F32.PACK_AB R61, R21, R62 ;  /* 0x0000003e153d723e */ /* 0x000fe200000000ff */
[----:B------:R-:W-:Y:S01]  /*109a0*/  @!P2 FMUL R130, R130, 0.5 ;  /* 0x3f0000008282a820 */ /* 0x000fe20000400000 */
[----:B------:R-:W-:Y:S01]  /*109b0*/  F2FP.F16.F32.PACK_AB R62, R96, R65 ;  /* 0x00000041603e723e */ /* 0x000fe200000000ff */
[----:B--2---:R-:W-:Y:S01]  /*109c0*/  @!P5 FMUL R117, R117, R117 ;  /* 0x000000757575d220 */ /* 0x004fe20000400000 */
[----:B------:R-:W-:Y:S01]  /*109d0*/  FADD R150, R145, R150 ;  /* 0x0000009691967221 */ /* 0x000fe20000000000 */
[----:B------:R-:W-:Y:S01]  /*109e0*/  F2FP.F16.F32.PACK_AB R41, R16, R42 ;  /* 0x0000002a1029723e */ /* 0x000fe200000000ff */
[----:B------:R-:W-:Y:S01]  /*109f0*/  FMUL R155, R155, R201 ;  /* 0x000000c99b9b7220 */ /* 0x000fe20000400000 */
[----:B------:R-:W-:Y:S01]  /*10a00*/  FADD R148, R126, R117 ;  /* 0x000000757e947221 */ /* 0x000fe20000000000 */
[----:B------:R-:W1:Y:S01]  /*10a10*/  MUFU.EX2 R130, R130 ;  /* 0x0000008200827308 */ /* 0x000e620000000800 */
[----:B------:R-:W-:Y:S01]  /*10a20*/  FADD R150, R151, R150 ;  /* 0x0000009697967221 */ /* 0x000fe20000000000 */
[----:B------:R-:W-:Y:S01]  /*10a30*/  F2FP.F16.F32.PACK_AB R65, R23, R66 ;  /* 0x000000421741723e */ /* 0x000fe200000000ff */
        /* <DEDUP_REMOVED lines=10> */
[----:B------:R-:W-:Y:S01]  /*10ae0*/  FMUL R158, R158, R201 ;  /* 0x000000c99e9e7220 */ /* 0x000fe20000400000 */
[----:B------:R-:W-:Y:S01]  /*10af0*/  F2FP.F16.F32.PACK_AB R69, R74, R95 ;  /* 0x0000005f4a45723e */ /* 0x000fe200000000ff */
[----:B------:R-:W-:Y:S01]  /*10b00*/  FADD R194, R143, R194 ;  /* 0x000000c28fc27221 */ /* 0x000fe20000000000 */
[----:B------:R-:W-:Y:S01]  /*10b10*/  F2FP.F16.F32.PACK_AB R46, R126, R49 ;  /* 0x000000317e2e723e */ /* 0x000fe200000000ff */
[----:B-1----:R-:W-:Y:S01]  /*10b20*/  @!P2 FMUL R130, R130, R130 ;  /* 0x000000828282a220 */ /* 0x002fe20000400000 */
[----:B------:R1:W2:Y:S01]  /*10b30*/  SYNCS.PHASECHK.TRANS64.TRYWAIT P2, [UR11+0x2c000], R8 ;  /* 0x02c00008ff0075a7 */ /* 0x0002a2000804014b */
[----:B------:R-:W-:Y:S01]  /*10b40*/  FADD R141, R141, R194 ;  /* 0x000000c28d8d7221 */ /* 0x000fe20000000000 */
[----:B------:R-:W-:Y:S01]  /*10b50*/  F2FP.F16.F32.PACK_AB R52, R81, R52 ;  /* 0x000000345134723e */ /* 0x000fe200000000ff */
[----:B------:R-:W-:Y:S01]  /*10b60*/  FMUL R159, R159, R201 ;  /* 0x000000c99f9f7220 */ /* 0x000fe20000400000 */
[----:B------:R-:W-:Y:S01]  /*10b70*/  F2FP.F16.F32.PACK_AB R56, R84, R57 ;  /* 0x000000395438723e */ /* 0x000fe200000000ff */
[----:B------:R-:W-:Y:S01]  /*10b80*/  FFMA R3, R130, R3, R141 ;  /* 0x0000000382037223 */ /* 0x000fe2000000008d */
        /* <DEDUP_REMOVED lines=51> */
[----:B------:R-:W-:Y:S01]  /*10ec0*/  F2FP.F16.F32.PACK_AB R86, R6, R5 ;  /* 0x000000050656723e */ /* 0x000fe200000000ff */
[----:B-12---:R-:W-:Y:S06]  /*10ed0*/  @!P0 BRA `(.L_x_39) ;  /* 0x0000000000048947 */ /* 0x006fec0003800000 */
[----:B------:R-:W-:Y:S01]  /*10ee0*/  BPT.TRAP 0x1 ;  /* 0x000000040000795c */ /* 0x000fe20000300000 */
.L_x_39:
[----:B------:R-:W-:Y:S05]  /*10ef0*/  @P2 BRA `(.L_x_40) ;  /* 0x0000000000082947 */ /* 0x000fea0003800000 */
[----:B------:R-:W1:Y:S02]  /*10f00*/  SYNCS.PHASECHK.TRANS64.TRYWAIT P2, [UR11+0x2c000], R8 ;  /* 0x02c00008ff0075a7 */ /* 0x000e64000804014b */
[----:B-1----:R-:W-:Y:S05]  /*10f10*/  @!P2 BRA `(.L_x_41) ;  /* 0x0000002c007ca947 */ /* 0x002fea0003800000 */
.L_x_40:
        /* <DEDUP_REMOVED lines=83> */
.L_x_42:
[----:B------:R-:W-:-:S04]  /*11450*/  ULEA UR11, UR5, UR36, 0x3 ;  /* 0x00000024050b7291 */ /* 0x000fc8000f8e183f */
[----:B------:R-:W-:-:S04]  /*11460*/  UIADD3 UR11, UR11, 0x2c028, URZ ;  /* 0x0002c0280b0b7890 */ /* 0x000fc8000fffe03f */
[----:B------:R-:W-:-:S09]  /*11470*/  UPRMT UR11, URZ, 0x654, UR11 ;  /* 0x000006543f0b7896 */ /* 0x000fd2000800000b */
[----:B------:R-:W-:Y:S01]  /*11480*/  SYNCS.ARRIVE.TRANS64.RED.A1T0 RZ, [UR11], RZ ;  /* 0x000000ffffff79a7 */ /* 0x000fe2000810040b */
[----:B------:R-:W-:Y:S05]  /*11490*/  @P1 BRA `(.L_x_43) ;  /* 0x0000000000041947 */ /* 0x000fea0003800000 */
[----:B------:R-:W-:Y:S01]  /*114a0*/  BPT.TRAP 0x1 ;  /* 0x000000040000795c */ /* 0x000fe20000300000 */
.L_x_43:
[----:B------:R-:W-:-:S04]  /*114b0*/  UIADD3 UR5, UR5, 0x1, URZ ;  /* 0x0000000105057890 */ /* 0x000fc8000fffe03f */
[----:B------:R-:W-:-:S04]  /*114c0*/  UISETP.NE.AND UP0, UPT, UR5, 0x5, UPT ;  /* 0x000000050500788c */ /* 0x000fc8000bf05270 */
[----:B------:R-:W-:Y:S01]  /*114d0*/  USEL UR11, UR5, URZ, UP0 ;  /* 0x0000003f050b7287 */ /* 0x000fe20008000000 */
[----:B------:R-:W-:Y:S11]  /*114e0*/  @!P0 BRA `(.L_x_44) ;  /* 0x0000000000048947 */ /* 0x000ff60003800000 */
[----:B------:R-:W-:Y:S01]  /*114f0*/  BPT.TRAP 0x1 ;  /* 0x000000040000795c */ /* 0x000fe20000300000 */
.L_x_44:
[----:B------:R-:W-:-:S04]  /*11500*/  ULEA UR5, UR11, UR36, 0x3 ;  /* 0x000000240b057291 */ /* 0x000fc8000f8e183f */
[----:B------:R-:W-:-:S04]  /*11510*/  UIADD3 UR5, UR5, 0x2c028, URZ ;  /* 0x0002c02805057890 */ /* 0x000fc8000fffe03f */
[----:B------:R-:W-:-:S09]  /*11520*/  UPRMT UR5, URZ, 0x654, UR5 ;  /* 0x000006543f057896 */ /* 0x000fd20008000005 */
[----:B------:R-:W-:Y:S01]  /*11530*/  SYNCS.ARRIVE.TRANS64.RED.A1T0 RZ, [UR5], RZ ;  /* 0x000000ffffff79a7 */ /* 0x000fe20008100405 */
[----:B------:R-:W-:Y:S05]  /*11540*/  @P1 BRA `(.L_x_45) ;  /* 0x0000000000041947 */ /* 0x000fea0003800000 */
[----:B------:R-:W-:Y:S01]  /*11550*/  BPT.TRAP 0x1 ;  /* 0x000000040000795c */ /* 0x000fe20000300000 */
.L_x_45:
[----:B------:R-:W-:Y:S01]  /*11560*/  UISETP.GT.AND UP2, UPT, UR7, 0x1, UPT ;  /* 0x000000010700788c */ /* 0x000fe2000bf44270 */
[----:B------:R-:W-:Y:S01]  /*11570*/  IADD3 R0, R0, 0x100, RZ ;  /* 0x0000010000007810 */ /* 0x000fe20007ffe0ff */
[----:B------:R-:W-:Y:S01]  /*11580*/  UIADD3 UR10, UR10, 0x1, URZ ;  /* 0x000000010a0a7890 */ /* 0x000fe2000fffe03f */
[----:B-1----:R-:W-:Y:S01]  /*11590*/  MOV R5, R4 ;  /* 0x0000000400057202 */ /* 0x002fe20000000f00 */
        /* <DEDUP_REMOVED lines=12> */
.L_x_35:
[----:B------:R-:W2:Y:S01]  /*11660*/  SHFL.BFLY PT, R0, R3, 0x1, 0x1f ;  /* 0x0c201f0003007f89 */ /* 0x000ea200000e0000 */
[----:B------:R-:W-:Y:S01]  /*11670*/  BSSY B0, `(.L_x_47) ;  /* 0x0000023000007945 */ /* 0x000fe20003800000 */
[----:B-1----:R-:W-:Y:S02]  /*11680*/  MOV R8, 0x3f800000 ;  /* 0x3f80000000087802 */ /* 0x002fe40000000f00 */
[----:B------:R-:W1:Y:S01]  /*11690*/  SHFL.BFLY PT, R5, R2, 0x1, 0x1f ;  /* 0x0c201f0002057f89 */ /* 0x000e6200000e0000 */
[----:B------:R-:W-:Y:S02]  /*116a0*/  MOV R10, 0x3f800000 ;  /* 0x3f800000000a7802 */ /* 0x000fe40000000f00 */
[----:B------:R-:W-:Y:S01]  /*116b0*/  MOV R11, 0x7f800000 ;  /* 0x7f800000000b7802 */ /* 0x000fe20000000f00 */
[----:B--2---:R-:W-:Y:S01]  /*116c0*/  FADD R0, R0, R3 ;  /* 0x0000000300007221 */ /* 0x004fe20000000000 */
[----:B-1----:R-:W-:-:S04]  /*116d0*/  FADD R16, R5, R2 ;  /* 0x0000000205107221 */ /* 0x002fc80000000000 */
[----:B------:R-:W1:Y:S04]  /*116e0*/  SHFL.BFLY PT, R9, R0, 0x2, 0x1f ;  /* 0x0c401f0000097f89 */ /* 0x000e6800000e0000 */
[----:B------:R-:W2:Y:S01]  /*116f0*/  SHFL.BFLY PT, R17, R16, 0x2, 0x1f ;  /* 0x0c401f0010117f89 */ /* 0x000ea200000e0000 */
[C---:B-1----:R-:W-:Y:S01]  /*11700*/  FSETP.NE.AND P0, PT, R0.reuse, -R9, PT ;  /* 0x800000090000720b */ /* 0x042fe20003f05000 */
[----:B------:R-:W-:Y:S01]  /*11710*/  FADD R5, R0, R9 ;  /* 0x0000000900057221 */ /* 0x000fe20000000000 */
[----:B------:R-:W-:Y:S02]  /*11720*/  IMAD.MOV.U32 R9, RZ, RZ, 0x7f800000 ;  /* 0x7f800000ff097424 */ /* 0x000fe400078e00ff */
[----:B--2---:R-:W-:-:S09]  /*11730*/  FADD R6, R16, R17 ;  /* 0x0000001110067221 */ /* 0x004fd20000000000 */
[----:B------:R-:W-:Y:S05]  /*11740*/  @!P0 BRA `(.L_x_48) ;  /* 0x0000000000548947 */ /* 0x000fea0003800000 */
[----:B------:R-:W-:Y:S01]  /*11750*/  VIADD R0, R5, 0x1800000 ;  /* 0x0180000005007836 */ /* 0x000fe20000000000 */
[----:B------:R-:W-:Y:S04]  /*11760*/  BSSY B1, `(.L_x_49) ;  /* 0x000000c000017945 */ /* 0x000fe80003800000 */
[----:B------:R-:W-:-:S04]  /*11770*/  LOP3.LUT R0, R0, 0x7f800000, RZ, 0xc0, !PT ;  /* 0x7f80000000007812 */ /* 0x000fc800078ec0ff */
[----:B------:R-:W-:-:S13]  /*11780*/  ISETP.GT.U32.AND P0, PT, R0, 0x1ffffff, PT ;  /* 0x01ffffff0000780c */ /* 0x000fda0003f04070 */
[----:B------:R-:W-:Y:S05]  /*11790*/  @P0 BRA `(.L_x_50) ;  /* 0x0000000000100947 */ /* 0x000fea0003800000 */
[----:B------:R-:W-:Y:S02]  /*117a0*/  MOV R2, R5 ;  /* 0x0000000500027202 */ /* 0x000fe40000000f00 */
[----:B------:R-:W-:-:S07]  /*117b0*/  MOV R15, 0x117d0 ;  /* 0x000117d0000f7802 */ /* 0x000fce0000000f00 */
[----:B------:R-:W-:Y:S05]  /*117c0*/  CALL.REL.NOINC `($__internal_0_$__cuda_sm20_rcp_rn_f32_slowpath) ;  /* 0x0000002400f87944 */ /* 0x000fea0003c00000 */
[----:B------:R-:W-:Y:S05]  /*117d0*/  BRA `(.L_x_51) ;  /* 0x0000000000107947 */ /* 0x000fea0003800000 */
.L_x_50:
[----:B------:R-:W1:Y:S02]  /*117e0*/  MUFU.RCP R10, R5 ;  /* 0x00000005000a7308 */ /* 0x000e640000001000 */
[----:B-1----:R-:W-:-:S04]  /*117f0*/  FFMA R0, R5, R10, -1 ;  /* 0xbf80000005007423 */ /* 0x002fc8000000000a */
[----:B------:R-:W-:-:S04]  /*11800*/  FADD.FTZ R3, -R0, -RZ ;  /* 0x800000ff00037221 */ /* 0x000fc80000010100 */
[----:B------:R-:W-:-:S07]  /*11810*/  FFMA R10, R10, R3, R10 ;  /* 0x000000030a0a7223 */ /* 0x000fce000000000a */
.L_x_51:
[----:B------:R-:W-:Y:S05]  /*11820*/  BSYNC B1 ;  /* 0x0000000000017941 */ /* 0x000fea0003800000 */
.L_x_49:
[----:B------:R-:W-:Y:S01]  /*11830*/  FSETP.GEU.AND P0, PT, |R5|, 1.175494350822287508e-38, PT ;  /* 0x008000000500780b */ /* 0x000fe20003f0e200 */
[----:B------:R-:W-:-:S12]  /*11840*/  ULDC UR4, c[0x0][0x600] ;  /* 0x0001800000047ab9 */ /* 0x000fd80000000800 */
[----:B------:R-:W-:-:S04]  /*11850*/  @!P0 FMUL R5, R5, 16777216 ;  /* 0x4b80000005058820 */ /* 0x000fc80000400000 */
[----:B------:R-:W1:Y:S02]  /*11860*/  MUFU.LG2 R0, R5 ;  /* 0x0000000500007308 */ /* 0x000e640000000c00 */
[----:B-1----:R-:W-:-:S04]  /*11870*/  @!P0 FADD R0, R0, -24 ;  /* 0xc1c0000000008421 */ /* 0x002fc80000000000 */
[----:B------:R-:W-:-:S04]  /*11880*/  FMUL R11, R0, 0.69314718246459960938 ;  /* 0x3f317218000b7820 */ /* 0x000fc80000400000 */
[----:B------:R-:W-:-:S07]  /*11890*/  FFMA R11, R4, UR4, R11 ;  /* 0x00000004040b7c23 */ /* 0x000fce000800000b */
.L_x_48:
[----:B------:R-:W-:Y:S05]  /*118a0*/  BSYNC B0 ;  /* 0x0000000000007941 */ /* 0x000fea0003800000 */
.L_x_47:
[----:B------:R-:W-:Y:S01]  /*118b0*/  FSETP.NE.AND P0, PT, R16, -R17, PT ;  /* 0x800000111000720b */ /* 0x000fe20003f05000 */
[----:B------:R-:W-:Y:S01]  /*118c0*/  ULDC UR4, c[0x0][0x608] ;  /* 0x0001820000047ab9 */ /* 0x000fe20000000800 */
[----:B------:R-:W-:Y:S01]  /*118d0*/  BSSY B0, `(.L_x_52) ;  /* 0x0000029000007945 */ /* 0x000fe20003800000 */
[----:B------:R-:W-:-:S04]  /*118e0*/  FMUL R10, R10, UR4 ;  /* 0x000000040a0a7c20 */ /* 0x000fc80008400000 */
        /* <DEDUP_REMOVED lines=16> */
[----:B------:R-:W-:Y:S06]  /*119f0*/  @!P0 BRA `(.L_x_53) ;  /* 0x0000000000588947 */ /* 0x000fec0003800000 */
[----:B------:R-:W-:Y:S01]  /*11a00*/  IADD3 R0, R6, 0x1800000, RZ ;  /* 0x0180000006007810 */ /* 0x000fe20007ffe0ff */
[----:B------:R-:W-:Y:S03]  /*11a10*/  BSSY B1, `(.L_x_54) ;  /* 0x000000d000017945 */ /* 0x000fe60003800000 */
[----:B------:R-:W-:-:S04]  /*11a20*/  LOP3.LUT R0, R0, 0x7f800000, RZ, 0xc0, !PT ;  /* 0x7f80000000007812 */ /* 0x000fc800078ec0ff */
[----:B------:R-:W-:-:S13]  /*11a30*/  ISETP.GT.U32.AND P0, PT, R0, 0x1ffffff, PT ;  /* 0x01ffffff0000780c */ /* 0x000fda0003f04070 */
[----:B------:R-:W-:Y:S05]  /*11a40*/  @P0 BRA `(.L_x_55) ;  /* 0x0000000000140947 */ /* 0x000fea0003800000 */
[----:B------:R-:W-:Y:S02]  /*11a50*/  MOV R2, R6 ;  /* 0x0000000600027202 */ /* 0x000fe40000000f00 */
[----:B------:R-:W-:-:S07]  /*11a60*/  MOV R15, 0x11a80 ;  /* 0x00011a80000f7802 */ /* 0x000fce0000000f00 */
[----:B------:R-:W-:Y:S05]  /*11a70*/  CALL.REL.NOINC `($__internal_0_$__cuda_sm20_rcp_rn_f32_slowpath) ;  /* 0x00000024004c7944 */ /* 0x000fea0003c00000 */
[----:B------:R-:W-:Y:S01]  /*11a80*/  IMAD.MOV.U32 R8, RZ, RZ, R10 ;  /* 0x000000ffff087224 */ /* 0x000fe200078e000a */
[----:B------:R-:W-:Y:S06]  /*11a90*/  BRA `(.L_x_56) ;  /* 0x0000000000107947 */ /* 0x000fec0003800000 */
.L_x_55:
[----:B------:R-:W1:Y:S02]  /*11aa0*/  MUFU.RCP R3, R6 ;  /* 0x0000000600037308 */ /* 0x000e640000001000 */
[----:B-1----:R-:W-:-:S04]  /*11ab0*/  FFMA R0, R6, R3, -1 ;  /* 0xbf80000006007423 */ /* 0x002fc80000000003 */
[----:B------:R-:W-:-:S04]  /*11ac0*/  FADD.FTZ R0, -R0, -RZ ;  /* 0x800000ff00007221 */ /* 0x000fc80000010100 */
[----:B------:R-:W-:-:S07]  /*11ad0*/  FFMA R8, R3, R0, R3 ;  /* 0x0000000003087223 */ /* 0x000fce0000000003 */
.L_x_56:
[----:B------:R-:W-:Y:S05]  /*11ae0*/  BSYNC B1 ;  /* 0x0000000000017941 */ /* 0x000fea0003800000 */
.L_x_54:
[----:B------:R-:W-:Y:S01]  /*11af0*/  FSETP.GEU.AND P0, PT, |R6|, 1.175494350822287508e-38, PT ;  /* 0x008000000600780b */ /* 0x000fe20003f0e200 */
[----:B------:R-:W-:-:S12]  /*11b00*/  ULDC UR4, c[0x0][0x600] ;  /* 0x0001800000047ab9 */ /* 0x000fd80000000800 */
[----:B------:R-:W-:-:S04]  /*11b10*/  @!P0 FMUL R6, R6, 16777216 ;  /* 0x4b80000006068820 */ /* 0x000fc80000400000 */
[----:B------:R-:W1:Y:S02]  /*11b20*/  MUFU.LG2 R0, R6 ;  /* 0x0000000600007308 */ /* 0x000e640000000c00 */
[----:B-1----:R-:W-:-:S04]  /*11b30*/  @!P0 FADD R0, R0, -24 ;  /* 0xc1c0000000008421 */ /* 0x002fc80000000000 */
[----:B------:R-:W-:-:S04]  /*11b40*/  FMUL R0, R0, 0.69314718246459960938 ;  /* 0x3f31721800007820 */ /* 0x000fc80000400000 */
[----:B------:R-:W-:-:S07]  /*11b50*/  FFMA R9, R7, UR4, R0 ;  /* 0x0000000407097c23 */ /* 0x000fce0008000000 */
.L_x_53:
[----:B------:R-:W-:Y:S05]  /*11b60*/  BSYNC B0 ;  /* 0x0000000000007941 */ /* 0x000fea0003800000 */
.L_x_52:
[----:B------:R-:W-:Y:S01]  /*11b70*/  UISETP.NE.AND UP0, UPT, UR37, 0x1, UPT ;  /* 0x000000012500788c */ /* 0x000fe2000bf05270 */
[----:B------:R-:W1:Y:S01]  /*11b80*/  S2R R2, SR_TID.X ;  /* 0x0000000000027919 */ /* 0x000e620000002100 */
[----:B------:R-:W-:Y:S02]  /*11b90*/  ULDC.64 UR8, c[0x0][0x208] ;  /* 0x0000820000087ab9 */ /* 0x000fe40000000a00 */
[----:B------:R-:W-:-:S06]  /*11ba0*/  USEL UR4, URZ, 0x1, UP0 ;  /* 0x000000013f047887 */ /* 0x000fcc0008000000 */
[----:B------:R-:W-:Y:S01]  /*11bb0*/  MOV R0, UR4 ;  /* 0x0000000400007c02 */ /* 0x000fe20008000f00 */
[----:B------:R-:W-:Y:S02]  /*11bc0*/  ULDC UR4, c[0x0][0x608] ;  /* 0x0001820000047ab9 */ /* 0x000fe40000000800 */
[----:B------:R-:W-:Y:S01]  /*11bd0*/  FMUL R8, R8, UR4 ;  /* 0x0000000408087c20 */ /* 0x000fe20008400000 */
[----:B------:R-:W-:-:S04]  /*11be0*/  SHF.L.U32 R0, R0, 0x1f, RZ ;  /* 0x0000001f00007819 */ /* 0x000fc800000006ff */
[----:B------:R-:W2:Y:S01]  /*11bf0*/  SYNCS.PHASECHK.TRANS64.TRYWAIT P0, [UR26+0x8], R0 ;  /* 0x00000800ff0075a7 */ /* 0x000ea2000800015a */
[C---:B-1----:R-:W-:Y:S02]  /*11c00*/  LOP3.LUT P1, RZ, R2.reuse, 0x3, RZ, 0xc0, !PT ;  /* 0x0000000302ff7812 */ /* 0x042fe4000782c0ff */
[----:B------:R-:W-:Y:S01]  /*11c10*/  LOP3.LUT R16, R2, 0x7f, RZ, 0xc0, !PT ;  /* 0x0000007f02107812 */ /* 0x000fe200078ec0ff */
[----:B--2---:R-:W-:Y:S10]  /*11c20*/  @!P0 BRA `(.L_x_57) ;  /* 0x0000002000508947 */ /* 0x004ff40003800000 */
.L_x_107:
[----:B------:R-:W-:Y:S01]  /*11c30*/  USHF.L.U32 UR42, UR42, 0x6, URZ ;  /* 0x000000062a2a7899 */ /* 0x000fe2000800063f */
[----:B------:R-:W-:Y:S01]  /*11c40*/  BSSY B0, `(.L_x_58) ;  /* 0x0000018000007945 */ /* 0x000fe20003800000 */
[----:B------:R-:W-:-:S03]  /*11c50*/  SHF.R.U32.HI R17, RZ, 0x5, R16 ;  /* 0x00000005ff117819 */ /* 0x000fc60000011610 */
[----:B------:R-:W-:Y:S07]  /*11c60*/  @P1 BRA `(.L_x_59) ;  /* 0x0000000000541947 */ /* 0x000fee0003800000 */
[----:B------:R-:W2:Y:S01]  /*11c70*/  S2UR UR4, SR_CTAID.Y ;  /* 0x00000000000479c3 */ /* 0x000ea20000002600 */
[----:B-1----:R-:W-:Y:S01]  /*11c80*/  SHF.R.U32.HI R0, RZ, 0x2, R2 ;  /* 0x00000002ff007819 */ /* 0x002fe20000011602 */
[----:B------:R-:W-:Y:S01]  /*11c90*/  ULDC.64 UR6, c[0x0][0x688] ;  /* 0x0001a20000067ab9 */ /* 0x000fe20000000a00 */
[----:B------:R-:W-:Y:S02]  /*11ca0*/  SHF.L.U32 R3, R17, 0x4, RZ ;  /* 0x0000000411037819 */ /* 0x000fe400000006ff */
[----:B------:R-:W-:-:S03]  /*11cb0*/  LOP3.LUT R0, R0, 0x7, RZ, 0xc0, !PT ;  /* 0x0000000700007812 */ /* 0x000fc600078ec0ff */
[----:B------:R-:W1:Y:S01]  /*11cc0*/  S2UR UR5, SR_CTAID.Z ;  /* 0x00000000000579c3 */ /* 0x000e620000002700 */
[----:B------:R-:W-:-:S04]  /*11cd0*/  LOP3.LUT R0, R3, 0xfffffff0, R0, 0xe2, !PT ;  /* 0xfffffff003007812 */ /* 0x000fc800078ee200 */
[----:B------:R-:W-:-:S05]  /*11ce0*/  IADD3 R3, R0, UR42, RZ ;  /* 0x0000002a00037c10 */ /* 0x000fca000fffe0ff */
[----:B------:R-:W-:Y:S01]  /*11cf0*/  VIADD R2, R3, 0x8 ;  /* 0x0000000803027836 */ /* 0x000fe20000000000 */
[----:B--2---:R-:W-:-:S04]  /*11d00*/  UIMAD UR4, UR4, UR6, UR42 ;  /* 0x00000006040472a4 */ /* 0x004fc8000f8e022a */
[----:B-1----:R-:W-:-:S03]  /*11d10*/  UIMAD UR4, UR5, UR7, UR4 ;  /* 0x00000007050472a4 */ /* 0x002fc6000f8e0204 */
[----:B------:R-:W-:Y:S02]  /*11d20*/  ULDC UR5, c[0x0][0x288] ;  /* 0x0000a20000057ab9 */ /* 0x000fe40000000800 */
[----:B------:R-:W-:Y:S02]  /*11d30*/  ISETP.GE.U32.AND P0, PT, R3, UR5, PT ;  /* 0x0000000503007c0c */ /* 0x000fe4000bf06070 */
[----:B------:R-:W-:Y:S02]  /*11d40*/  IADD3 R0, P2, R0, UR4, RZ ;  /* 0x0000000400007c10 */ /* 0x000fe4000ff5e0ff */
[----:B------:R-:W-:Y:S01]  /*11d50*/  ISETP.GE.U32.AND P1, PT, R2, UR5, PT ;  /* 0x0000000502007c0c */ /* 0x000fe2000bf26070 */
[----:B------:R-:W-:Y:S01]  /*11d60*/  ULDC.64 UR4, c[0x0][0x680] ;  /* 0x0001a00000047ab9 */ /* 0x000fe20000000a00 */
[----:B------:R-:W-:Y:S02]  /*11d70*/  IADD3.X R3, RZ, RZ, RZ, P2, !PT ;  /* 0x000000ffff037210 */ /* 0x000fe400017fe4ff */
[----:B------:R-:W-:-:S04]  /*11d80*/  LEA R2, P2, R0, UR4, 0x2 ;  /* 0x0000000400027c11 */ /* 0x000fc8000f8410ff */
[----:B------:R-:W-:-:S05]  /*11d90*/  LEA.HI.X R3, R0, UR5, R3, 0x2, P2 ;  /* 0x0000000500037c11 */ /* 0x000fca00090f1403 */
[----:B------:R2:W-:Y:S04]  /*11da0*/  @!P0 STG.E desc[UR8][R2.64], R11 ;  /* 0x0000000b02008986 */ /* 0x0005e8000c101908 */
[----:B------:R2:W-:Y:S02]  /*11db0*/  @!P1 STG.E desc[UR8][R2.64+0x20], R9 ;  /* 0x0000200902009986 */ /* 0x0005e4000c101908 */
.L_x_59:
[----:B------:R-:W-:Y:S05]  /*11dc0*/  BSYNC B0 ;  /* 0x0000000000007941 */ /* 0x000fea0003800000 */
.L_x_58:
[----:B------:R-:W-:Y:S01]  /*11dd0*/  ULDC.64 UR4, c[0x0][0x730] ;  /* 0x0001cc0000047ab9 */ /* 0x000fe20000000a00 */
[-C--:B------:R-:W-:Y:S01]  /*11de0*/  FMUL R154, R154, R8.reuse ;  /* 0x000000089a9a7220 */ /* 0x080fe20000400000 */
[----:B------:R-:W-:Y:S01]  /*11df0*/  ISETP.NE.U32.AND P0, PT, RZ, UR4, PT ;  /* 0x00000004ff007c0c */ /* 0x000fe2000bf05070 */
[-C--:B------:R-:W-:Y:S01]  /*11e00*/  FMUL R38, R155, R8.reuse ;  /* 0x000000089b267220 */ /* 0x080fe20000400000 */
[-C--:B------:R-:W-:Y:S01]  /*11e10*/  FMUL R158, R158, R8.reuse ;  /* 0x000000089e9e7220 */ /* 0x080fe20000400000 */
[-C--:B------:R-:W-:Y:S01]  /*11e20*/  FMUL R40, R159, R8.reuse ;  /* 0x000000089f287220 */ /* 0x080fe20000400000 */
[----:B------:R-:W-:Y:S01]  /*11e30*/  ISETP.NE.AND.EX P0, PT, RZ, UR5, PT, P0 ;  /* 0x00000005ff007c0c */ /* 0x000fe2000bf05300 */
        /* <DEDUP_REMOVED lines=12> */
[----:B------:R-:W-:Y:S06]  /*11f00*/  @P0 BRA `(.L_x_60) ;  /* 0x0000000000200947 */ /* 0x000fec0003800000 */
[----:B------:R-:W-:Y:S02]  /*11f10*/  ULDC.64 UR4, c[0x0][0x728] ;  /* 0x0001ca0000047ab9 */ /* 0x000fe40000000a00 */
[----:B------:R-:W-:-:S04]  /*11f20*/  ISETP.NE.U32.AND P0, PT, RZ, UR4, PT ;  /* 0x00000004ff007c0c */ /* 0x000fc8000bf05070 */
[----:B------:R-:W-:-:S13]  /*11f30*/  ISETP.NE.AND.EX P0, PT, RZ, UR5, PT, P0 ;  /* 0x00000005ff007c0c */ /* 0x000fda000bf05300 */
[----:B------:R-:W-:Y:S05]  /*11f40*/  @!P0 BRA `(.L_x_61) ;  /* 0x00000000000c8947 */ /* 0x000fea0003800000 */
[----:B-12---:R-:W1:Y:S02]  /*11f50*/  LDC.64 R2, c[0x0][0x728] ;  /* 0x0001ca00ff027b82 */ /* 0x006e640000000a00 */
[----:B-1----:R3:W5:Y:S01]  /*11f60*/  LDG.E R2, desc[UR8][R2.64] ;  /* 0x0000000802027981 */ /* 0x002762000c1e1900 */
[----:B------:R-:W-:Y:S05]  /*11f70*/  BRA `(.L_x_60) ;  /* 0x0000000000047947 */ /* 0x000fea0003800000 */
.L_x_61:
[----:B--2---:R-:W4:Y:S02]  /*11f80*/  LDC R2, c[0x0][0x720] ;  /* 0x0001c800ff027b82 */ /* 0x004f240000000800 */
.L_x_60:
[----:B-1----:R-:W-:Y:S02]  /*11f90*/  MOV R0, RZ ;  /* 0x000000ff00007202 */ /* 0x002fe40000000f00 */
[----:B----45:R-:W-:Y:S02]  /*11fa0*/  MOV R37, R2 ;  /* 0x0000000200257202 */ /* 0x030fe40000000f00 */
[----:B------:R-:W-:-:S13]  /*11fb0*/  LOP3.LUT P0, RZ, R0, 0x1bf, RZ, 0xc0, !PT ;  /* 0x000001bf00ff7812 */ /* 0x000fda000780c0ff */
[----:B------:R-:W-:Y:S05]  /*11fc0*/  @!P0 BRA `(.L_x_62) ;  /* 0x0000000000408947 */ /* 0x000fea0003800000 */
[----:B------:R-:W-:Y:S01]  /*11fd0*/  MOV R0, 0x0 ;  /* 0x0000000000007802 */ /* 0x000fe20000000f00 */
[----:B------:R-:W-:Y:S01]  /*11fe0*/  ULDC.64 UR4, c[0x4][0x68] ;  /* 0x01001a0000047ab9 */ /* 0x000fe20000000a00 */
[----:B------:R-:W-:Y:S01]  /*11ff0*/  ULDC.64 UR6, c[0x4][0x8] ;  /* 0x0100020000067ab9 */ /* 0x000fe20000000a00 */
[----:B------:R-:W-:Y:S01]  /*12000*/  MOV R4, UR4 ;  /* 0x0000000400047c02 */ /* 0x000fe20008000f00 */
[----:B--23--:R1:W2:Y:S01]  /*12010*/  LDC.64 R2, c[0x4][R0] ;  /* 0x0100000000027b82 */ /* 0x00c2a20000000a00 */
[----:B------:R-:W-:Y:S01]  /*12020*/  IMAD.U32 R5, RZ, RZ, UR5 ;  /* 0x00000005ff057e24 */ /* 0x000fe2000f8e00ff */
[----:B------:R-:W-:Y:S01]  /*12030*/  ULDC.64 UR4, c[0x4][0x70] ;  /* 0x01001c0000047ab9 */ /* 0x000fe20000000a00 */
[----:B------:R-:W-:Y:S01]  /*12040*/  MOV R10, UR6 ;  /* 0x00000006000a7c02 */ /* 0x000fe20008000f00 */
[----:B------:R-:W-:Y:S01]  /*12050*/  IMAD.U32 R11, RZ, RZ, UR7 ;  /* 0x00000007ff0b7e24 */ /* 0x000fe2000f8e00ff */
[----:B------:R-:W-:Y:S02]  /*12060*/  MOV R6, UR4 ;  /* 0x0000000400067c02 */ /* 0x000fe40008000f00 */
[----:B------:R-:W-:-:S02]  /*12070*/  MOV R7, UR5 ;  /* 0x0000000500077c02 */ /* 0x000fc40008000f00 */
[----:B------:R-:W-:Y:S02]  /*12080*/  MOV R8, 0x70 ;  /* 0x0000007000087802 */ /* 0x000fe40000000f00 */
[----:B------:R-:W-:Y:S02]  /*12090*/  MOV R12, 0x1 ;  /* 0x00000001000c7802 */ /* 0x000fe40000000f00 */
[----:B-1----:R-:W-:-:S07]  /*120a0*/  MOV R13, RZ ;  /* 0x000000ff000d7202 */ /* 0x002fce0000000f00 */
[----:B------:R-:W-:-:S07]  /*120b0*/  LEPC R20, `(.L_x_62) ;  /* 0x000000001014794e */ /* 0x000fce0000000000 */
[----:B--2---:R-:W-:Y:S05]  /*120c0*/  CALL.ABS.NOINC R2 ;  /* 0x0000000002007343 */ /* 0x004fea0003c00000 */
.L_x_62:
[----:B--23--:R-:W-:Y:S01]  /*120d0*/  MOV R3, UR37 ;  /* 0x0000002500037c02 */ /* 0x00cfe20008000f00 */
[----:B------:R-:W-:-:S04]  /*120e0*/  IMAD.U32 R18, RZ, RZ, UR36 ;  /* 0x00000024ff127e24 */ /* 0x000fc8000f8e00ff */
[----:B------:R-:W-:-:S05]  /*120f0*/  IMAD R18, R3, 0x2200, R18 ;  /* 0x0000220003127824 */ /* 0x000fca00078e0212 */
[----:B------:R-:W-:-:S04]  /*12100*/  IADD3 R19, R18, -0x2200, RZ ;  /* 0xffffde0012137810 */ /* 0x000fc80007ffe0ff */
[----:B------:R-:W-:-:S13]  /*12110*/  LOP3.LUT P0, RZ, R19, 0x1b0, RZ, 0xc0, !PT ;  /* 0x000001b013ff7812 */ /* 0x000fda000780c0ff */
[----:B------:R-:W-:Y:S05]  /*12120*/  @!P0 BRA `(.L_x_63) ;  /* 0x0000000000408947 */ /* 0x000fea0003800000 */
[----:B------:R-:W-:Y:S01]  /*12130*/  MOV R0, 0x0 ;  /* 0x0000000000007802 */ /* 0x000fe20000000f00 */
[----:B------:R-:W-:Y:S01]  /*12140*/  ULDC.64 UR4, c[0x4][0x68] ;  /* 0x01001a0000047ab9 */ /* 0x000fe20000000a00 */
[----:B------:R-:W-:Y:S01]  /*12150*/  ULDC.64 UR6, c[0x4][0x8] ;  /* 0x0100020000067ab9 */ /* 0x000fe20000000a00 */
[----:B------:R-:W-:Y:S01]  /*12160*/  MOV R4, UR4 ;  /* 0x0000000400047c02 */ /* 0x000fe20008000f00 */
[----:B------:R1:W2:Y:S01]  /*12170*/  LDC.64 R2, c[0x4][R0] ;  /* 0x0100000000027b82 */ /* 0x0002a20000000a00 */
        /* <DEDUP_REMOVED lines=11> */
.L_x_63:
[----:B------:R-:W1:Y:S01]  /*12230*/  S2R R5, SR_TID.X ;  /* 0x0000000000057919 */ /* 0x000e620000002100 */
[----:B------:R-:W-:Y:S01]  /*12240*/  ULDC.64 UR4, c[0x0][0x730] ;  /* 0x0001cc0000047ab9 */ /* 0x000fe20000000a00 */
[----:B------:R-:W-:Y:S02]  /*12250*/  IADD3 R16, R16, 0x1f, RZ ;  /* 0x0000001f10107810 */ /* 0x000fe40007ffe0ff */
[----:B------:R-:W-:Y:S02]  /*12260*/  ISETP.NE.U32.AND P0, PT, RZ, UR4, PT ;  /* 0x00000004ff007c0c */ /* 0x000fe4000bf05070 */
[----:B------:R-:W-:Y:S02]  /*12270*/  ISETP.GT.U32.AND P1, PT, R16, 0x3e, PT ;  /* 0x0000003e1000780c */ /* 0x000fe40003f24070 */
[----:B------:R-:W-:-:S13]  /*12280*/  ISETP.NE.AND.EX P0, PT, RZ, UR5, PT, P0 ;  /* 0x00000005ff007c0c */ /* 0x000fda000bf05300 */
[----:B------:R-:W2:Y:S01]  /*12290*/  @P0 LDC R37, c[0x0][0x720] ;  /* 0x0001c800ff250b82 */ /* 0x000ea20000000800 */
[C---:B-1----:R-:W-:Y:S01]  /*122a0*/  IMAD.SHL.U32 R0, R5.reuse, 0x20, RZ ;  /* 0x0000002005007824 */ /* 0x042fe200078e00ff */
[----:B------:R-:W-:Y:S02]  /*122b0*/  SHF.R.U32.HI R3, RZ, 0x1, R5 ;  /* 0x00000001ff037819 */ /* 0x000fe40000011605 */
[----:B------:R-:W-:Y:S02]  /*122c0*/  LOP3.LUT P0, RZ, R5, 0x4, RZ, 0xc0, !PT ;  /* 0x0000000405ff7812 */ /* 0x000fe4000780c0ff */
[C---:B------:R-:W-:Y:S02]  /*122d0*/  LOP3.LUT R2, R0.reuse, 0xc0, RZ, 0xc0, !PT ;  /* 0x000000c000027812 */ /* 0x040fe400078ec0ff */
[----:B------:R-:W-:Y:S02]  /*122e0*/  LOP3.LUT R4, R0, 0x20, RZ, 0xc0, !PT ;  /* 0x0000002000047812 */ /* 0x000fe400078ec0ff */
[----:B------:R-:W-:-:S02]  /*122f0*/  LOP3.LUT R2, R2, 0x8, R3, 0xf8, !PT ;  /* 0x0000000802027812 */ /* 0x000fc400078ef803 */
[----:B------:R-:W-:Y:S02]  /*12300*/  SHF.L.U32 R3, R5, 0x2, RZ ;  /* 0x0000000205037819 */ /* 0x000fe400000006ff */
[----:B------:R-:W-:Y:S01]  /*12310*/  LEA R4, R17, R4, 0x9 ;  /* 0x0000000411047211 */ /* 0x000fe200078e48ff */
[-C--:B--2---:R-:W-:Y:S01]  /*12320*/  FMUL R5, R22, R37.reuse ;  /* 0x0000002516057220 */ /* 0x084fe20000400000 */
[----:B------:R-:W-:Y:S01]  /*12330*/  LOP3.LUT R3, R2, 0x18, R3, 0x78, !PT ;  /* 0x0000001802037812 */ /* 0x000fe200078e7803 */
[-C--:B------:R-:W-:Y:S01]  /*12340*/  FMUL R9, R24, R37.reuse ;  /* 0x0000002518097220 */ /* 0x080fe20000400000 */
[----:B------:R-:W-:Y:S01]  /*12350*/  LOP3.LUT R0, R0, 0x100, RZ, 0xc0, !PT ;  /* 0x0000010000007812 */ /* 0x000fe200078ec0ff */
[-C--:B------:R-:W-:Y:S01]  /*12360*/  FMUL R11, R40, R37.reuse ;  /* 0x00000025280b7220 */ /* 0x080fe20000400000 */
[-C--:B------:R-:W-:Y:S01]  /*12370*/  FMUL R6, R158, R37.reuse ;  /* 0x000000259e067220 */ /* 0x080fe20000400000 */
[-C--:B------:R-:W-:Y:S01]  /*12380*/  FMUL R10, R162, R37.reuse ;  /* 0x00000025a20a7220 */ /* 0x080fe20000400000 */
[----:B------:R-:W-:Y:S01]  /*12390*/  IADD3 R3, R3, R4, R0 ;  /* 0x0000000403037210 */ /* 0x000fe20007ffe000 */
[-C--:B------:R-:W-:Y:S01]  /*123a0*/  FMUL R0, R152, R37.reuse ;  /* 0x0000002598007220 */ /* 0x080fe20000400000 */
[-C--:B------:R-:W-:Y:S01]  /*123b0*/  FMUL R4, R156, R37.reuse ;  /* 0x000000259c047220 */ /* 0x080fe20000400000 */
[-C--:B------:R-:W-:Y:S01]  /*123c0*/  FMUL R15, R42, R37.reuse ;  /* 0x000000252a0f7220 */ /* 0x080fe20000400000 */
[-C--:B------:R-:W-:Y:S01]  /*123d0*/  FMUL R2, R154, R37.reuse ;  /* 0x000000259a027220 */ /* 0x080fe20000400000 */
[-C--:B------:R-:W-:Y:S01]  /*123e0*/  FMUL R7, R38, R37.reuse ;  /* 0x0000002526077220 */ /* 0x080fe20000400000 */
[----:B------:R-:W-:Y:S01]  /*123f0*/  F2FP.F16.F32.PACK_AB R40, R5, R0 ;  /* 0x000000000528723e */ /* 0x000fe200000000ff */
[-C--:B------:R-:W-:Y:S01]  /*12400*/  FMUL R8, R160, R37.reuse ;  /* 0x00000025a0087220 */ /* 0x080fe20000400000 */
[-C--:B------:R-:W-:Y:S01]  /*12410*/  FMUL R13, R26, R37.reuse ;  /* 0x000000251a0d7220 */ /* 0x080fe20000400000 */
[-C--:B------:R-:W-:Y:S01]  /*12420*/  FMUL R12, R164, R37.reuse ;  /* 0x00000025a40c7220 */ /* 0x080fe20000400000 */
[-C--:B------:R-:W-:Y:S01]  /*12430*/  FMUL R17, R28, R37.reuse ;  /* 0x000000251c117220 */ /* 0x080fe20000400000 */
[-C--:B------:R-:W-:Y:S01]  /*12440*/  FMUL R14, R166, R37.reuse ;  /* 0x00000025a60e7220 */ /* 0x080fe20000400000 */
[----:B------:R-:W-:Y:S01]  /*12450*/  FMUL R21, R44, R37 ;  /* 0x000000252c157220 */ /* 0x000fe20000400000 */
[----:B------:R-:W-:-:S02]  /*12460*/  IMAD.MOV.U32 R0, RZ, RZ, 0x10 ;  /* 0x00000010ff007424 */ /* 0x000fc400078e00ff */
        /* <DEDUP_REMOVED lines=16> */
[----:B------:R-:W-:Y:S01]  /*12570*/  F2FP.F16.F32.PACK_AB R43, R11, R6 ;  /* 0x000000060b2b723e */ /* 0x000fe200000000ff */
[----:B------:R-:W-:Y:S01]  /*12580*/  FMUL R37, R182, R37 ;  /* 0x00000025b6257220 */ /* 0x000fe20000400000 */
[----:B------:R-:W-:-:S02]  /*12590*/  F2FP.F16.F32.PACK_AB R9, R15, R10 ;  /* 0x0000000a0f09723e */ /* 0x000fc400000000ff */
[----:B------:R-:W-:Y:S02]  /*125a0*/  F2FP.F16.F32.PACK_AB R41, R7, R2 ;  /* 0x000000020729723e */ /* 0x000fe400000000ff */
[----:B------:R-:W-:Y:S02]  /*125b0*/  F2FP.F16.F32.PACK_AB R8, R13, R8 ;  /* 0x000000080d08723e */ /* 0x000fe400000000ff */
[----:B------:R-:W-:Y:S02]  /*125c0*/  F2FP.F16.F32.PACK_AB R10, R17, R12 ;  /* 0x0000000c110a723e */ /* 0x000fe400000000ff */
[----:B------:R-:W-:Y:S02]  /*125d0*/  F2FP.F16.F32.PACK_AB R11, R21, R14 ;  /* 0x0000000e150b723e */ /* 0x000fe400000000ff */
[----:B------:R-:W-:Y:S02]  /*125e0*/  SEL R0, R0, 0xfffffff0, !P0 ;  /* 0xfffffff000007807 */ /* 0x000fe40004000000 */
[----:B------:R-:W-:Y:S01]  /*125f0*/  LEA R19, R3, R19, 0x1 ;  /* 0x0000001303137211 */ /* 0x000fe200078e08ff */
[----:B------:R-:W-:Y:S06]  /*12600*/  @P1 BRA `(.L_x_64) ;  /* 0x0000000000041947 */ /* 0x000fec0003800000 */
[----:B------:R-:W-:-:S04]  /*12610*/  DEPBAR.LE SB0, 0x1 ;  /* 0x000080400000791a */ /* 0x000fc80000000000 */
.L_x_64:
[----:B------:R-:W-:Y:S05]  /*12620*/  WARPSYNC.ALL ;  /* 0x0000000000007948 */ /* 0x000fea0003800000 */
[----:B------:R-:W-:Y:S01]  /*12630*/  BAR.SYNC.DEFER_BLOCKING 0x1, 0x80 ;  /* 0x0042000000007b1d */ /* 0x000fe20000010000 */
[----:B------:R-:W-:Y:S02]  /*12640*/  LEA R3, R3, R18, 0x1 ;  /* 0x0000001203037211 */ /* 0x000fe400078e08ff */
[----:B------:R-:W-:Y:S02]  /*12650*/  LEA R0, R0, R19, 0x1 ;  /* 0x0000001300007211 */ /* 0x000fe400078e08ff */
[----:B------:R-:W-:Y:S01]  /*12660*/  F2FP.F16.F32.PACK_AB R4, R16, R23 ;  /* 0x000000171004723e */ /* 0x000fe200000000ff */
[----:B------:R-:W-:Y:S01]  /*12670*/  BSSY B0, `(.L_x_65) ;  /* 0x000001d000007945 */ /* 0x000fe20003800000 */
[----:B------:R-:W-:-:S02]  /*12680*/  F2FP.F16.F32.PACK_AB R5, R20, R25 ;  /* 0x000000191405723e */ /* 0x000fc400000000ff */
[----:B------:R-:W-:Y:S02]  /*12690*/  F2FP.F16.F32.PACK_AB R6, R22, R27 ;  /* 0x0000001b1606723e */ /* 0x000fe400000000ff */
[----:B------:R-:W-:Y:S02]  /*126a0*/  F2FP.F16.F32.PACK_AB R7, R24, R29 ;  /* 0x0000001d1807723e */ /* 0x000fe400000000ff */
[----:B------:R-:W-:Y:S02]  /*126b0*/  F2FP.F16.F32.PACK_AB R12, R26, R31 ;  /* 0x0000001f1a0c723e */ /* 0x000fe400000000ff */
[----:B------:R-:W-:Y:S02]  /*126c0*/  F2FP.F16.F32.PACK_AB R13, R28, R33 ;  /* 0x000000211c0d723e */ /* 0x000fe400000000ff */
[----:B------:R-:W-:Y:S02]  /*126d0*/  F2FP.F16.F32.PACK_AB R14, R30, R35 ;  /* 0x000000231e0e723e */ /* 0x000fe400000000ff */
[----:B------:R-:W-:Y:S01]  /*126e0*/  F2FP.F16.F32.PACK_AB R15, R32, R37 ;  /* 0x00000025200f723e */ /* 0x000fe200000000ff */
[----:B------:R1:W-:Y:S04]  /*126f0*/  STSM.16.M88.4 [R3+-0x2200], R40 ;  /* 0xffde002803007844 */ /* 0x0003e80000000200 */
[----:B------:R1:W-:Y:S01]  /*12700*/  STSM.16.M88.4 [R0], R8 ;  /* 0x0000000800007844 */ /* 0x0003e20000000200 */
[----:B------:R-:W-:Y:S01]  /*12710*/  @!PT LDS RZ, [RZ] ;  /* 0x00000000fffff984 */ /* 0x000fe20000000800 */
[----:B------:R-:W-:Y:S01]  /*12720*/  @!PT LDS RZ, [RZ] ;  /* 0x00000000fffff984 */ /* 0x000fe20000000800 */
[----:B------:R-:W-:Y:S01]  /*12730*/  @!PT LDS RZ, [RZ] ;  /* 0x00000000fffff984 */ /* 0x000fe20000000800 */
[----:B------:R-:W-:Y:S01]  /*12740*/  @!PT LDS RZ, [RZ] ;  /* 0x00000000fffff984 */ /* 0x000fe20000000800 */
[----:B------:R2:W-:Y:S06]  /*12750*/  MEMBAR.ALL.CTA ;  /* 0x0000000000007992 */ /* 0x0005ec0000008000 */
[----:B--2---:R-:W2:Y:S02]  /*12760*/  FENCE.VIEW.ASYNC.S ;  /* 0x00000000000073c6 */ /* 0x004ea40000000000 */
[----:B--2---:R-:W-:Y:S06]  /*12770*/  BAR.SYNC.DEFER_BLOCKING 0x1, 0x80 ;  /* 0x0042000000007b1d */ /* 0x004fec0000010000 */
[----:B------:R-:W-:Y:S05]  /*12780*/  @P1 BRA `(.L_x_66) ;  /* 0x00000000002c1947 */ /* 0x000fea0003800000 */
[----:B------:R-:W-:Y:S01]  /*12790*/  S2UR UR44, SR_CTAID.Z ;  /* 0x00000000002c79c3 */ /* 0x000fe20000002700 */
[----:B------:R-:W-:Y:S01]  /*127a0*/  R2UR UR40, R18 ;  /* 0x00000000122872ca */ /* 0x000fe200000e0000 */
[----:B------:R-:W-:Y:S01]  /*127b0*/  ULDC.64 UR4, c[0x0][0x198] ;  /* 0x0000660000047ab9 */ /* 0x000fe20000000a00 */
[----:B------:R-:W-:Y:S01]  /*127c0*/  UMOV UR41, URZ ;  /* 0x0000003f00297c82 */ /* 0x000fe20008000000 */
[----:B------:R-:W-:-:S04]  /*127d0*/  UIADD3 UR4, UP0, UR4, 0x670, URZ ;  /* 0x0000067004047890 */ /* 0x000fc8000ff1e03f */
[----:B------:R-:W2:Y:S01]  /*127e0*/  S2UR UR43, SR_CTAID.Y ;  /* 0x00000000002b79c3 */ /* 0x000ea20000002600 */
[----:B------:R-:W-:-:S05]  /*127f0*/  UIADD3.X UR5, URZ, UR5, URZ, UP0, !UPT ;  /* 0x000000053f057290 */ /* 0x000fca00087fe43f */
[----:B------:R-:W-:-:S09]  /*12800*/  UIADD3 UR40, UR40, -0x2200, URZ ;  /* 0xffffde0028287890 */ /* 0x000fd2000fffe03f */
[----:B--2---:R2:W-:Y:S01]  /*12810*/  UTMASTG.4D [UR40], [UR4] ;  /* 0x00000028040073b5 */ /* 0x0045e20008018000 */
[----:B------:R0:W-:Y:S01]  /*12820*/  UTMACMDFLUSH ;  /* 0x00000000000079b7 */ /* 0x0001e20000000000 */
[----:B--2---:R-:W-:-:S04]  /*12830*/  DEPBAR.LE SB0, 0x1 ;  /* 0x000080400000791a */ /* 0x004fc80000000000 */
.L_x_66:
[----:B------:R-:W-:Y:S05]  /*12840*/  BSYNC B0 ;  /* 0x0000000000007941 */ /* 0x000fea0003800000 */
.L_x_65:
[----:B------:R-:W-:Y:S06]  /*12850*/  BAR.SYNC.DEFER_BLOCKING 0x1, 0x80 ;  /* 0x0042000000007b1d */ /* 0x000fec0000010000 */
[----:B------:R-:W-:Y:S01]  /*12860*/  BSSY B0, `(.L_x_67) ;  /* 0x0000015000007945 */ /* 0x000fe20003800000 */
[----:B------:R2:W-:Y:S04]  /*12870*/  STSM.16.M88.4 [R19+0x1000], R4 ;  /* 0x0010000413007844 */ /* 0x0005e80000000200 */
[----:B------:R2:W-:Y:S01]  /*12880*/  STSM.16.M88.4 [R0+0x1000], R12 ;  /* 0x0010000c00007844 */ /* 0x0005e20000000200 */
[----:B------:R-:W-:Y:S01]  /*12890*/  @!PT LDS RZ, [RZ] ;  /* 0x00000000fffff984 */ /* 0x000fe20000000800 */
[----:B------:R-:W-:Y:S01]  /*128a0*/  @!PT LDS RZ, [RZ] ;  /* 0x00000000fffff984 */ /* 0x000fe20000000800 */
[----:B------:R-:W-:Y:S01]  /*128b0*/  @!PT LDS RZ, [RZ] ;  /* 0x00000000fffff984 */ /* 0x000fe20000000800 */
[----:B------:R-:W-:Y:S01]  /*128c0*/  @!PT LDS RZ, [RZ] ;  /* 0x00000000fffff984 */ /* 0x000fe20000000800 */
[----:B------:R3:W-:Y:S06]  /*128d0*/  MEMBAR.ALL.CTA ;  /* 0x0000000000007992 */ /* 0x0007ec0000008000 */
[----:B---3--:R-:W3:Y:S02]  /*128e0*/  FENCE.VIEW.ASYNC.S ;  /* 0x00000000000073c6 */ /* 0x008ee40000000000 */
[----:B---3--:R-:W-:Y:S06]  /*128f0*/  BAR.SYNC.DEFER_BLOCKING 0x1, 0x80 ;  /* 0x0042000000007b1d */ /* 0x008fec0000010000 */
[----:B------:R-:W-:Y:S05]  /*12900*/  @P1 BRA `(.L_x_68) ;  /* 0x0000000000281947 */ /* 0x000fea0003800000 */
[----:B------:R-:W-:Y:S01]  /*12910*/  S2UR UR44, SR_CTAID.Z ;  /* 0x00000000002c79c3 */ /* 0x000fe20000002700 */
[----:B------:R-:W-:Y:S01]  /*12920*/  R2UR UR40, R18 ;  /* 0x00000000122872ca */ /* 0x000fe200000e0000 */
[----:B------:R-:W-:Y:S01]  /*12930*/  ULDC.64 UR4, c[0x0][0x198] ;  /* 0x0000660000047ab9 */ /* 0x000fe20000000a00 */
[----:B------:R-:W-:Y:S01]  /*12940*/  UMOV UR41, 0x20 ;  /* 0x0000002000297882 */ /* 0x000fe20000000000 */
[----:B------:R-:W-:-:S04]  /*12950*/  UIADD3 UR4, UP0, UR4, 0x670, URZ ;  /* 0x0000067004047890 */ /* 0x000fc8000ff1e03f */
[----:B------:R-:W3:Y:S01]  /*12960*/  S2UR UR43, SR_CTAID.Y ;  /* 0x00000000002b79c3 */ /* 0x000ee20000002600 */
[----:B------:R-:W-:-:S05]  /*12970*/  UIADD3.X UR5, URZ, UR5, URZ, UP0, !UPT ;  /* 0x000000053f057290 */ /* 0x000fca00087fe43f */
[----:B------:R-:W-:-:S09]  /*12980*/  UIADD3 UR40, UR40, -0x1200, URZ ;  /* 0xffffee0028287890 */ /* 0x000fd2000fffe03f */
[----:B---3--:R3:W-:Y:S02]  /*12990*/  UTMASTG.4D [UR40], [UR4] ;  /* 0x00000028040073b5 */ /* 0x0087e40008018000 */
[----:B---3--:R0:W-:Y:S02]  /*129a0*/  UTMACMDFLUSH ;  /* 0x00000000000079b7 */ /* 0x0081e40000000000 */
.L_x_68:
[----:B------:R-:W-:Y:S05]  /*129b0*/  BSYNC B0 ;  /* 0x0000000000007941 */ /* 0x000fea0003800000 */
.L_x_67:
[----:B------:R-:W-:Y:S01]  /*129c0*/  UIADD3 UR37, UR37, -0x1, URZ ;  /* 0xffffffff25257890 */ /* 0x000fe2000fffe03f */
[----:B------:R-:W-:-:S04]  /*129d0*/  DEPBAR.LE SB0, 0x0 ;  /* 0x000080000000791a */ /* 0x000fc80000000000 */
[----:B------:R-:W-:-:S04]  /*129e0*/  USHF.L.U32 UR4, UR37, 0x3, URZ ;  /* 0x0000000325047899 */ /* 0x000fc8000800063f */
[----:B------:R-:W-:-:S04]  /*129f0*/  ULOP3.LUT UR4, UR4, 0x8, URZ, 0xe2, !UPT ;  /* 0x0000000804047892 */ /* 0x000fc8000f8ee23f */
[----:B------:R-:W-:-:S06]  /*12a00*/  ULOP3.LUT UR4, UR4, 0x18, URZ, 0x3c, !UPT ;  /* 0x0000001804047892 */ /* 0x000fcc000f8e3c3f */
[----:B-12---:R-:W-:-:S04]  /*12a10*/  MOV R0, UR4 ;  /* 0x0000000400007c02 */ /* 0x006fc80008000f00 */
[----:B------:R-:W-:Y:S01]  /*12a20*/  SYNCS.ARRIVE.TRANS64.A1T0 RZ, [R0+UR36+0x2c090], RZ ;  /* 0x02c090ff00ff79a7 */ /* 0x000fe20008100024 */
[----:B------:R-:W-:Y:S05]  /*12a30*/  EXIT ;  /* 0x000000000000794d */ /* 0x000fea0003800000 */
.L_x_6:
[----:B------:R-:W-:-:S08]  /*12a40*/  UISETP.NE.AND UP0, UPT, UR10, 0x1, UPT ;  /* 0x000000010a00788c */ /* 0x000fd0000bf05270 */
[----:B------:R-:W1:-:S00]  /*12a50*/  USETMAXREG.DEALLOC.CTAPOOL 0x18 ;  /* 0x00000018000079c8 */ /* 0x000e4000080e0500 */
[----:B------:R-:W-:-:S13]  /*12a60*/  PLOP3.LUT P0, PT, PT, PT, UP0, 0x80, 0x0 ;  /* 0x000000000000781c */ /* 0x000fda0003f0f008 */
[----:B------:R-:W-:Y:S05]  /*12a70*/  @P0 EXIT ;  /* 0x000000000000094d */ /* 0x000fea0003800000 */
[----:B------:R-:W2:Y:S01]  /*12a80*/  S2UR UR11, SR_CTAID.X ;  /* 0x00000000000b79c3 */ /* 0x000ea20000002500 */
[----:B------:R-:W-:Y:S01]  /*12a90*/  ELECT P3, URZ, PT ;  /* 0x00000000003f782f */ /* 0x000fe20003860000 */
[----:B------:R-:W-:Y:S01]  /*12aa0*/  BSSY B0, `(.L_x_69) ;  /* 0x0000029000007945 */ /* 0x000fe20003800000 */
[----:B-1----:R-:W-:Y:S01]  /*12ab0*/  IMAD.MOV.U32 R2, RZ, RZ, RZ ;  /* 0x000000ffff027224 */ /* 0x002fe200078e00ff */
[----:B------:R-:W-:Y:S02]  /*12ac0*/  MOV R8, RZ ;  /* 0x000000ff00087202 */ /* 0x000fe40000000f00 */
[----:B------:R-:W-:Y:S02]  /*12ad0*/  MOV R4, RZ ;  /* 0x000000ff00047202 */ /* 0x000fe40000000f00 */
[----:B------:R-:W1:Y:S08]  /*12ae0*/  S2UR UR20, SR_CTAID.Y ;  /* 0x00000000001479c3 */ /* 0x000e700000002600 */
[----:B------:R-:W3:Y:S01]  /*12af0*/  S2UR UR21, SR_CTAID.Z ;  /* 0x00000000001579c3 */ /* 0x000ee20000002700 */
[----:B--2---:R-:W-:Y:S01]  /*12b00*/  USHF.L.U32 UR11, UR11, 0x7, URZ ;  /* 0x000000070b0b7899 */ /* 0x004fe2000800063f */
[----:B------:R-:W-:Y:S11]  /*12b10*/  @!P3 BRA `(.L_x_70) ;  /* 0x000000000084b947 */ /* 0x000ff60003800000 */
[----:B------:R-:W2:Y:S01]  /*12b20*/  S2R R4, SR_CgaCtaId ;  /* 0x0000000000047919 */ /* 0x000ea20000008800 */
[----:B------:R-:W-:Y:S02]  /*12b30*/  MOV R3, 0x400 ;  /* 0x0000040000037802 */ /* 0x000fe40000000f00 */
[----:B------:R-:W-:Y:S02]  /*12b40*/  MOV R5, 0x1 ;  /* 0x0000000100057802 */ /* 0x000fe40000000f00 */
[----:B--2---:R-:W-:Y:S02]  /*12b50*/  LEA R4, R4, R3, 0x18 ;  /* 0x0000000304047211 */ /* 0x004fe400078ec0ff */
[----:B------:R-:W-:-:S04]  /*12b60*/  SHF.L.U32 R3, R5, 0x1f, RZ ;  /* 0x0000001f05037819 */ /* 0x000fc800000006ff */
[----:B------:R-:W2:Y:S02]  /*12b70*/  SYNCS.PHASECHK.TRANS64.TRYWAIT P0, [R4+URZ+0x2c060], R3 ;  /* 0x02c06003040075a7 */ /* 0x000ea4000800017f */
[----:B--2---:R-:W-:Y:S05]  /*12b80*/  @!P0 BRA `(.L_x_71) ;  /* 0x0000001000908947 */ /* 0x004fea0003800000 */
.L_x_108:
[----:B------:R-:W-:Y:S01]  /*12b90*/  ULOP3.LUT UR4, UR6, 0x2, URZ, 0xfc, !UPT ;  /* 0x0000000206047892 */ /* 0x000fe2000f8efc3f */
[----:B--2---:R-:W-:-:S03]  /*12ba0*/  @P2 MOV R3, 0x2000 ;  /* 0x0000200000032802 */ /* 0x004fc60000000f00 */
[----:B------:R-:W-:Y:S01]  /*12bb0*/  UPRMT UR4, UR4, 0x9910, URZ ;  /* 0x0000991004047896 */ /* 0x000fe2000800003f */
[----:B------:R2:W-:Y:S03]  /*12bc0*/  @P2 SYNCS.ARRIVE.TRANS64 RZ, [R4+URZ+0x2c050], R3 ;  /* 0x02c0500304ff29a7 */ /* 0x0005e6000800003f */
[----:B------:R-:W-:-:S06]  /*12bd0*/  UISETP.NE.AND UP0, UPT, UR4, 0x2, UPT ;  /* 0x000000020400788c */ /* 0x000fcc000bf05270 */
[----:B------:R-:W-:-:S13]  /*12be0*/  PLOP3.LUT P0, PT, PT, PT, UP0, 0x80, 0x0 ;  /* 0x000000000000781c */ /* 0x000fda0003f0f008 */
[----:B--2---:R-:W-:Y:S05]  /*12bf0*/  @P0 BRA `(.L_x_72) ;  /* 0x0000000000040947 */ /* 0x004fea0003800000 */
[----:B-1-3--:R-:W-:Y:S01]  /*12c00*/  BPT.TRAP 0x1 ;  /* 0x000000040000795c */ /* 0x00afe20000300000 */
.L_x_72:
[----:B------:R-:W-:-:S04]  /*12c10*/  LOP3.LUT P0, RZ, R0, 0x1f, RZ, 0xc0, !PT ;  /* 0x0000001f00ff7812 */ /* 0x000fc8000780c0ff */
[----:B------:R-:W-:-:S13]  /*12c20*/  PLOP3.LUT P0, PT, P0, P2, PT, 0x2a, 0x0 ;  /* 0x000000000000781c */ /* 0x000fda0000704572 */
[----:B------:R-:W-:Y:S05]  /*12c30*/  @P0 BRA `(.L_x_73) ;  /* 0x0000000000040947 */ /* 0x000fea0003800000 */
[----:B-1-3--:R-:W-:Y:S01]  /*12c40*/  BPT.TRAP 0x1 ;  /* 0x000000040000795c */ /* 0x00afe20000300000 */
.L_x_73:
[----:B------:R-:W-:Y:S01]  /*12c50*/  R2UR UR8, R4 ;  /* 0x00000000040872ca */ /* 0x000fe200000e0000 */
[----:B------:R-:W-:Y:S01]  /*12c60*/  ULDC.64 UR4, c[0x0][0x198] ;  /* 0x0000660000047ab9 */ /* 0x000fe20000000a00 */
[----:B------:R-:W-:Y:S01]  /*12c70*/  UMOV UR14, 0x0 ;  /* 0x00000000000e7882 */ /* 0x000fe20000000000 */
[----:B------:R-:W-:Y:S01]  /*12c80*/  UIADD3 UR4, UP0, UR4, 0xf0, URZ ;  /* 0x000000f004047890 */ /* 0x000fe2000ff1e03f */
[----:B------:R-:W-:Y:S01]  /*12c90*/  IMAD.MOV.U32 R4, RZ, RZ, 0x1 ;  /* 0x00000001ff047424 */ /* 0x000fe200078e00ff */
[----:B------:R-:W-:Y:S01]  /*12ca0*/  UMOV UR15, 0x10000000 ;  /* 0x10000000000f7882 */ /* 0x000fe20000000000 */
[----:B------:R-:W-:Y:S01]  /*12cb0*/  UMOV UR10, URZ ;  /* 0x0000003f000a7c82 */ /* 0x000fe20008000000 */
[----:B------:R-:W-:Y:S01]  /*12cc0*/  UIADD3.X UR5, URZ, UR5, URZ, UP0, !UPT ;  /* 0x000000053f057290 */ /* 0x000fe200087fe43f */
[----:B------:R-:W-:Y:S01]  /*12cd0*/  MOV R8, 0x40 ;  /* 0x0000004000087802 */ /* 0x000fe20000000f00 */
[----:B-1----:R-:W-:Y:S01]  /*12ce0*/  UMOV UR12, UR20 ;  /* 0x00000014000c7c82 */ /* 0x002fe20008000000 */
[----:B---3--:R-:W-:-:S03]  /*12cf0*/  UMOV UR13, UR21 ;  /* 0x00000015000d7c82 */ /* 0x008fc60008000000 */
[----:B------:R-:W-:-:S09]  /*12d00*/  UIADD3 UR9, UR8, 0x2c050, URZ ;  /* 0x0002c05008097890 */ /* 0x000fd2000fffe03f */
[----:B------:R2:W-:Y:S02]  /*12d10*/  UTMALDG.4D [UR8], [UR4], desc[UR14] ;  /* 0x00000e08040075b4 */ /* 0x0005e40008019000 */
[----:B--2---:R-:W-:Y:S01]  /*12d20*/  NOP ;  /* 0x0000000000007918 */ /* 0x004fe20000000000 */
.L_x_70:
[----:B-1-3--:R-:W-:Y:S05]  /*12d30*/  BSYNC B0 ;  /* 0x0000000000007941 */ /* 0x00afea0003800000 */
.L_x_69:
[----:B------:R-:W1:Y:S01]  /*12d40*/  LDC R3, c[0x0][0x28c] ;  /* 0x0000a300ff037b82 */ /* 0x000e620000000800 */
[----:B------:R-:W-:Y:S01]  /*12d50*/  BSSY B0, `(.L_x_74) ;  /* 0x0000023000007945 */ /* 0x000fe20003800000 */
[----:B-1----:R-:W-:-:S13]  /*12d60*/  ISETP.GT.AND P4, PT, R3, RZ, P3 ;  /* 0x000000ff0300720c */ /* 0x002fda0001f84270 */
[----:B------:R-:W-:Y:S05]  /*12d70*/  @!P4 BRA `(.L_x_75) ;  /* 0x000000000080c947 */ /* 0x000fea0003800000 */
[----:B------:R-:W1:Y:S01]  /*12d80*/  S2R R5, SR_CgaCtaId ;  /* 0x0000000000057919 */ /* 0x000e620000008800 */
[----:B------:R-:W-:-:S04]  /*12d90*/  MOV R2, 0x400 ;  /* 0x0000040000027802 */ /* 0x000fc80000000f00 */
[----:B-1----:R-:W-:Y:S02]  /*12da0*/  LEA R5, R5, R2, 0x18 ;  /* 0x0000000205057211 */ /* 0x002fe400078ec0ff */
[----:B------:R-:W-:-:S04]  /*12db0*/  MOV R2, 0x1 ;  /* 0x0000000100027802 */ /* 0x000fc80000000f00 */
[----:B------:R-:W-:-:S04]  /*12dc0*/  SHF.L.U32 R2, R2, 0x1f, RZ ;  /* 0x0000001f02027819 */ /* 0x000fc800000006ff */
[----:B------:R-:W1:Y:S02]  /*12dd0*/  SYNCS.PHASECHK.TRANS64.TRYWAIT P0, [R5+URZ+0x2c028], R2 ;  /* 0x02c02802050075a7 */ /* 0x000e64000800017f */
[----:B-1----:R-:W-:Y:S05]  /*12de0*/  @!P0 BRA `(.L_x_76) ;  /* 0x00000010000c8947 */ /* 0x002fea0003800000 */
.L_x_109:
[----:B------:R-:W-:Y:S01]  /*12df0*/  ULOP3.LUT UR4, UR6, 0x2, URZ, 0xfc, !UPT ;  /* 0x0000000206047892 */ /* 0x000fe2000f8efc3f */
[----:B-1----:R-:W-:-:S03]  /*12e00*/  @P2 MOV R2, 0x8000 ;  /* 0x0000800000022802 */ /* 0x002fc60000000f00 */
[----:B------:R-:W-:Y:S01]  /*12e10*/  UPRMT UR4, UR4, 0x9910, URZ ;  /* 0x0000991004047896 */ /* 0x000fe2000800003f */
[----:B------:R1:W-:Y:S03]  /*12e20*/  @P2 SYNCS.ARRIVE.TRANS64 RZ, [R5+URZ+0x2c000], R2 ;  /* 0x02c0000205ff29a7 */ /* 0x0003e6000800003f */
[----:B------:R-:W-:-:S06]  /*12e30*/  UISETP.NE.AND UP0, UPT, UR4, 0x2, UPT ;  /* 0x000000020400788c */ /* 0x000fcc000bf05270 */
[----:B------:R-:W-:-:S13]  /*12e40*/  PLOP3.LUT P0, PT, PT, PT, UP0, 0x80, 0x0 ;  /* 0x000000000000781c */ /* 0x000fda0003f0f008 */
[----:B-1----:R-:W-:Y:S05]  /*12e50*/  @P0 BRA `(.L_x_77) ;  /* 0x0000000000040947 */ /* 0x002fea0003800000 */
[----:B------:R-:W-:Y:S01]  /*12e60*/  BPT.TRAP 0x1 ;  /* 0x000000040000795c */ /* 0x000fe20000300000 */
.L_x_77:
[----:B------:R-:W-:-:S04]  /*12e70*/  LOP3.LUT P0, RZ, R0, 0x1f, RZ, 0xc0, !PT ;  /* 0x0000001f00ff7812 */ /* 0x000fc8000780c0ff */
[----:B------:R-:W-:-:S13]  /*12e80*/  PLOP3.LUT P0, PT, P0, P2, PT, 0x2a, 0x0 ;  /* 0x000000000000781c */ /* 0x000fda0000704572 */
[----:B------:R-:W-:Y:S05]  /*12e90*/  @P0 BRA `(.L_x_78) ;  /* 0x0000000000040947 */ /* 0x000fea0003800000 */
[----:B------:R-:W-:Y:S01]  /*12ea0*/  BPT.TRAP 0x1 ;  /* 0x000000040000795c */ /* 0x000fe20000300000 */
.L_x_78:
[----:B------:R-:W-:Y:S01]  /*12eb0*/  R2UR UR17, R5 ;  /* 0x00000000051172ca */ /* 0x000fe200000e0000 */
[----:B------:R-:W-:Y:S01]  /*12ec0*/  ULDC.64 UR4, c[0x0][0x198] ;  /* 0x0000660000047ab9 */ /* 0x000fe20000000a00 */
[----:B------:R-:W-:Y:S01]  /*12ed0*/  UMOV UR8, 0x0 ;  /* 0x0000000000087882 */ /* 0x000fe20000000000 */
[----:B------:R-:W-:Y:S01]  /*12ee0*/  UIADD3 UR4, UP0, UR4, 0x1f0, URZ ;  /* 0x000001f004047890 */ /* 0x000fe2000ff1e03f */
[----:B------:R-:W-:Y:S01]  /*12ef0*/  MOV R2, 0x1 ;  /* 0x0000000100027802 */ /* 0x000fe20000000f00 */
[----:B------:R-:W-:Y:S01]  /*12f00*/  UMOV UR9, 0x10000000 ;  /* 0x1000000000097882 */ /* 0x000fe20000000000 */
[----:B------:R-:W-:Y:S01]  /*12f10*/  UMOV UR18, URZ ;  /* 0x0000003f00127c82 */ /* 0x000fe20008000000 */
[----:B------:R-:W-:Y:S01]  /*12f20*/  UIADD3.X UR5, URZ, UR5, URZ, UP0, !UPT ;  /* 0x000000053f057290 */ /* 0x000fe200087fe43f */
[----:B------:R-:W-:-:S05]  /*12f30*/  UMOV UR19, URZ ;  /* 0x0000003f00137c82 */ /* 0x000fca0008000000 */
[----:B------:R-:W-:Y:S02]  /*12f40*/  UIADD3 UR16, UR17, 0x4000, URZ ;  /* 0x0000400011107890 */ /* 0x000fe4000fffe03f */
[----:B------:R-:W-:-:S09]  /*12f50*/  UIADD3 UR17, UR17, 0x2c000, URZ ;  /* 0x0002c00011117890 */ /* 0x000fd2000fffe03f */
[----:B------:R1:W-:Y:S02]  /*12f60*/  UTMALDG.4D [UR16], [UR4], desc[UR8] ;  /* 0x00000810040075b4 */ /* 0x0003e40008019000 */
[----:B-1----:R-:W-:Y:S01]  /*12f70*/  NOP ;  /* 0x0000000000007918 */ /* 0x002fe20000000000 */
.L_x_75:
[----:B------:R-:W-:Y:S05]  /*12f80*/  BSYNC B0 ;  /* 0x0000000000007941 */ /* 0x000fea0003800000 */
.L_x_74:
[----:B------:R-:W-:Y:S04]  /*12f90*/  BSSY B0, `(.L_x_79) ;  /* 0x0000025000007945 */ /* 0x000fe80003800000 */
[----:B------:R-:W-:Y:S05]  /*12fa0*/  @!P3 BRA `(.L_x_80) ;  /* 0x00000000008cb947 */ /* 0x000fea0003800000 */
[----:B------:R-:W1:Y:S01]  /*12fb0*/  S2R R6, SR_CgaCtaId ;  /* 0x0000000000067919 */ /* 0x000e620000008800 */
[----:B------:R-:W-:-:S04]  /*12fc0*/  MOV R5, 0x400 ;  /* 0x0000040000057802 */ /* 0x000fc80000000f00 */
[----:B-1----:R-:W-:Y:S01]  /*12fd0*/  LEA R7, R6, R5, 0x18 ;  /* 0x0000000506077211 */ /* 0x002fe200078ec0ff */
[----:B------:R-:W-:-:S03]  /*12fe0*/  IMAD.MOV.U32 R6, RZ, RZ, 0x1 ;  /* 0x00000001ff067424 */ /* 0x000fc600078e00ff */
[----:B------:R-:W-:Y:S02]  /*12ff0*/  LEA R5, R4, R7, 0x3 ;  /* 0x0000000704057211 */ /* 0x000fe400078e18ff */
[----:B------:R-:W-:-:S04]  /*13000*/  SHF.L.U32 R6, R6, 0x1f, RZ ;  /* 0x0000001f06067819 */ /* 0x000fc800000006ff */
[----:B------:R-:W1:Y:S02]  /*13010*/  SYNCS.PHASECHK.TRANS64.TRYWAIT P0, [R5+URZ+0x2c060], R6 ;  /* 0x02c06006050075a7 */ /* 0x000e64000800017f */
[----:B-1----:R-:W-:Y:S05]  /*13020*/  @!P0 BRA `(.L_x_81) ;  /* 0x0000000c00908947 */ /* 0x002fea0003800000 */
.L_x_110:
        /* <DEDUP_REMOVED lines=8> */
.L_x_82:
[----:B------:R-:W-:-:S04]  /*130b0*/  LOP3.LUT P0, RZ, R0, 0x1f, RZ, 0xc0, !PT ;  /* 0x0000001f00ff7812 */ /* 0x000fc8000780c0ff */
[----:B------:R-:W-:-:S13]  /*130c0*/  PLOP3.LUT P0, PT, P0, P2, PT, 0x2a, 0x0 ;  /* 0x000000000000781c */ /* 0x000fda0000704572 */
[----:B------:R-:W-:Y:S05]  /*130d0*/  @P0 BRA `(.L_x_83) ;  /* 0x0000000000040947 */ /* 0x000fea0003800000 */
[----:B------:R-:W-:Y:S01]  /*130e0*/  BPT.TRAP 0x1 ;  /* 0x000000040000795c */ /* 0x000fe20000300000 */
.L_x_83:
[----:B------:R-:W-:Y:S01]  /*130f0*/  R2UR UR16, R4 ;  /* 0x00000000041072ca */ /* 0x000fe200000e0000 */
[----:B------:R-:W-:Y:S01]  /*13100*/  ULDC.64 UR8, c[0x0][0x198] ;  /* 0x0000660000087ab9 */ /* 0x000fe20000000a00 */
[----:B------:R-:W-:Y:S01]  /*13110*/  R2UR UR4, R7 ;  /* 0x00000000070472ca */ /* 0x000fe200000e0000 */
[----:B------:R-:W-:Y:S01]  /*13120*/  UIADD3 UR8, UP0, UR8, 0xf0, URZ ;  /* 0x000000f008087890 */ /* 0x000fe2000ff1e03f */
[----:B------:R-:W-:Y:S01]  /*13130*/  R2UR UR19, R8 ;  /* 0x00000000081372ca */ /* 0x000fe200000e0000 */
[----:B------:R-:W-:Y:S01]  /*13140*/  UMOV UR5, 0x10000000 ;  /* 0x1000000000057882 */ /* 0x000fe20000000000 */
[----:B------:R-:W-:Y:S01]  /*13150*/  R2UR UR17, R5 ;  /* 0x00000000051172ca */ /* 0x000fe200000e0000 */
[----:B------:R-:W-:Y:S01]  /*13160*/  UIADD3.X UR9, URZ, UR9, URZ, UP0, !UPT ;  /* 0x000000093f097290 */ /* 0x000fe200087fe43f */
[----:B------:R-:W-:-:S07]  /*13170*/  UMOV UR18, URZ ;  /* 0x0000003f00127c82 */ /* 0x000fce0008000000 */
[----:B------:R-:W-:Y:S02]  /*13180*/  ULEA UR16, UR16, UR4, 0xd ;  /* 0x0000000410107291 */ /* 0x000fe4000f8e683f */
[----:B------:R-:W-:Y:S02]  /*13190*/  UIADD3 UR19, UR11, UR19, URZ ;  /* 0x000000130b137290 */ /* 0x000fe4000fffe03f */
[----:B------:R-:W-:Y:S01]  /*131a0*/  UIADD3 UR17, UR17, 0x2c050, URZ ;  /* 0x0002c05011117890 */ /* 0x000fe2000fffe03f */
[----:B------:R-:W-:-:S08]  /*131b0*/  UMOV UR4, 0x0 ;  /* 0x0000000000047882 */ /* 0x000fd00000000000 */
[----:B------:R1:W-:Y:S02]  /*131c0*/  UTMALDG.4D [UR16], [UR8], desc[UR4] ;  /* 0x00000410080075b4 */ /* 0x0003e40008019000 */
[----:B-1----:R-:W-:Y:S01]  /*131d0*/  NOP ;  /* 0x0000000000007918 */ /* 0x002fe20000000000 */
.L_x_80:
[----:B------:R-:W-:Y:S05]  /*131e0*/  BSYNC B0 ;  /* 0x0000000000007941 */ /* 0x000fea0003800000 */
.L_x_79:
[----:B------:R-:W-:Y:S01]  /*131f0*/  BSSY B0, `(.L_x_84) ;  /* 0x0000027000007945 */ /* 0x000fe20003800000 */
[----:B------:R-:W-:-:S03]  /*13200*/  MOV R8, RZ ;  /* 0x000000ff00087202 */ /* 0x000fc60000000f00 */
[----:B------:R-:W-:Y:S05]  /*13210*/  @!P4 BRA `(.L_x_85) ;  /* 0x000000000090c947 */ /* 0x000fea0003800000 */
[----:B------:R-:W1:Y:S01]  /*13220*/  S2R R5, SR_CgaCtaId ;  /* 0x0000000000057919 */ /* 0x000e620000008800 */
[----:B------:R-:W-:Y:S02]  /*13230*/  MOV R4, 0x400 ;  /* 0x0000040000047802 */ /* 0x000fe40000000f00 */
[----:B------:R-:W-:-:S04]  /*13240*/  MOV R7, 0x1 ;  /* 0x0000000100077802 */ /* 0x000fc80000000f00 */
[----:B------:R-:W-:Y:S02]  /*13250*/  SHF.L.U32 R7, R7, 0x1f, RZ ;  /* 0x0000001f07077819 */ /* 0x000fe400000006ff */
[----:B-1----:R-:W-:-:S05]  /*13260*/  LEA R5, R5, R4, 0x18 ;  /* 0x0000000405057211 */ /* 0x002fca00078ec0ff */
[----:B------:R-:W-:-:S04]  /*13270*/  IMAD R4, R2, 0x8, R5 ;  /* 0x0000000802047824 */ /* 0x000fc800078e0205 */
[----:B------:R-:W1:Y:S02]  /*13280*/  SYNCS.PHASECHK.TRANS64.TRYWAIT P0, [R4+URZ+0x2c028], R7 ;  /* 0x02c02807040075a7 */ /* 0x000e64000800017f */
[----:B-1----:R-:W-:Y:S05]  /*13290*/  @!P0 BRA `(.L_x_86) ;  /* 0x0000000c00088947 */ /* 0x002fea0003800000 */
.L_x_111:
        /* <DEDUP_REMOVED lines=8> */
.L_x_87:
[----:B------:R-:W-:-:S04]  /*13320*/  LOP3.LUT P0, RZ, R0, 0x1f, RZ, 0xc0, !PT ;  /* 0x0000001f00ff7812 */ /* 0x000fc8000780c0ff */
[----:B------:R-:W-:-:S13]  /*13330*/  PLOP3.LUT P0, PT, P0, P2, PT, 0x2a, 0x0 ;  /* 0x000000000000781c */ /* 0x000fda0000704572 */
[----:B------:R-:W-:Y:S05]  /*13340*/  @P0 BRA `(.L_x_88) ;  /* 0x0000000000040947 */ /* 0x000fea0003800000 */
[----:B------:R-:W-:Y:S01]  /*13350*/  BPT.TRAP 0x1 ;  /* 0x000000040000795c */ /* 0x000fe20000300000 */
.L_x_88:
[----:B------:R-:W-:Y:S01]  /*13360*/  LEA R5, R2, R5, 0xf ;  /* 0x0000000502057211 */ /* 0x000fe200078e78ff */
[----:B------:R-:W-:Y:S01]  /*13370*/  ULDC.64 UR4, c[0x0][0x198] ;  /* 0x0000660000047ab9 */ /* 0x000fe20000000a00 */
[----:B------:R-:W-:Y:S01]  /*13380*/  R2UR UR17, R4 ;  /* 0x00000000041172ca */ /* 0x000fe200000e0000 */
[----:B------:R-:W-:Y:S01]  /*13390*/  UIADD3 UR4, UP0, UR4, 0x2f0, URZ ;  /* 0x000002f004047890 */ /* 0x000fe2000ff1e03f */
[----:B------:R-:W-:Y:S01]  /*133a0*/  R2UR UR16, R5 ;  /* 0x00000000051072ca */ /* 0x000fe200000e0000 */
[----:B------:R-:W-:Y:S01]  /*133b0*/  UMOV UR8, 0x0 ;  /* 0x0000000000087882 */ /* 0x000fe20000000000 */
[----:B------:R-:W-:Y:S01]  /*133c0*/  UMOV UR9, 0x10000000 ;  /* 0x1000000000097882 */ /* 0x000fe20000000000 */
[----:B------:R-:W-:Y:S01]  /*133d0*/  UIADD3.X UR5, URZ, UR5, URZ, UP0, !UPT ;  /* 0x000000053f057290 */ /* 0x000fe200087fe43f */
[----:B------:R-:W-:Y:S01]  /*133e0*/  IADD3 R2, R2, 0x1, RZ ;  /* 0x0000000102027810 */ /* 0x000fe20007ffe0ff */
[----:B------:R-:W-:Y:S01]  /*133f0*/  UMOV UR18, URZ ;  /* 0x0000003f00127c82 */ /* 0x000fe20008000000 */
[----:B------:R-:W-:Y:S01]  /*13400*/  UMOV UR19, URZ ;  /* 0x0000003f00137c82 */ /* 0x000fe20008000000 */
[----:B------:R-:W-:-:S04]  /*13410*/  MOV R8, 0x1 ;  /* 0x0000000100087802 */ /* 0x000fc80000000f00 */
[----:B------:R-:W-:Y:S02]  /*13420*/  UIADD3 UR17, UR17, 0x2c000, URZ ;  /* 0x0002c00011117890 */ /* 0x000fe4000fffe03f */
[----:B------:R-:W-:-:S09]  /*13430*/  UIADD3 UR16, UR16, 0x4000, URZ ;  /* 0x0000400010107890 */ /* 0x000fd2000fffe03f */
[----:B------:R1:W-:Y:S02]  /*13440*/  UTMALDG.4D [UR16], [UR4], desc[UR8] ;  /* 0x00000810040075b4 */ /* 0x0003e40008019000 */
[----:B-1----:R-:W-:Y:S01]  /*13450*/  NOP ;  /* 0x0000000000007918 */ /* 0x002fe20000000000 */
.L_x_85:
[----:B------:R-:W-:Y:S05]  /*13460*/  BSYNC B0 ;  /* 0x0000000000007941 */ /* 0x000fea0003800000 */
.L_x_84:
[----:B------:R-:W-:-:S13]  /*13470*/  ISETP.GE.AND P0, PT, R3, 0x101, PT ;  /* 0x000001010300780c */ /* 0x000fda0003f06270 */
[----:B------:R-:W-:Y:S05]  /*13480*/  @!P0 EXIT ;  /* 0x000000000000894d */ /* 0x000fea0003800000 */
[----:B------:R-:W-:Y:S01]  /*13490*/  VIADD R3, R3, 0xff ;  /* 0x000000ff03037836 */ /* 0x000fe20000000000 */
[----:B------:R-:W-:Y:S01]  /*134a0*/  LOP3.LUT P0, RZ, R0, 0x1f, RZ, 0xc0, !PT ;  /* 0x0000001f00ff7812 */ /* 0x000fe2000780c0ff */
[----:B------:R-:W-:Y:S03]  /*134b0*/  BSSY B0, `(.L_x_89) ;  /* 0x000005a000007945 */ /* 0x000fe60003800000 */
[----:B------:R-:W-:Y:S02]  /*134c0*/  SHF.R.S32.HI R0, RZ, 0x1f, R3 ;  /* 0x0000001fff007819 */ /* 0x000fe40000011403 */
[----:B------:R-:W-:Y:S02]  /*134d0*/  PLOP3.LUT P0, PT, P0, P2, PT, 0x2a, 0x0 ;  /* 0x000000000000781c */ /* 0x000fe40000704572 */
[----:B------:R-:W-:Y:S02]  /*134e0*/  LEA.HI R0, R0, R3, RZ, 0x8 ;  /* 0x0000000300007211 */ /* 0x000fe400078f40ff */
[----:B------:R-:W-:-:S02]  /*134f0*/  MOV R3, UR6 ;  /* 0x0000000600037c02 */ /* 0x000fc40008000f00 */
[----:B------:R-:W-:Y:S02]  /*13500*/  SHF.R.S32.HI R4, RZ, 0x8, R0 ;  /* 0x00000008ff047819 */ /* 0x000fe40000011400 */
[----:B------:R-:W-:Y:S02]  /*13510*/  LOP3.LUT R0, R3, 0x2, RZ, 0xfc, !PT ;  /* 0x0000000203007812 */ /* 0x000fe400078efcff */
[----:B------:R-:W-:Y:S02]  /*13520*/  SHF.L.U32 R4, R4, 0x1, RZ ;  /* 0x0000000104047819 */ /* 0x000fe400000006ff */
[----:B------:R-:W-:-:S07]  /*13530*/  MOV R3, 0x1 ;  /* 0x0000000100037802 */ /* 0x000fce0000000f00 */
.L_x_100:
[----:B------:R-:W-:Y:S04]  /*13540*/  BSSY B1, `(.L_x_90) ;  /* 0x0000025000017945 */ /* 0x000fe80003800000 */
[----:B------:R-:W-:Y:S05]  /*13550*/  @!P3 BRA `(.L_x_91) ;  /* 0x00000000008cb947 */ /* 0x000fea0003800000 */
[----:B------:R-:W1:Y:S01]  /*13560*/  S2R R6, SR_CgaCtaId ;  /* 0x0000000000067919 */ /* 0x000e620000008800 */
[----:B------:R-:W-:-:S04]  /*13570*/  MOV R5, 0x400 ;  /* 0x0000040000057802 */ /* 0x000fc80000000f00 */
[----:B-1----:R-:W-:Y:S02]  /*13580*/  LEA R7, R6, R5, 0x18 ;  /* 0x0000000506077211 */ /* 0x002fe400078ec0ff */
[----:B------:R-:W-:Y:S02]  /*13590*/  SHF.L.U32 R5, R3, 0x1f, RZ ;  /* 0x0000001f03057819 */ /* 0x000fe400000006ff */
[----:B------:R-:W-:-:S04]  /*135a0*/  LEA R6, R2, R7, 0x3 ;  /* 0x0000000702067211 */ /* 0x000fc800078e18ff */
[----:B------:R-:W1:Y:S02]  /*135b0*/  SYNCS.PHASECHK.TRANS64.TRYWAIT P4, [R6+URZ+0x2c028], R5 ;  /* 0x02c02805060075a7 */ /* 0x000e64000808017f */
[----:B-1----:R-:W-:Y:S05]  /*135c0*/  @!P4 BRA `(.L_x_92) ;  /* 0x000000080050c947 */ /* 0x002fea0003800000 */
.L_x_112:
[----:B-1----:R-:W-:-:S04]  /*135d0*/  @P2 IMAD.MOV.U32 R5, RZ, RZ, 0x8000 ;  /* 0x00008000ff052424 */ /* 0x002fc800078e00ff */
[----:B------:R1:W-:Y:S02]  /*135e0*/  @P2 SYNCS.ARRIVE.TRANS64 RZ, [R6+URZ+0x2c000], R5 ;  /* 0x02c0000506ff29a7 */ /* 0x0003e4000800003f */
[----:B-1----:R-:W-:-:S04]  /*135f0*/  PRMT R5, R0, 0x9910, RZ ;  /* 0x0000991000057816 */ /* 0x002fc800000000ff */
[----:B------:R-:W-:-:S13]  /*13600*/  ISETP.NE.AND P4, PT, R5, 0x2, PT ;  /* 0x000000020500780c */ /* 0x000fda0003f85270 */
[----:B------:R-:W-:Y:S05]  /*13610*/  @P4 BRA `(.L_x_93) ;  /* 0x0000000000044947 */ /* 0x000fea0003800000 */
[----:B------:R-:W-:Y:S01]  /*13620*/  BPT.TRAP 0x1 ;  /* 0x000000040000795c */ /* 0x000fe20000300000 */
.L_x_93:
[----:B------:R-:W-:Y:S05]  /*13630*/  @P0 BRA `(.L_x_94) ;  /* 0x0000000000040947 */ /* 0x000fea0003800000 */
[----:B------:R-:W-:Y:S01]  /*13640*/  BPT.TRAP 0x1 ;  /* 0x000000040000795c */ /* 0x000fe20000300000 */
.L_x_94:
[----:B------:R-:W-:Y:S01]  /*13650*/  LEA R7, R2, R7, 0xf ;  /* 0x0000000702077211 */ /* 0x000fe200078e78ff */
[----:B------:R-:W-:Y:S01]  /*13660*/  ULDC.64 UR4, c[0x0][0x198] ;  /* 0x0000660000047ab9 */ /* 0x000fe20000000a00 */
[----:B------:R-:W-:Y:S01]  /*13670*/  R2UR UR17, R6 ;  /* 0x00000000061172ca */ /* 0x000fe200000e0000 */
[----:B------:R-:W-:Y:S01]  /*13680*/  UIADD3 UR4, UP0, UR4, 0x1f0, URZ ;  /* 0x000001f004047890 */ /* 0x000fe2000ff1e03f */
[----:B------:R-:W-:Y:S01]  /*13690*/  R2UR UR16, R7 ;  /* 0x00000000071072ca */ /* 0x000fe200000e0000 */
[----:B------:R-:W-:Y:S01]  /*136a0*/  UMOV UR8, 0x0 ;  /* 0x0000000000087882 */ /* 0x000fe20000000000 */
[----:B------:R-:W-:Y:S01]  /*136b0*/  R2UR UR19, R8 ;  /* 0x00000000081372ca */ /* 0x000fe200000e0000 */
[----:B------:R-:W-:Y:S01]  /*136c0*/  UIADD3.X UR5, URZ, UR5, URZ, UP0, !UPT ;  /* 0x000000053f057290 */ /* 0x000fe200087fe43f */
[----:B------:R-:W-:Y:S01]  /*136d0*/  IADD3 R5, R2, 0x1, RZ ;  /* 0x0000000102057810 */ /* 0x000fe20007ffe0ff */
[----:B------:R-:W-:Y:S01]  /*136e0*/  UMOV UR9, 0x10000000 ;  /* 0x1000000000097882 */ /* 0x000fe20000000000 */
[----:B------:R-:W-:-:S02]  /*136f0*/  UMOV UR18, URZ ;  /* 0x0000003f00127c82 */ /* 0x000fc40008000000 */
[----:B------:R-:W-:-:S03]  /*13700*/  ISETP.NE.AND P4, PT, R5, 0x5, PT ;  /* 0x000000050500780c */ /* 0x000fc60003f85270 */
[----:B------:R-:W-:Y:S01]  /*13710*/  UIADD3 UR17, UR17, 0x2c000, URZ ;  /* 0x0002c00011117890 */ /* 0x000fe2000fffe03f */
[----:B------:R-:W-:Y:S01]  /*13720*/  SEL R2, RZ, 0x1, P4 ;  /* 0x00000001ff027807 */ /* 0x000fe20002000000 */
[----:B------:R-:W-:Y:S02]  /*13730*/  UIADD3 UR16, UR16, 0x4000, URZ ;  /* 0x0000400010107890 */ /* 0x000fe4000fffe03f */
[----:B------:R-:W-:Y:S01]  /*13740*/  USHF.L.U32 UR19, UR19, 0x8, URZ ;  /* 0x0000000813137899 */ /* 0x000fe2000800063f */
[----:B------:R-:W-:Y:S02]  /*13750*/  LOP3.LUT R3, R3, R2, RZ, 0x3c, !PT ;  /* 0x0000000203037212 */ /* 0x000fe400078e3cff */
[----:B------:R-:W-:-:S06]  /*13760*/  SEL R2, R5, RZ, P4 ;  /* 0x000000ff05027207 */ /* 0x000fcc0002000000 */
[----:B------:R1:W-:Y:S02]  /*13770*/  UTMALDG.4D [UR16], [UR4], desc[UR8] ;  /* 0x00000810040075b4 */ /* 0x0003e40008019000 */
[----:B-1----:R-:W-:Y:S01]  /*13780*/  NOP ;  /* 0x0000000000007918 */ /* 0x002fe20000000000 */
.L_x_91:
[----:B------:R-:W-:Y:S05]  /*13790*/  BSYNC B1 ;  /* 0x0000000000017941 */ /* 0x000fea0003800000 */
.L_x_90:
[----:B------:R-:W-:Y:S01]  /*137a0*/  ISETP.LT.OR P4, PT, R4, 0x4, !P3 ;  /* 0x000000040400780c */ /* 0x000fe20005f81670 */
[----:B------:R-:W-:-:S12]  /*137b0*/  BSSY B1, `(.L_x_95) ;  /* 0x0000026000017945 */ /* 0x000fd80003800000 */
[----:B------:R-:W-:Y:S05]  /*137c0*/  @P4 BRA `(.L_x_96) ;  /* 0x0000000000904947 */ /* 0x000fea0003800000 */
[----:B------:R-:W1:Y:S01]  /*137d0*/  S2R R6, SR_CgaCtaId ;  /* 0x0000000000067919 */ /* 0x000e620000008800 */
[----:B------:R-:W-:Y:S02]  /*137e0*/  MOV R5, 0x400 ;  /* 0x0000040000057802 */ /* 0x000fe40000000f00 */
[----:B------:R-:W-:Y:S02]  /*137f0*/  SHF.L.U32 R7, R3, 0x1f, RZ ;  /* 0x0000001f03077819 */ /* 0x000fe400000006ff */
[----:B-1----:R-:W-:-:S04]  /*13800*/  LEA R5, R6, R5, 0x18 ;  /* 0x0000000506057211 */ /* 0x002fc800078ec0ff */
[----:B------:R-:W-:-:S04]  /*13810*/  LEA R6, R2, R5, 0x3 ;  /* 0x0000000502067211 */ /* 0x000fc800078e18ff */
[----:B------:R-:W1:Y:S02]  /*13820*/  SYNCS.PHASECHK.TRANS64.TRYWAIT P4, [R6+URZ+0x2c028], R7 ;  /* 0x02c02807060075a7 */ /* 0x000e64000808017f */
[----:B-1----:R-:W-:Y:S05]  /*13830*/  @!P4 BRA `(.L_x_97) ;  /* 0x0000000400c8c947 */ /* 0x002fea0003800000 */
.L_x_113:
[----:B-1----:R-:W-:-:S04]  /*13840*/  @P1 MOV R7, 0x8000 ;  /* 0x0000800000071802 */ /* 0x002fc80000000f00 */
[----:B------:R1:W-:Y:S02]  /*13850*/  @P1 SYNCS.ARRIVE.TRANS64 RZ, [R6+URZ+0x2c000], R7 ;  /* 0x02c0000706ff19a7 */ /* 0x0003e4000800003f */
[----:B-1----:R-:W-:-:S04]  /*13860*/  PRMT R7, R0, 0x9910, RZ ;  /* 0x0000991000077816 */ /* 0x002fc800000000ff */
[----:B------:R-:W-:-:S13]  /*13870*/  ISETP.NE.AND P4, PT, R7, 0x2, PT ;  /* 0x000000020700780c */ /* 0x000fda0003f85270 */
[----:B------:R-:W-:Y:S05]  /*13880*/  @P4 BRA `(.L_x_98) ;  /* 0x0000000000044947 */ /* 0x000fea0003800000 */
[----:B------:R-:W-:Y:S01]  /*13890*/  BPT.TRAP 0x1 ;  /* 0x000000040000795c */ /* 0x000fe20000300000 */
.L_x_98:
[----:B------:R-:W-:Y:S05]  /*138a0*/  @P0 BRA `(.L_x_99) ;  /* 0x0000000000040947 */ /* 0x000fea0003800000 */
[----:B------:R-:W-:Y:S01]  /*138b0*/  BPT.TRAP 0x1 ;  /* 0x000000040000795c */ /* 0x000fe20000300000 */
.L_x_99:
[----:B------:R-:W-:Y:S01]  /*138c0*/  IMAD R5, R2, 0x8000, R5 ;  /* 0x0000800002057824 */ /* 0x000fe200078e0205 */
[----:B------:R-:W-:Y:S01]  /*138d0*/  R2UR UR17, R6 ;  /* 0x00000000061172ca */ /* 0x000fe200000e0000 */
        /* <DEDUP_REMOVED lines=9> */
[----:B------:R-:W-:-:S02]  /*13970*/  IADD3 R8, R8, 0x1, RZ ;  /* 0x0000000108087810 */ /* 0x000fc40007ffe0ff */
[C---:B------:R-:W-:Y:S01]  /*13980*/  ISETP.NE.AND P4, PT, R2.reuse, 0x5, PT ;  /* 0x000000050200780c */ /* 0x040fe20003f85270 */
[----:B------:R-:W-:Y:S02]  /*13990*/  UIADD3 UR17, UR17, 0x2c000, URZ ;  /* 0x0002c00011117890 */ /* 0x000fe4000fffe03f */
[----:B------:R-:W-:Y:S01]  /*139a0*/  USHF.L.U32 UR19, UR19, 0x8, URZ ;  /* 0x0000000813137899 */ /* 0x000fe2000800063f */
[----:B------:R-:W-:Y:S01]  /*139b0*/  SEL R6, RZ, 0x1, P4 ;  /* 0x00000001ff067807 */ /* 0x000fe20002000000 */
[----:B------:R-:W-:Y:S01]  /*139c0*/  UIADD3 UR16, UR16, 0x4000, URZ ;  /* 0x0000400010107890 */ /* 0x000fe2000fffe03f */
[----:B------:R-:W-:Y:S02]  /*139d0*/  SEL R2, R2, RZ, P4 ;  /* 0x000000ff02027207 */ /* 0x000fe40002000000 */
[----:B------:R-:W-:-:S06]  /*139e0*/  LOP3.LUT R3, R3, R6, RZ, 0x3c, !PT ;  /* 0x0000000603037212 */ /* 0x000fcc00078e3cff */
[----:B------:R1:W-:Y:S02]  /*139f0*/  UTMALDG.4D [UR16], [UR4], desc[UR8] ;  /* 0x00000810040075b4 */ /* 0x0003e40008019000 */
[----:B-1----:R-:W-:Y:S01]  /*13a00*/  NOP ;  /* 0x0000000000007918 */ /* 0x002fe20000000000 */
.L_x_96:
[----:B------:R-:W-:Y:S05]  /*13a10*/  BSYNC B1 ;  /* 0x0000000000017941 */ /* 0x000fea0003800000 */
.L_x_95:
[C---:B------:R-:W-:Y:S02]  /*13a20*/  ISETP.GT.AND P4, PT, R4.reuse, 0x4, PT ;  /* 0x000000040400780c */ /* 0x040fe40003f84270 */
[----:B------:R-:W-:-:S11]  /*13a30*/  IADD3 R4, R4, -0x2, RZ ;  /* 0xfffffffe04047810 */ /* 0x000fd60007ffe0ff */
[----:B------:R-:W-:Y:S05]  /*13a40*/  @P4 BRA `(.L_x_100) ;  /* 0xfffffff800bc4947 */ /* 0x000fea000383ffff */
[----:B------:R-:W-:Y:S05]  /*13a50*/  BSYNC B0 ;  /* 0x0000000000007941 */ /* 0x000fea0003800000 */
.L_x_89:
[----:B------:R-:W-:Y:S05]  /*13a60*/  EXIT ;  /* 0x000000000000794d */ /* 0x000fea0003800000 */
.L_x_15:
[----:B--2---:R-:W-:-:S04]  /*13a70*/  MOV R3, UR6 ;  /* 0x0000000600037c02 */ /* 0x004fc80008000f00 */
[----:B------:R2:W3:Y:S03]  /*13a80*/  SYNCS.PHASECHK.TRANS64.TRYWAIT P1, [R3+URZ+0x2c050], R2 ;  /* 0x02c05002030075a7 */ /* 0x0004e6000802017f */
[----:B---3--:R-:W-:Y:S05]  /*13a90*/  @!P1 NANOSLEEP.SYNCS 0x989680 ;  /* 0x009896800000995d */ /* 0x008fea0003900000 */
[----:B------:R-:W3:Y:S02]  /*13aa0*/  @!P1 SYNCS.PHASECHK.TRANS64 P1, [R3+URZ+0x2c050], R2 ;  /* 0x02c05002030095a7 */ /* 0x000ee4000802007f */
[----:B---3--:R-:W-:Y:S05]  /*13ab0*/  @!P1 BRA `(.L_x_15) ;  /* 0xfffffffc00ec9947 */ /* 0x008fea000383ffff */
[----:B------:R-:W-:Y:S05]  /*13ac0*/  BRA `(.L_x_101) ;  /* 0xfffffed000b87947 */ /* 0x000fea000383ffff */
.L_x_17:
[----:B--2---:R-:W-:-:S04]  /*13ad0*/  IMAD.U32 R2, RZ, RZ, UR36 ;  /* 0x00000024ff027e24 */ /* 0x004fc8000f8e00ff */
[----:B------:R2:W3:Y:S03]  /*13ae0*/  SYNCS.PHASECHK.TRANS64.TRYWAIT P1, [R2+URZ+0x2c000], R5 ;  /* 0x02c00005020075a7 */ /* 0x0004e6000802017f */
[----:B---3--:R-:W-:Y:S05]  /*13af0*/  @!P1 NANOSLEEP.SYNCS 0x989680 ;  /* 0x009896800000995d */ /* 0x008fea0003900000 */
[----:B------:R-:W3:Y:S02]  /*13b00*/  @!P1 SYNCS.PHASECHK.TRANS64 P1, [R2+URZ+0x2c000], R5 ;  /* 0x02c00005020095a7 */ /* 0x000ee4000802007f */
[----:B---3--:R-:W-:Y:S05]  /*13b10*/  @!P1 BRA `(.L_x_17) ;  /* 0xfffffffc00ec9947 */ /* 0x008fea000383ffff */
[----:B------:R-:W-:Y:S05]  /*13b20*/  BRA `(.L_x_102) ;  /* 0xfffffed000c07947 */ /* 0x000fea000383ffff */
.L_x_18:
[----:B--2---:R-:W-:-:S04]  /*13b30*/  MOV R3, UR26 ;  /* 0x0000001a00037c02 */ /* 0x004fc80008000f00 */
[----:B------:R2:W3:Y:S03]  /*13b40*/  SYNCS.PHASECHK.TRANS64.TRYWAIT P1, [R3+URZ+-0x8], R2 ;  /* 0xfffff802030075a7 */ /* 0x0004e6000802017f */
[----:B---3--:R-:W-:Y:S05]  /*13b50*/  @!P1 NANOSLEEP.SYNCS 0x989680 ;  /* 0x009896800000995d */ /* 0x008fea0003900000 */
[----:B------:R-:W3:Y:S02]  /*13b60*/  @!P1 SYNCS.PHASECHK.TRANS64 P1, [R3+URZ+-0x8], R2 ;  /* 0xfffff802030095a7 */ /* 0x000ee4000802007f */
[----:B---3--:R-:W-:Y:S05]  /*13b70*/  @!P1 BRA `(.L_x_18) ;  /* 0xfffffffc00ec9947 */ /* 0x008fea000383ffff */
[----:B------:R-:W-:Y:S05]  /*13b80*/  BRA `(.L_x_103) ;  /* 0xfffffed000bc7947 */ /* 0x000fea000383ffff */
.L_x_20:
[----:B-1----:R-:W-:-:S04]  /*13b90*/  MOV R8, UR36 ;  /* 0x0000002400087c02 */ /* 0x002fc80008000f00 */
[----:B------:R1:W2:Y:S03]  /*13ba0*/  SYNCS.PHASECHK.TRANS64.TRYWAIT P1, [R8+URZ+0x2c008], R5 ;  /* 0x02c00805080075a7 */ /* 0x0002a6000802017f */
[----:B--2---:R-:W-:Y:S05]  /*13bb0*/  @!P1 NANOSLEEP.SYNCS 0x989680 ;  /* 0x009896800000995d */ /* 0x004fea0003900000 */
[----:B------:R-:W2:Y:S02]  /*13bc0*/  @!P1 SYNCS.PHASECHK.TRANS64 P1, [R8+URZ+0x2c008], R5 ;  /* 0x02c00805080095a7 */ /* 0x000ea4000802007f */
[----:B--2---:R-:W-:Y:S05]  /*13bd0*/  @!P1 BRA `(.L_x_20) ;  /* 0xfffffffc00ec9947 */ /* 0x004fea000383ffff */
[----:B------:R-:W-:Y:S05]  /*13be0*/  BRA `(.L_x_104) ;  /* 0xffffff2c00847947 */ /* 0x000fea000383ffff */
.L_x_25:
[----:B-1----:R-:W-:-:S04]  /*13bf0*/  MOV R7, UR10 ;  /* 0x0000000a00077c02 */ /* 0x002fc80008000f00 */
[----:B------:R1:W2:Y:S03]  /*13c00*/  SYNCS.PHASECHK.TRANS64.TRYWAIT P2, [R7+URZ+0x2c000], R4 ;  /* 0x02c00004070075a7 */ /* 0x0002a6000804017f */
[----:B--2---:R-:W-:Y:S05]  /*13c10*/  @!P2 NANOSLEEP.SYNCS 0x989680 ;  /* 0x009896800000a95d */ /* 0x004fea0003900000 */
[----:B------:R-:W2:Y:S02]  /*13c20*/  @!P2 SYNCS.PHASECHK.TRANS64 P2, [R7+URZ+0x2c000], R4 ;  /* 0x02c000040700a5a7 */ /* 0x000ea4000804007f */
[----:B--2---:R-:W-:Y:S05]  /*13c30*/  @!P2 BRA `(.L_x_25) ;  /* 0xfffffffc00eca947 */ /* 0x004fea000383ffff */
[----:B------:R-:W-:Y:S05]  /*13c40*/  BRA `(.L_x_105) ;  /* 0xffffff3400847947 */ /* 0x000fea000383ffff */
.L_x_29:
[----:B-1----:R-:W-:-:S04]  /*13c50*/  MOV R6, UR11 ;  /* 0x0000000b00067c02 */ /* 0x002fc80008000f00 */
[----:B------:R1:W2:Y:S03]  /*13c60*/  SYNCS.PHASECHK.TRANS64.TRYWAIT P2, [R6+URZ+0x2c000], R13 ;  /* 0x02c0000d060075a7 */ /* 0x0002a6000804017f */
[----:B--2---:R-:W-:Y:S05]  /*13c70*/  @!P2 NANOSLEEP.SYNCS 0x989680 ;  /* 0x009896800000a95d */ /* 0x004fea0003900000 */
[----:B------:R-:W2:Y:S02]  /*13c80*/  @!P2 SYNCS.PHASECHK.TRANS64 P2, [R6+URZ+0x2c000], R13 ;  /* 0x02c0000d0600a5a7 */ /* 0x000ea4000804007f */
[----:B--2---:R-:W-:Y:S05]  /*13c90*/  @!P2 BRA `(.L_x_29) ;  /* 0xfffffffc00eca947 */ /* 0x004fea000383ffff */
[----:B------:R-:W-:Y:S05]  /*13ca0*/  BRA `(.L_x_28) ;  /* 0xffffff7400e87947 */ /* 0x000fea000383ffff */
.L_x_37:
[----:B-1----:R-:W-:-:S04]  /*13cb0*/  IMAD.U32 R7, RZ, RZ, UR10 ;  /* 0x0000000aff077e24 */ /* 0x002fc8000f8e00ff */
[----:B------:R1:W2:Y:S03]  /*13cc0*/  SYNCS.PHASECHK.TRANS64.TRYWAIT P2, [R7+URZ+0x2c000], R4 ;  /* 0x02c00004070075a7 */ /* 0x0002a6000804017f */
[----:B--2---:R-:W-:Y:S05]  /*13cd0*/  @!P2 NANOSLEEP.SYNCS 0x989680 ;  /* 0x009896800000a95d */ /* 0x004fea0003900000 */
[----:B------:R-:W2:Y:S02]  /*13ce0*/  @!P2 SYNCS.PHASECHK.TRANS64 P2, [R7+URZ+0x2c000], R4 ;  /* 0x02c000040700a5a7 */ /* 0x000ea4000804007f */
[----:B--2---:R-:W-:Y:S05]  /*13cf0*/  @!P2 BRA `(.L_x_37) ;  /* 0xfffffffc00eca947 */ /* 0x004fea000383ffff */
[----:B------:R-:W-:Y:S05]  /*13d00*/  BRA `(.L_x_106) ;  /* 0xffffff7c00dc7947 */ /* 0x000fea000383ffff */
.L_x_41:
[----:B-1----:R-:W-:-:S04]  /*13d10*/  MOV R5, UR11 ;  /* 0x0000000b00057c02 */ /* 0x002fc80008000f00 */
[----:B------:R1:W2:Y:S03]  /*13d20*/  SYNCS.PHASECHK.TRANS64.TRYWAIT P2, [R5+URZ+0x2c000], R8 ;  /* 0x02c00008050075a7 */ /* 0x0002a6000804017f */
[----:B--2---:R-:W-:Y:S05]  /*13d30*/  @!P2 NANOSLEEP.SYNCS 0x989680 ;  /* 0x009896800000a95d */ /* 0x004fea0003900000 */
[----:B------:R-:W2:Y:S02]  /*13d40*/  @!P2 SYNCS.PHASECHK.TRANS64 P2, [R5+URZ+0x2c000], R8 ;  /* 0x02c000080500a5a7 */ /* 0x000ea4000804007f */
[----:B--2---:R-:W-:Y:S05]  /*13d50*/  @!P2 BRA `(.L_x_41) ;  /* 0xfffffffc00eca947 */ /* 0x004fea000383ffff */
[----:B------:R-:W-:Y:S05]  /*13d60*/  BRA `(.L_x_40) ;  /* 0xffffffd0006c7947 */ /* 0x000fea000383ffff */
.L_x_57:
[----:B-1----:R-:W-:-:S04]  /*13d70*/  MOV R3, UR26 ;  /* 0x0000001a00037c02 */ /* 0x002fc80008000f00 */
[----:B------:R1:W2:Y:S03]  /*13d80*/  SYNCS.PHASECHK.TRANS64.TRYWAIT P0, [R3+URZ+0x8], R0 ;  /* 0x00000800030075a7 */ /* 0x0002a6000800017f */
[----:B--2---:R-:W-:Y:S05]  /*13d90*/  @!P0 NANOSLEEP.SYNCS 0x989680 ;  /* 0x009896800000895d */ /* 0x004fea0003900000 */
[----:B------:R-:W2:Y:S02]  /*13da0*/  @!P0 SYNCS.PHASECHK.TRANS64 P0, [R3+URZ+0x8], R0 ;  /* 0x00000800030085a7 */ /* 0x000ea4000800007f */
[----:B--2---:R-:W-:Y:S05]  /*13db0*/  @!P0 BRA `(.L_x_57) ;  /* 0xfffffffc00ec8947 */ /* 0x004fea000383ffff */
[----:B------:R-:W-:Y:S05]  /*13dc0*/  BRA `(.L_x_107) ;  /* 0xffffffdc00987947 */ /* 0x000fea000383ffff */
.L_x_71:
[----:B--2---:R2:W4:Y:S02]  /*13dd0*/  SYNCS.PHASECHK.TRANS64.TRYWAIT P0, [R4+URZ+0x2c060], R3 ;  /* 0x02c06003040075a7 */ /* 0x004524000800017f */
[----:B----4-:R-:W-:Y:S05]  /*13de0*/  @!P0 NANOSLEEP.SYNCS 0x989680 ;  /* 0x009896800000895d */ /* 0x010fea0003900000 */
[----:B------:R-:W4:Y:S02]  /*13df0*/  @!P0 SYNCS.PHASECHK.TRANS64 P0, [R4+URZ+0x2c060], R3 ;  /* 0x02c06003040085a7 */ /* 0x000f24000800007f */
[----:B----4-:R-:W-:Y:S05]  /*13e00*/  @!P0 BRA `(.L_x_71) ;  /* 0xfffffffc00f08947 */ /* 0x010fea000383ffff */
[----:B------:R-:W-:Y:S05]  /*13e10*/  BRA `(.L_x_108) ;  /* 0xffffffec005c7947 */ /* 0x000fea000383ffff */
.L_x_76:
[----:B-1----:R1:W2:Y:S02]  /*13e20*/  SYNCS.PHASECHK.TRANS64.TRYWAIT P0, [R5+URZ+0x2c028], R2 ;  /* 0x02c02802050075a7 */ /* 0x0022a4000800017f */
[----:B--2---:R-:W-:Y:S05]  /*13e30*/  @!P0 NANOSLEEP.SYNCS 0x989680 ;  /* 0x009896800000895d */ /* 0x004fea0003900000 */
[----:B------:R-:W2:Y:S02]  /*13e40*/  @!P0 SYNCS.PHASECHK.TRANS64 P0, [R5+URZ+0x2c028], R2 ;  /* 0x02c02802050085a7 */ /* 0x000ea4000800007f */
[----:B--2---:R-:W-:Y:S05]  /*13e50*/  @!P0 BRA `(.L_x_76) ;  /* 0xfffffffc00f08947 */ /* 0x004fea000383ffff */
[----:B------:R-:W-:Y:S05]  /*13e60*/  BRA `(.L_x_109) ;  /* 0xffffffec00e07947 */ /* 0x000fea000383ffff */
.L_x_81:
[----:B-1----:R1:W2:Y:S02]  /*13e70*/  SYNCS.PHASECHK.TRANS64.TRYWAIT P0, [R5+URZ+0x2c060], R6 ;  /* 0x02c06006050075a7 */ /* 0x0022a4000800017f */
[----:B--2---:R-:W-:Y:S05]  /*13e80*/  @!P0 NANOSLEEP.SYNCS 0x989680 ;  /* 0x009896800000895d */ /* 0x004fea0003900000 */
[----:B------:R-:W2:Y:S02]  /*13e90*/  @!P0 SYNCS.PHASECHK.TRANS64 P0, [R5+URZ+0x2c060], R6 ;  /* 0x02c06006050085a7 */ /* 0x000ea4000800007f */
[----:B--2---:R-:W-:Y:S05]  /*13ea0*/  @!P0 BRA `(.L_x_81) ;  /* 0xfffffffc00f08947 */ /* 0x004fea000383ffff */
[----:B------:R-:W-:Y:S05]  /*13eb0*/  BRA `(.L_x_110) ;  /* 0xfffffff0005c7947 */ /* 0x000fea000383ffff */
.L_x_86:
[----:B-1----:R1:W2:Y:S02]  /*13ec0*/  SYNCS.PHASECHK.TRANS64.TRYWAIT P0, [R4+URZ+0x2c028], R7 ;  /* 0x02c02807040075a7 */ /* 0x0022a4000800017f */
[----:B--2---:R-:W-:Y:S05]  /*13ed0*/  @!P0 NANOSLEEP.SYNCS 0x989680 ;  /* 0x009896800000895d */ /* 0x004fea0003900000 */
[----:B------:R-:W2:Y:S02]  /*13ee0*/  @!P0 SYNCS.PHASECHK.TRANS64 P0, [R4+URZ+0x2c028], R7 ;  /* 0x02c02807040085a7 */ /* 0x000ea4000800007f */
[----:B--2---:R-:W-:Y:S05]  /*13ef0*/  @!P0 BRA `(.L_x_86) ;  /* 0xfffffffc00f08947 */ /* 0x004fea000383ffff */
[----:B------:R-:W-:Y:S05]  /*13f00*/  BRA `(.L_x_111) ;  /* 0xfffffff000e47947 */ /* 0x000fea000383ffff */
.L_x_92:
[----:B-1----:R1:W2:Y:S02]  /*13f10*/  SYNCS.PHASECHK.TRANS64.TRYWAIT P4, [R6+URZ+0x2c028], R5 ;  /* 0x02c02805060075a7 */ /* 0x0022a4000808017f */
[----:B--2---:R-:W-:Y:S05]  /*13f20*/  @!P4 NANOSLEEP.SYNCS 0x989680 ;  /* 0x009896800000c95d */ /* 0x004fea0003900000 */
[----:B------:R-:W2:Y:S02]  /*13f30*/  @!P4 SYNCS.PHASECHK.TRANS64 P4, [R6+URZ+0x2c028], R5 ;  /* 0x02c028050600c5a7 */ /* 0x000ea4000808007f */
[----:B--2---:R-:W-:Y:S05]  /*13f40*/  @!P4 BRA `(.L_x_92) ;  /* 0xfffffffc00f0c947 */ /* 0x004fea000383ffff */
[----:B------:R-:W-:Y:S05]  /*13f50*/  BRA `(.L_x_112) ;  /* 0xfffffff4009c7947 */ /* 0x000fea000383ffff */
.L_x_97:
[----:B-1----:R1:W2:Y:S02]  /*13f60*/  SYNCS.PHASECHK.TRANS64.TRYWAIT P4, [R6+URZ+0x2c028], R7 ;  /* 0x02c02807060075a7 */ /* 0x0022a4000808017f */
[----:B--2---:R-:W-:Y:S05]  /*13f70*/  @!P4 NANOSLEEP.SYNCS 0x989680 ;  /* 0x009896800000c95d */ /* 0x004fea0003900000 */
[----:B------:R-:W2:Y:S02]  /*13f80*/  @!P4 SYNCS.PHASECHK.TRANS64 P4, [R6+URZ+0x2c028], R7 ;  /* 0x02c028070600c5a7 */ /* 0x000ea4000808007f */
[----:B--2---:R-:W-:Y:S05]  /*13f90*/  @!P4 BRA `(.L_x_97) ;  /* 0xfffffffc00f0c947 */ /* 0x004fea000383ffff */
[----:B------:R-:W-:Y:S05]  /*13fa0*/  BRA `(.L_x_113) ;  /* 0xfffffff800247947 */ /* 0x000fea000383ffff */
        .weak           $__internal_0_$__cuda_sm20_rcp_rn_f32_slowpath
        .type           $__internal_0_$__cuda_sm20_rcp_rn_f32_slowpath,@function
        .size           $__internal_0_$__cuda_sm20_rcp_rn_f32_slowpath,(.L_x_119 - $__internal_0_$__cuda_sm20_rcp_rn_f32_slowpath)
$__internal_0_$__cuda_sm20_rcp_rn_f32_slowpath:
[----:B------:R-:W-:Y:S01]  /*13fb0*/  SHF.L.U32 R0, R2, 0x1, RZ ;  /* 0x0000000102007819 */ /* 0x000fe200000006ff */
[----:B------:R-:W-:Y:S03]  /*13fc0*/  BSSY B2, `(.L_x_114) ;  /* 0x0000030000027945 */ /* 0x000fe60003800000 */
[----:B------:R-:W-:-:S04]  /*13fd0*/  SHF.R.U32.HI R18, RZ, 0x18, R0 ;  /* 0x00000018ff127819 */ /* 0x000fc80000011600 */
[----:B------:R-:W-:-:S13]  /*13fe0*/  ISETP.NE.U32.AND P0, PT, R18, RZ, PT ;  /* 0x000000ff1200720c */ /* 0x000fda0003f05070 */
[----:B------:R-:W-:Y:S05]  /*13ff0*/  @P0 BRA `(.L_x_115) ;  /* 0x0000000000280947 */ /* 0x000fea0003800000 */
[----:B------:R-:W-:-:S04]  /*14000*/  SHF.L.U32 R0, R2, 0x1, RZ ;  /* 0x0000000102007819 */ /* 0x000fc800000006ff */
[----:B------:R-:W-:-:S13]  /*14010*/  ISETP.NE.AND P0, PT, R0, RZ, PT ;  /* 0x000000ff0000720c */ /* 0x000fda0003f05270 */
[----:B------:R-:W-:Y:S01]  /*14020*/  @P0 FFMA R10, R2, 1.84467440737095516160e+19, RZ ;  /* 0x5f800000020a0823 */ /* 0x000fe200000000ff */
[----:B------:R-:W-:Y:S08]  /*14030*/  @!P0 MUFU.RCP R3, R2 ;  /* 0x0000000200038308 */ /* 0x000ff00000001000 */
[----:B------:R-:W1:Y:S02]  /*14040*/  @P0 MUFU.RCP R13, R10 ;  /* 0x0000000a000d0308 */ /* 0x000e640000001000 */
[----:B-1----:R-:W-:-:S04]  /*14050*/  @P0 FFMA R0, R10, R13, -1 ;  /* 0xbf8000000a000423 */ /* 0x002fc8000000000d */
[----:B------:R-:W-:-:S04]  /*14060*/  @P0 FADD.FTZ R0, -R0, -RZ ;  /* 0x800000ff00000221 */ /* 0x000fc80000010100 */
[----:B------:R-:W-:-:S04]  /*14070*/  @P0 FFMA R0, R13, R0, R13 ;  /* 0x000000000d000223 */ /* 0x000fc8000000000d */
[----:B------:R-:W-:Y:S01]  /*14080*/  @P0 FFMA R3, R0, 1.84467440737095516160e+19, RZ ;  /* 0x5f80000000030823 */ /* 0x000fe200000000ff */
[----:B------:R-:W-:Y:S06]  /*14090*/  BRA `(.L_x_116) ;  /* 0x0000000000887947 */ /* 0x000fec0003800000 */
.L_x_115:
[----:B------:R-:W-:-:S05]  /*140a0*/  VIADD R19, R18, 0xffffff03 ;  /* 0xffffff0312137836 */ /* 0x000fca0000000000 */
[----:B------:R-:W-:-:S13]  /*140b0*/  ISETP.GT.U32.AND P0, PT, R19, 0x1, PT ;  /* 0x000000011300780c */ /* 0x000fda0003f04070 */
[----:B------:R-:W-:Y:S05]  /*140c0*/  @P0 BRA `(.L_x_117) ;  /* 0x0000000000780947 */ /* 0x000fea0003800000 */
[----:B------:R-:W-:Y:S02]  /*140d0*/  LOP3.LUT R0, R2, 0x7fffff, RZ, 0xc0, !PT ;  /* 0x007fffff02007812 */ /* 0x000fe400078ec0ff */
[----:B------:R-:W-:Y:S02]  /*140e0*/  MOV R14, 0x3 ;  /* 0x00000003000e7802 */ /* 0x000fe40000000f00 */
[----:B------:R-:W-:Y:S02]  /*140f0*/  LOP3.LUT R0, R0, 0x3f800000, RZ, 0xfc, !PT ;  /* 0x3f80000000007812 */ /* 0x000fe400078efcff */
[----:B------:R-:W-:Y:S02]  /*14100*/  SHF.L.U32 R14, R14, R19, RZ ;  /* 0x000000130e0e7219 */ /* 0x000fe400000006ff */
[----:B------:R-:W1:Y:S02]  /*14110*/  MUFU.RCP R3, R0 ;  /* 0x0000000000037308 */ /* 0x000e640000001000 */
[----:B-1----:R-:W-:-:S04]  /*14120*/  FFMA R10, R0, R3, -1 ;  /* 0xbf800000000a7423 */ /* 0x002fc80000000003 */
[----:B------:R-:W-:-:S04]  /*14130*/  FADD.FTZ R10, -R10, -RZ ;  /* 0x800000ff0a0a7221 */ /* 0x000fc80000010100 */
[CCC-:B------:R-:W-:Y:S01]  /*14140*/  FFMA.RM R12, R3.reuse, R10.reuse, R3.reuse ;  /* 0x0000000a030c7223 */ /* 0x1c0fe20000004003 */
[----:B------:R-:W-:-:S04]  /*14150*/  FFMA.RP R13, R3, R10, R3 ;  /* 0x0000000a030d7223 */ /* 0x000fc80000008003 */
[C---:B------:R-:W-:Y:S02]  /*14160*/  LOP3.LUT R3, R12.reuse, 0x7fffff, RZ, 0xc0, !PT ;  /* 0x007fffff0c037812 */ /* 0x040fe400078ec0ff */
[----:B------:R-:W-:Y:S02]  /*14170*/  FSETP.NEU.FTZ.AND P0, PT, R12, R13, PT ;  /* 0x0000000d0c00720b */ /* 0x000fe40003f1d000 */
[----:B------:R-:W-:Y:S02]  /*14180*/  LOP3.LUT R3, R3, 0x800000, RZ, 0xfc, !PT ;  /* 0x0080000003037812 */ /* 0x000fe400078efcff */
[----:B------:R-:W-:Y:S02]  /*14190*/  SEL R10, RZ, 0xffffffff, !P0 ;  /* 0xffffffffff0a7807 */ /* 0x000fe40004000000 */
[----:B------:R-:W-:Y:S02]  /*141a0*/  LOP3.LUT R14, R14, R3, RZ, 0xc0, !PT ;  /* 0x000000030e0e7212 */ /* 0x000fe400078ec0ff */
[----:B------:R-:W-:-:S02]  /*141b0*/  IADD3 R10, -R10, RZ, RZ ;  /* 0x000000ff0a0a7210 */ /* 0x000fc40007ffe1ff */
[-C--:B------:R-:W-:Y:S02]  /*141c0*/  SHF.R.U32.HI R14, RZ, R19.reuse, R14 ;  /* 0x00000013ff0e7219 */ /* 0x080fe4000001160e */
[----:B------:R-:W-:Y:S02]  /*141d0*/  LOP3.LUT P1, RZ, R10, R19, R3, 0xf8, !PT ;  /* 0x000000130aff7212 */ /* 0x000fe4000782f803 */
[C---:B------:R-:W-:Y:S02]  /*141e0*/  LOP3.LUT P0, RZ, R14.reuse, 0x1, RZ, 0xc0, !PT ;  /* 0x000000010eff7812 */ /* 0x040fe4000780c0ff */
[----:B------:R-:W-:-:S04]  /*141f0*/  LOP3.LUT P2, RZ, R14, 0x2, RZ, 0xc0, !PT ;  /* 0x000000020eff7812 */ /* 0x000fc8000784c0ff */
[----:B------:R-:W-:Y:S02]  /*14200*/  PLOP3.LUT P0, PT, P0, P1, P2, 0xe0, 0x0 ;  /* 0x000000000000781c */ /* 0x000fe40000703c20 */
[----:B------:R-:W-:Y:S02]  /*14210*/  LOP3.LUT P1, RZ, R2, 0x7fffff, RZ, 0xc0, !PT ;  /* 0x007fffff02ff7812 */ /* 0x000fe4000782c0ff */
[----:B------:R-:W-:-:S04]  /*14220*/  SEL R0, RZ, 0x1, !P0 ;  /* 0x00000001ff007807 */ /* 0x000fc80004000000 */
[----:B------:R-:W-:-:S04]  /*14230*/  IADD3 R0, -R0, RZ, RZ ;  /* 0x000000ff00007210 */ /* 0x000fc80007ffe1ff */
[----:B------:R-:W-:Y:S02]  /*14240*/  ISETP.GE.AND P0, PT, R0, RZ, PT ;  /* 0x000000ff0000720c */ /* 0x000fe40003f06270 */
[----:B------:R-:W-:-:S04]  /*14250*/  IADD3 R0, R18, -0xfc, RZ ;  /* 0xffffff0412007810 */ /* 0x000fc80007ffe0ff */
[----:B------:R-:W-:-:S07]  /*14260*/  SHF.R.U32.HI R3, RZ, R0, R3 ;  /* 0x00000000ff037219 */ /* 0x000fce0000011603 */
[----:B------:R-:W-:-:S05]  /*14270*/  @!P0 VIADD R3, R3, 0x1 ;  /* 0x0000000103038836 */ /* 0x000fca0000000000 */
[----:B------:R-:W-:-:S04]  /*14280*/  @!P1 SHF.L.U32 R3, R3, 0x1, RZ ;  /* 0x0000000103039819 */ /* 0x000fc800000006ff */
[----:B------:R-:W-:Y:S01]  /*14290*/  LOP3.LUT R3, R3, 0x80000000, R2, 0xf8, !PT ;  /* 0x8000000003037812 */ /* 0x000fe200078ef802 */
[----:B------:R-:W-:Y:S06]  /*142a0*/  BRA `(.L_x_116) ;  /* 0x0000000000047947 */ /* 0x000fec0003800000 */
.L_x_117:
[----:B------:R1:W2:Y:S02]  /*142b0*/  MUFU.RCP R3, R2 ;  /* 0x0000000200037308 */ /* 0x0002a40000001000 */
.L_x_116:
[----:B------:R-:W-:Y:S05]  /*142c0*/  BSYNC B2 ;  /* 0x0000000000027941 */ /* 0x000fea0003800000 */
.L_x_114:
[----:B--2---:R-:W-:Y:S02]  /*142d0*/  MOV R10, R3 ;  /* 0x00000003000a7202 */ /* 0x004fe40000000f00 */
[----:B-1----:R-:W-:Y:S02]  /*142e0*/  MOV R2, R15 ;  /* 0x0000000f00027202 */ /* 0x002fe40000000f00 */
[----:B------:R-:W-:-:S04]  /*142f0*/  MOV R3, 0x0 ;  /* 0x0000000000037802 */ /* 0x000fc80000000f00 */
[----:B------:R-:W-:Y:S05]  /*14300*/  RET.REL.NODEC R2 `(_ZN7cutlass13device_kernelINS_4fmha6kernel28FmhaKernelTmaWarpSpecializedINS1_10collective30FmhaMainloopTmaWarpSpecializedINS_6half_tEffN4cute5tupleIJNS7_1CILi128EEENS9_ILi256EEENS9_ILi64EEEEEENS8_IJiNS9_ILi1EEENS8_IJiiEEEEEESG_SG_NS4_14ResidualFusionEJEEENS4_15FmhaFwdEpilogueIS6_fNS8_IJSC_SC_SB_EEEEENS2_23IndividualTileSchedulerEJEEEEEvNT_6ParamsE) ;  /* 0xfffffebc023c7950 */ /* 0x000fea0003c3ffff */
.L_x_118:
[----:B------:R-:W-:-:S00]  /*14310*/  BRA `(.L_x_118) ;  /* 0xfffffffc00fc7947 */ /* 0x000fc0000383ffff */
[----:B------:R-:W-:-:S00]  /*14320*/  NOP ;  /* 0x0000000000007918 */ /* 0x000fc00000000000 */
        /* <DEDUP_REMOVED lines=13> */
.L_x_119:


//--------------------- .nv.global.init           --------------------------
	.section	.nv.global.init,"aw",@progbits
.nv.global.init:
	.type		$str$24,@object
	.size		$str$24,($str$25 - $str$24)
$str$24:
        /*0000*/ 	.byte	0x28, 0x61, 0x64, 0x64, 0x72, 0x65, 0x73, 0x73, 0x20, 0x26, 0x20, 0x6d, 0x61, 0x73, 0x6b, 0x29
        /*0010*/ 	.byte	0x20, 0x3d, 0x3d, 0x20, 0x30, 0x00
	.type		$str$25,@object
	.size		$str$25,(__unnamed_1 - $str$25)
$str$25:
        /*0016*/ 	.byte	0x2f, 0x74, 0x6d, 0x70, 0x2f, 0x63, 0x75, 0x74, 0x6c, 0x61, 0x73, 0x73, 0x5f, 0x73, 0x77, 0x65
        /*0026*/ 	.byte	0x65, 0x70, 0x5f, 0x73, 0x72, 0x63, 0x2f, 0x69, 0x6e, 0x63, 0x6c, 0x75, 0x64, 0x65, 0x2f, 0x63
        /*0036*/ 	.byte	0x75, 0x74, 0x65, 0x2f, 0x70, 0x6f, 0x69, 0x6e, 0x74, 0x65, 0x72, 0x5f, 0x66, 0x6c, 0x61, 0x67
        /*0046*/ 	.byte	0x67, 0x65, 0x64, 0x2e, 0x68, 0x70, 0x70, 0x00
	.type		__unnamed_1,@object
	.size		__unnamed_1,(.L_0 - __unnamed_1)
__unnamed_1:
        /*004e*/ 	.byte	0x61, 0x75, 0x74, 0x6f, 0x20, 0x63, 0x75, 0x74, 0x65, 0x3a, 0x3a, 0x61, 0x73, 0x5f, 0x70, 0x6f
        /* <DEDUP_REMOVED lines=27> */
        /*020e*/ 	.byte	0x3e, 0x3e, 0x3e, 0x3e, 0x3e, 0x5d, 0x00
.L_0:


//--------------------- .nv.shared._ZN7cutlass13device_kernelINS_4fmha6kernel28FmhaKernelTmaWarpSpecializedINS1_10collective30FmhaMainloopTmaWarpSpecializedINS_6half_tEffN4cute5tupleIJNS7_1CILi128EEENS9_ILi256EEENS9_ILi64EEEEEENS8_IJiNS9_ILi1EEENS8_IJiiEEEEEESG_SG_NS4_14ResidualFusionEJEEENS4_15FmhaFwdEpilogueIS6_fNS8_IJSC_SC_SB_EEEEENS2_23IndividualTileSchedulerEJEEEEEvNT_6ParamsE --------------------------
	.section	.nv.shared._ZN7cutlass13device_kernelINS_4fmha6kernel28FmhaKernelTmaWarpSpecializedINS1_10collective30FmhaMainloopTmaWarpSpecializedINS_6half_tEffN4cute5tupleIJNS7_1CILi128EEENS9_ILi256EEENS9_ILi64EEEEEENS8_IJiNS9_ILi1EEENS8_IJiiEEEEEESG_SG_NS4_14ResidualFusionEJEEENS4_15FmhaFwdEpilogueIS6_fNS8_IJSC_SC_SB_EEEEENS2_23IndividualTileSchedulerEJEEEEEvNT_6ParamsE,"aw",@nobits
	.sectionflags	@""
	.align	16
	.zero		1024


//--------------------- .nv.shared.reserved.0     --------------------------
	.section	.nv.shared.reserved.0,"aw",@nobits
	.weak		__nv_reservedSMEM_offset_0_alias
	.size		__nv_reservedSMEM_offset_0_alias, 0, 0
	.other		__nv_reservedSMEM_offset_0_alias,@"STO_CUDA_RESERVED_SHARED STV_DEFAULT"
__nv_reservedSMEM_offset_0_alias:
	.zero		0


//--------------------- .nv.global                --------------------------
	.section	.nv.global,"aw",@nobits
.nv.global:
	.type		_ZN39_INTERNAL_1977e3f9_4_k_cu_7323d934_31564cute1_E,@object
	.size		_ZN39_INTERNAL_1977e3f9_4_k_cu_7323d934_31564cute1_E,(_ZN39_INTERNAL_1977e3f9_4_k_cu_7323d934_31564cuda3std3__45__cpo6cbeginE - _ZN39_INTERNAL_1977e3f9_4_k_cu_7323d934_31564cute1_E)
_ZN39_INTERNAL_1977e3f9_4_k_cu_7323d934_31564cute1_E:
	.zero		1
	.type		_ZN39_INTERNAL_1977e3f9_4_k_cu_7323d934_31564cuda3std3__45__cpo6cbeginE,@object
	.size		_ZN39_INTERNAL_1977e3f9_4_k_cu_7323d934_31564cuda3std3__45__cpo6cbeginE,(_ZN39_INTERNAL_1977e3f9_4_k_cu_7323d934_31564cuda3std3__48in_placeE - _ZN39_INTERNAL_1977e3f9_4_k_cu_7323d934_31564cuda3std3__45__cpo6cbeginE)
_ZN39_INTERNAL_1977e3f9_4_k_cu_7323d934_31564cuda3std3__45__cpo6cbeginE:
	.zero		1
	.type		_ZN39_INTERNAL_1977e3f9_4_k_cu_7323d934_31564cuda3std3__48in_placeE,@object
	.size		_ZN39_INTERNAL_1977e3f9_4_k_cu_7323d934_31564cuda3std3__48in_placeE,(_ZN39_INTERNAL_1977e3f9_4_k_cu_7323d934_31564cuda3std6ranges3__45__cpo9iter_moveE - _ZN39_INTERNAL_1977e3f9_4_k_cu_7323d934_31564cuda3std3__48in_placeE)
_ZN39_INTERNAL_1977e3f9_4_k_cu_7323d934_31564cuda3std3__48in_placeE:
	.zero		1
	.type		_ZN39_INTERNAL_1977e3f9_4_k_cu_7323d934_31564cuda3std6ranges3__45__cpo9iter_moveE,@object
	.size		_ZN39_INTERNAL_1977e3f9_4_k_cu_7323d934_31564cuda3std6ranges3__45__cpo9iter_moveE,(_ZN39_INTERNAL_1977e3f9_4_k_cu_7323d934_31564cuda3std3__45__cpo5beginE - _ZN39_INTERNAL_1977e3f9_4_k_cu_7323d934_31564cuda3std6ranges3__45__cpo9iter_moveE)
_ZN39_INTERNAL_1977e3f9_4_k_cu_7323d934_31564cuda3std6ranges3__45__cpo9iter_moveE:
	.zero		1
	.type		_ZN39_INTERNAL_1977e3f9_4_k_cu_7323d934_31564cuda3std3__45__cpo5beginE,@object
	.size		_ZN39_INTERNAL_1977e3f9_4_k_cu_7323d934_31564cuda3std3__45__cpo5beginE,(_ZN39_INTERNAL_1977e3f9_4_k_cu_7323d934_31564cuda3std3__441_GLOBAL__N__1977e3f9_4_k_cu_7323d934_31566ignoreE - _ZN39_INTERNAL_1977e3f9_4_k_cu_7323d934_31564cuda3std3__45__cpo5beginE)
_ZN39_INTERNAL_1977e3f9_4_k_cu_7323d934_31564cuda3std3__45__cpo5beginE:
	.zero		1
	.type		_ZN39_INTERNAL_1977e3f9_4_k_cu_7323d934_31564cuda3std3__441_GLOBAL__N__1977e3f9_4_k_cu_7323d934_31566ignoreE,@object
	.size		_ZN39_INTERNAL_1977e3f9_4_k_cu_7323d934_31564cuda3std3__441_GLOBAL__N__1977e3f9_4_k_cu_7323d934_31566ignoreE,(_ZN39_INTERNAL_1977e3f9_4_k_cu_7323d934_31564cute7productE - _ZN39_INTERNAL_1977e3f9_4_k_cu_7323d934_31564cuda3std3__441_GLOBAL__N__1977e3f9_4_k_cu_7323d934_31566ignoreE)
_ZN39_INTERNAL_1977e3f9_4_k_cu_7323d934_31564cuda3std3__441_GLOBAL__N__1977e3f9_4_k_cu_7323d934_31566ignoreE:
	.zero		1
	.type		_ZN39_INTERNAL_1977e3f9_4_k_cu_7323d934_31564cute7productE,@object
	.size		_ZN39_INTERNAL_1977e3f9_4_k_cu_7323d934_31564cute7productE,(_ZN39_INTERNAL_1977e3f9_4_k_cu_7323d934_31564cuda3std3__45__cpo3endE - _ZN39_INTERNAL_1977e3f9_4_k_cu_7323d934_31564cute7productE)
_ZN39_INTERNAL_1977e3f9_4_k_cu_7323d934_31564cute7productE:
	.zero		1
	.type		_ZN39_INTERNAL_1977e3f9_4_k_cu_7323d934_31564cuda3std3__45__cpo3endE,@object
	.size		_ZN39_INTERNAL_1977e3f9_4_k_cu_7323d934_31564cuda3std3__45__cpo3endE,(_ZN39_INTERNAL_1977e3f9_4_k_cu_7323d934_31564cuda3std3__419piecewise_constructE - _ZN39_INTERNAL_1977e3f9_4_k_cu_7323d934_31564cuda3std3__45__cpo3endE)
_ZN39_INTERNAL_1977e3f9_4_k_cu_7323d934_31564cuda3std3__45__cpo3endE:
	.zero		1
	.type		_ZN39_INTERNAL_1977e3f9_4_k_cu_7323d934_31564cuda3std3__419piecewise_constructE,@object
	.size		_ZN39_INTERNAL_1977e3f9_4_k_cu_7323d934_31564cuda3std3__419piecewise_constructE,(_ZN39_INTERNAL_1977e3f9_4_k_cu_7323d934_31564cuda3std3__45__cpo4cendE - _ZN39_INTERNAL_1977e3f9_4_k_cu_7323d934_31564cuda3std3__419piecewise_constructE)
_ZN39_INTERNAL_1977e3f9_4_k_cu_7323d934_31564cuda3std3__419piecewise_constructE:
	.zero		1
	.type		_ZN39_INTERNAL_1977e3f9_4_k_cu_7323d934_31564cuda3std3__45__cpo4cendE,@object
	.size		_ZN39_INTERNAL_1977e3f9_4_k_cu_7323d934_31564cuda3std3__45__cpo4cendE,(_ZN39_INTERNAL_1977e3f9_4_k_cu_7323d934_31564cuda3std6ranges3__45__cpo4swapE - _ZN39_INTERNAL_1977e3f9_4_k_cu_7323d934_31564cuda3std3__45__cpo4cendE)
_ZN39_INTERNAL_1977e3f9_4_k_cu_7323d934_31564cuda3std3__45__cpo4cendE:
	.zero		1
	.type		_ZN39_INTERNAL_1977e3f9_4_k_cu_7323d934_31564cuda3std6ranges3__45__cpo4swapE,@object
	.size		_ZN39_INTERNAL_1977e3f9_4_k_cu_7323d934_31564cuda3std6ranges3__45__cpo4swapE,(.L_8 - _ZN39_INTERNAL_1977e3f9_4_k_cu_7323d934_31564cuda3std6ranges3__45__cpo4swapE)
_ZN39_INTERNAL_1977e3f9_4_k_cu_7323d934_31564cuda3std6ranges3__45__cpo4swapE:
	.zero		1
.L_8:


//--------------------- .nv.constant0._ZN7cutlass13device_kernelINS_4fmha6kernel28FmhaKernelTmaWarpSpecializedINS1_10collective30FmhaMainloopTmaWarpSpecializedINS_6half_tEffN4cute5tupleIJNS7_1CILi128EEENS9_ILi256EEENS9_ILi64EEEEEENS8_IJiNS9_ILi1EEENS8_IJiiEEEEEESG_SG_NS4_14ResidualFusionEJEEENS4_15FmhaFwdEpilogueIS6_fNS8_IJSC_SC_SB_EEEEENS2_23IndividualTileSchedulerEJEEEEEvNT_6ParamsE --------------------------
	.section	.nv.constant0._ZN7cutlass13device_kernelINS_4fmha6kernel28FmhaKernelTmaWarpSpecializedINS1_10collective30FmhaMainloopTmaWarpSpecializedINS_6half_tEffN4cute5tupleIJNS7_1CILi128EEENS9_ILi256EEENS9_ILi64EEEEEENS8_IJiNS9_ILi1EEENS8_IJiiEEEEEESG_SG_NS4_14ResidualFusionEJEEENS4_15FmhaFwdEpilogueIS6_fNS8_IJSC_SC_SB_EEEEENS2_23IndividualTileSchedulerEJEEEEEvNT_6ParamsE,"a",@progbits
	.sectionflags	@""
	.align	4
.nv.constant0._ZN7cutlass13device_kernelINS_4fmha6kernel28FmhaKernelTmaWarpSpecializedINS1_10collective30FmhaMainloopTmaWarpSpecializedINS_6half_tEffN4cute5tupleIJNS7_1CILi128EEENS9_ILi256EEENS9_ILi64EEEEEENS8_IJiNS9_ILi1EEENS8_IJiiEEEEEESG_SG_NS4_14ResidualFusionEJEEENS4_15FmhaFwdEpilogueIS6_fNS8_IJSC_SC_SB_EEEEENS2_23IndividualTileSchedulerEJEEEEEvNT_6ParamsE:
	.zero		2688


//--------------------- SYMBOLS --------------------------

	.type		.nv.reservedSmem.offset0,@object
	.size		.nv.reservedSmem.offset0,0x4
	.type		__assertfail,@function
